	.target	sm_90a

	.elftype	@"ET_EXEC"


//--------------------- .note.nv.tkinfo           --------------------------
	.section	.note.nv.tkinfo,"",@"SHT_NOTE"
	.sectionflags	@"SHF_NOTE_NV_TKINFO"
	.tkinfo
        /*0018*/ 	.word	0x00000002
        /*0030*/ 	.string	""
        /*0030*/ 	.string	"ptxas"
        /*0030*/ 	.string	"Cuda compilation tools, release 13.0, V13.0.88"
        /*0030*/ 	.string	"Build cuda_13.0.r13.0/compiler.36424714_0"
        /*0030*/ 	.string	"-arch sm_90a -m 64 "



//--------------------- .note.nv.cuinfo           --------------------------
	.section	.note.nv.cuinfo,"",@"SHT_NOTE"
	.sectionflags	@"SHF_NOTE_NV_CUINFO"
        /*0018*/ 	.short	0x0002
        /*001a*/ 	.short	0x005a
        /*001c*/ 	.short	0x0082
	.zero		2


//--------------------- .nv.info                  --------------------------
	.section	.nv.info,"",@"SHT_CUDA_INFO"
	.align	4


	//----- nvinfo : EIATTR_REGCOUNT
	.align		4
        /*0000*/ 	.byte	0x04, 0x2f
        /*0002*/ 	.short	(.L_15 - .L_14)
	.align		4
.L_14:
        /*0004*/ 	.word	index@(_ZN7cutlass13device_kernelIN5flash19FlashAttnFwdCombineIN4cute5tupleIJNS3_1CILi16EEENS5_ILi64EEEEEELi4ELi256ELi1ELb0ELb1EffNS_4arch4Sm80EEEEEvNT_6ParamsE)
        /*0008*/ 	.word	0x0000002e


	//----- nvinfo : EIATTR_FRAME_SIZE
	.align		4
.L_15:
        /*000c*/ 	.byte	0x04, 0x11
        /*000e*/ 	.short	(.L_17 - .L_16)
	.align		4
.L_16:
        /*0010*/ 	.word	index@($__internal_53_$__cuda_sm20_div_u64)
        /*0014*/ 	.word	0x00000000


	//----- nvinfo : EIATTR_FRAME_SIZE
	.align		4
.L_17:
        /*0018*/ 	.byte	0x04, 0x11
        /*001a*/ 	.short	(.L_19 - .L_18)
	.align		4
.L_18:
        /*001c*/ 	.word	index@(_ZN7cutlass13device_kernelIN5flash19FlashAttnFwdCombineIN4cute5tupleIJNS3_1CILi16EEENS5_ILi64EEEEEELi4ELi256ELi1ELb0ELb1EffNS_4arch4Sm80EEEEEvNT_6ParamsE)
        /*0020*/ 	.word	0x00000000


	//----- nvinfo : EIATTR_REGCOUNT
	.align		4
.L_19:
        /*0024*/ 	.byte	0x04, 0x2f
        /*0026*/ 	.short	(.L_21 - .L_20)
	.align		4
.L_20:
        /*0028*/ 	.word	index@(_ZN7cutlass13device_kernelIN5flash19FlashAttnFwdCombineIN4cute5tupleIJNS3_1CILi16EEENS5_ILi64EEEEEELi5ELi256ELi1ELb0ELb1EffNS_4arch4Sm80EEEEEvNT_6ParamsE)
        /*002c*/ 	.word	0x0000002e


	//----- nvinfo : EIATTR_FRAME_SIZE
	.align		4
.L_21:
        /*0030*/ 	.byte	0x04, 0x11
        /*0032*/ 	.short	(.L_23 - .L_22)
	.align		4
.L_22:
        /*0034*/ 	.word	index@($__internal_52_$__cuda_sm20_div_u64)
        /*0038*/ 	.word	0x00000000


	//----- nvinfo : EIATTR_FRAME_SIZE
	.align		4
.L_23:
        /*003c*/ 	.byte	0x04, 0x11
        /*003e*/ 	.short	(.L_25 - .L_24)
	.align		4
.L_24:
        /*0040*/ 	.word	index@(_ZN7cutlass13device_kernelIN5flash19FlashAttnFwdCombineIN4cute5tupleIJNS3_1CILi16EEENS5_ILi64EEEEEELi5ELi256ELi1ELb0ELb1EffNS_4arch4Sm80EEEEEvNT_6ParamsE)
        /*0044*/ 	.word	0x00000000


	//----- nvinfo : EIATTR_REGCOUNT
	.align		4
.L_25:
        /*0048*/ 	.byte	0x04, 0x2f
        /*004a*/ 	.short	(.L_27 - .L_26)
	.align		4
.L_26:
        /*004c*/ 	.word	index@(_ZN7cutlass13device_kernelIN5flash19FlashAttnFwdCombineIN4cute5tupleIJNS3_1CILi16EEENS5_ILi64EEEEEELi6ELi256ELi1ELb0ELb1EffNS_4arch4Sm80EEEEEvNT_6ParamsE)
        /*0050*/ 	.word	0x0000002e


	//----- nvinfo : EIATTR_FRAME_SIZE
	.align		4
.L_27:
        /*0054*/ 	.byte	0x04, 0x11
        /*0056*/ 	.short	(.L_29 - .L_28)
	.align		4
.L_28:
        /*0058*/ 	.word	index@($__internal_51_$__cuda_sm20_div_u64)
        /*005c*/ 	.word	0x00000000


	//----- nvinfo : EIATTR_FRAME_SIZE
	.align		4
.L_29:
        /*0060*/ 	.byte	0x04, 0x11
        /*0062*/ 	.short	(.L_31 - .L_30)
	.align		4
.L_30:
        /*0064*/ 	.word	index@(_ZN7cutlass13device_kernelIN5flash19FlashAttnFwdCombineIN4cute5tupleIJNS3_1CILi16EEENS5_ILi64EEEEEELi6ELi256ELi1ELb0ELb1EffNS_4arch4Sm80EEEEEvNT_6ParamsE)
        /*0068*/ 	.word	0x00000000


	//----- nvinfo : EIATTR_REGCOUNT
	.align		4
.L_31:
        /*006c*/ 	.byte	0x04, 0x2f
        /*006e*/ 	.short	(.L_33 - .L_32)
	.align		4
.L_32:
        /*0070*/ 	.word	index@(_ZN7cutlass13device_kernelIN5flash19FlashAttnFwdCombineIN4cute5tupleIJNS3_1CILi16EEENS5_ILi64EEEEEELi7ELi256ELi1ELb0ELb1EffNS_4arch4Sm80EEEEEvNT_6ParamsE)
        /*0074*/ 	.word	0x00000030


	//----- nvinfo : EIATTR_FRAME_SIZE
	.align		4
.L_33:
        /*0078*/ 	.byte	0x04, 0x11
        /*007a*/ 	.short	(.L_35 - .L_34)
	.align		4
.L_34:
        /*007c*/ 	.word	index@($__internal_50_$__cuda_sm20_div_u64)
        /*0080*/ 	.word	0x00000000


	//----- nvinfo : EIATTR_FRAME_SIZE
	.align		4
.L_35:
        /*0084*/ 	.byte	0x04, 0x11
        /*0086*/ 	.short	(.L_37 - .L_36)
	.align		4
.L_36:
        /*0088*/ 	.word	index@(_ZN7cutlass13device_kernelIN5flash19FlashAttnFwdCombineIN4cute5tupleIJNS3_1CILi16EEENS5_ILi64EEEEEELi7ELi256ELi1ELb0ELb1EffNS_4arch4Sm80EEEEEvNT_6ParamsE)
        /*008c*/ 	.word	0x00000000


	//----- nvinfo : EIATTR_REGCOUNT
	.align		4
.L_37:
        /*0090*/ 	.byte	0x04, 0x2f
        /*0092*/ 	.short	(.L_39 - .L_38)
	.align		4
.L_38:
        /*0094*/ 	.word	index@(_ZN7cutlass13device_kernelIN5flash19FlashAttnFwdCombineIN4cute5tupleIJNS3_1CILi16EEENS5_ILi64EEEEEELi8ELi256ELi1ELb0ELb1EffNS_4arch4Sm80EEEEEvNT_6ParamsE)
        /*0098*/ 	.word	0x00000038


	//----- nvinfo : EIATTR_FRAME_SIZE
	.align		4
.L_39:
        /*009c*/ 	.byte	0x04, 0x11
        /*009e*/ 	.short	(.L_41 - .L_40)
	.align		4
.L_40:
        /*00a0*/ 	.word	index@($__internal_49_$__cuda_sm20_div_u64)
        /*00a4*/ 	.word	0x00000000


	//----- nvinfo : EIATTR_FRAME_SIZE
	.align		4
.L_41:
        /*00a8*/ 	.byte	0x04, 0x11
        /*00aa*/ 	.short	(.L_43 - .L_42)
	.align		4
.L_42:
        /*00ac*/ 	.word	index@(_ZN7cutlass13device_kernelIN5flash19FlashAttnFwdCombineIN4cute5tupleIJNS3_1CILi16EEENS5_ILi64EEEEEELi8ELi256ELi1ELb0ELb1EffNS_4arch4Sm80EEEEEvNT_6ParamsE)
        /*00b0*/ 	.word	0x00000000


	//----- nvinfo : EIATTR_REGCOUNT
	.align		4
.L_43:
        /*00b4*/ 	.byte	0x04, 0x2f
        /*00b6*/ 	.short	(.L_45 - .L_44)
	.align		4
.L_44:
        /*00b8*/ 	.word	index@(_ZN7cutlass13device_kernelIN5flash19FlashAttnFwdCombineIN4cute5tupleIJNS3_1CILi16EEENS5_ILi64EEEEEELi4ELi256ELi1ELb0ELb0EffNS_4arch4Sm80EEEEEvNT_6ParamsE)
        /*00bc*/ 	.word	0x00000030


	//----- nvinfo : EIATTR_FRAME_SIZE
	.align		4
.L_45:
        /*00c0*/ 	.byte	0x04, 0x11
        /*00c2*/ 	.short	(.L_47 - .L_46)
	.align		4
.L_46:
        /*00c4*/ 	.word	index@(_ZN7cutlass13device_kernelIN5flash19FlashAttnFwdCombineIN4cute5tupleIJNS3_1CILi16EEENS5_ILi64EEEEEELi4ELi256ELi1ELb0ELb0EffNS_4arch4Sm80EEEEEvNT_6ParamsE)
        /*00c8*/ 	.word	0x00000000


	//----- nvinfo : EIATTR_REGCOUNT
	.align		4
.L_47:
        /*00cc*/ 	.byte	0x04, 0x2f
        /*00ce*/ 	.short	(.L_49 - .L_48)
	.align		4
.L_48:
        /*00d0*/ 	.word	index@(_ZN7cutlass13device_kernelIN5flash19FlashAttnFwdCombineIN4cute5tupleIJNS3_1CILi16EEENS5_ILi64EEEEEELi5ELi256ELi1ELb0ELb0EffNS_4arch4Sm80EEEEEvNT_6ParamsE)
        /*00d4*/ 	.word	0x00000030


	//----- nvinfo : EIATTR_FRAME_SIZE
	.align		4
.L_49:
        /*00d8*/ 	.byte	0x04, 0x11
        /*00da*/ 	.short	(.L_51 - .L_50)
	.align		4
.L_50:
        /*00dc*/ 	.word	index@(_ZN7cutlass13device_kernelIN5flash19FlashAttnFwdCombineIN4cute5tupleIJNS3_1CILi16EEENS5_ILi64EEEEEELi5ELi256ELi1ELb0ELb0EffNS_4arch4Sm80EEEEEvNT_6ParamsE)
        /*00e0*/ 	.word	0x00000000


	//----- nvinfo : EIATTR_REGCOUNT
	.align		4
.L_51:
        /*00e4*/ 	.byte	0x04, 0x2f
        /*00e6*/ 	.short	(.L_53 - .L_52)
	.align		4
.L_52:
        /*00e8*/ 	.word	index@(_ZN7cutlass13device_kernelIN5flash19FlashAttnFwdCombineIN4cute5tupleIJNS3_1CILi16EEENS5_ILi64EEEEEELi6ELi256ELi1ELb0ELb0EffNS_4arch4Sm80EEEEEvNT_6ParamsE)
        /*00ec*/ 	.word	0x00000030


	//----- nvinfo : EIATTR_FRAME_SIZE
	.align		4
.L_53:
        /*00f0*/ 	.byte	0x04, 0x11
        /*00f2*/ 	.short	(.L_55 - .L_54)
	.align		4
.L_54:
        /*00f4*/ 	.word	index@(_ZN7cutlass13device_kernelIN5flash19FlashAttnFwdCombineIN4cute5tupleIJNS3_1CILi16EEENS5_ILi64EEEEEELi6ELi256ELi1ELb0ELb0EffNS_4arch4Sm80EEEEEvNT_6ParamsE)
        /*00f8*/ 	.word	0x00000000


	//----- nvinfo : EIATTR_REGCOUNT
	.align		4
.L_55:
        /*00fc*/ 	.byte	0x04, 0x2f
        /*00fe*/ 	.short	(.L_57 - .L_56)
	.align		4
.L_56:
        /*0100*/ 	.word	index@(_ZN7cutlass13device_kernelIN5flash19FlashAttnFwdCombineIN4cute5tupleIJNS3_1CILi16EEENS5_ILi64EEEEEELi7ELi256ELi1ELb0ELb0EffNS_4arch4Sm80EEEEEvNT_6ParamsE)
        /*0104*/ 	.word	0x00000030


	//----- nvinfo : EIATTR_FRAME_SIZE
	.align		4
.L_57:
        /*0108*/ 	.byte	0x04, 0x11
        /*010a*/ 	.short	(.L_59 - .L_58)
	.align		4
.L_58:
        /*010c*/ 	.word	index@(_ZN7cutlass13device_kernelIN5flash19FlashAttnFwdCombineIN4cute5tupleIJNS3_1CILi16EEENS5_ILi64EEEEEELi7ELi256ELi1ELb0ELb0EffNS_4arch4Sm80EEEEEvNT_6ParamsE)
        /*0110*/ 	.word	0x00000000


	//----- nvinfo : EIATTR_REGCOUNT
	.align		4
.L_59:
        /*0114*/ 	.byte	0x04, 0x2f
        /*0116*/ 	.short	(.L_61 - .L_60)
	.align		4
.L_60:
        /*0118*/ 	.word	index@(_ZN7cutlass13device_kernelIN5flash19FlashAttnFwdCombineIN4cute5tupleIJNS3_1CILi16EEENS5_ILi64EEEEEELi8ELi256ELi1ELb0ELb0EffNS_4arch4Sm80EEEEEvNT_6ParamsE)
        /*011c*/ 	.word	0x00000038


	//----- nvinfo : EIATTR_FRAME_SIZE
	.align		4
.L_61:
        /*0120*/ 	.byte	0x04, 0x11
        /*0122*/ 	.short	(.L_63 - .L_62)
	.align		4
.L_62:
        /*0124*/ 	.word	index@(_ZN7cutlass13device_kernelIN5flash19FlashAttnFwdCombineIN4cute5tupleIJNS3_1CILi16EEENS5_ILi64EEEEEELi8ELi256ELi1ELb0ELb0EffNS_4arch4Sm80EEEEEvNT_6ParamsE)
        /*0128*/ 	.word	0x00000000


	//----- nvinfo : EIATTR_REGCOUNT
	.align		4
.L_63:
        /*012c*/ 	.byte	0x04, 0x2f
        /*012e*/ 	.short	(.L_65 - .L_64)
	.align		4
.L_64:
        /*0130*/ 	.word	index@(_ZN7cutlass13device_kernelIN5flash19FlashAttnFwdCombineIN4cute5tupleIJNS3_1CILi16EEENS5_ILi64EEEEEELi4ELi256ELi1ELb0ELb1EffNS_4arch4Sm90EEEEEvNT_6ParamsE)
        /*0134*/ 	.word	0x0000002e


	//----- nvinfo : EIATTR_FRAME_SIZE
	.align		4
.L_65:
        /*0138*/ 	.byte	0x04, 0x11
        /*013a*/ 	.short	(.L_67 - .L_66)
	.align		4
.L_66:
        /*013c*/ 	.word	index@($__internal_48_$__cuda_sm20_div_u64)
        /*0140*/ 	.word	0x00000000


	//----- nvinfo : EIATTR_FRAME_SIZE
	.align		4
.L_67:
        /*0144*/ 	.byte	0x04, 0x11
        /*0146*/ 	.short	(.L_69 - .L_68)
	.align		4
.L_68:
        /*0148*/ 	.word	index@(_ZN7cutlass13device_kernelIN5flash19FlashAttnFwdCombineIN4cute5tupleIJNS3_1CILi16EEENS5_ILi64EEEEEELi4ELi256ELi1ELb0ELb1EffNS_4arch4Sm90EEEEEvNT_6ParamsE)
        /*014c*/ 	.word	0x00000000


	//----- nvinfo : EIATTR_REGCOUNT
	.align		4
.L_69:
        /*0150*/ 	.byte	0x04, 0x2f
        /*0152*/ 	.short	(.L_71 - .L_70)
	.align		4
.L_70:
        /*0154*/ 	.word	index@(_ZN7cutlass13device_kernelIN5flash19FlashAttnFwdCombineIN4cute5tupleIJNS3_1CILi16EEENS5_ILi64EEEEEELi5ELi256ELi1ELb0ELb1EffNS_4arch4Sm90EEEEEvNT_6ParamsE)
        /*0158*/ 	.word	0x0000002e


	//----- nvinfo : EIATTR_FRAME_SIZE
	.align		4
.L_71:
        /*015c*/ 	.byte	0x04, 0x11
        /*015e*/ 	.short	(.L_73 - .L_72)
	.align		4
.L_72:
        /*0160*/ 	.word	index@($__internal_47_$__cuda_sm20_div_u64)
        /*0164*/ 	.word	0x00000000


	//----- nvinfo : EIATTR_FRAME_SIZE
	.align		4
.L_73:
        /*0168*/ 	.byte	0x04, 0x11
        /*016a*/ 	.short	(.L_75 - .L_74)
	.align		4
.L_74:
        /*016c*/ 	.word	index@(_ZN7cutlass13device_kernelIN5flash19FlashAttnFwdCombineIN4cute5tupleIJNS3_1CILi16EEENS5_ILi64EEEEEELi5ELi256ELi1ELb0ELb1EffNS_4arch4Sm90EEEEEvNT_6ParamsE)
        /*0170*/ 	.word	0x00000000


	//----- nvinfo : EIATTR_REGCOUNT
	.align		4
.L_75:
        /*0174*/ 	.byte	0x04, 0x2f
        /*0176*/ 	.short	(.L_77 - .L_76)
	.align		4
.L_76:
        /*0178*/ 	.word	index@(_ZN7cutlass13device_kernelIN5flash19FlashAttnFwdCombineIN4cute5tupleIJNS3_1CILi16EEENS5_ILi64EEEEEELi6ELi256ELi1ELb0ELb1EffNS_4arch4Sm90EEEEEvNT_6ParamsE)
        /*017c*/ 	.word	0x0000002e


	//----- nvinfo : EIATTR_FRAME_SIZE
	.align		4
.L_77:
        /*0180*/ 	.byte	0x04, 0x11
        /*0182*/ 	.short	(.L_79 - .L_78)
	.align		4
.L_78:
        /*0184*/ 	.word	index@($__internal_46_$__cuda_sm20_div_u64)
        /*0188*/ 	.word	0x00000000


	//----- nvinfo : EIATTR_FRAME_SIZE
	.align		4
.L_79:
        /*018c*/ 	.byte	0x04, 0x11
        /*018e*/ 	.short	(.L_81 - .L_80)
	.align		4
.L_80:
        /*0190*/ 	.word	index@(_ZN7cutlass13device_kernelIN5flash19FlashAttnFwdCombineIN4cute5tupleIJNS3_1CILi16EEENS5_ILi64EEEEEELi6ELi256ELi1ELb0ELb1EffNS_4arch4Sm90EEEEEvNT_6ParamsE)
        /*0194*/ 	.word	0x00000000


	//----- nvinfo : EIATTR_REGCOUNT
	.align		4
.L_81:
        /*0198*/ 	.byte	0x04, 0x2f
        /*019a*/ 	.short	(.L_83 - .L_82)
	.align		4
.L_82:
        /*019c*/ 	.word	index@(_ZN7cutlass13device_kernelIN5flash19FlashAttnFwdCombineIN4cute5tupleIJNS3_1CILi16EEENS5_ILi64EEEEEELi7ELi256ELi1ELb0ELb1EffNS_4arch4Sm90EEEEEvNT_6ParamsE)
        /*01a0*/ 	.word	0x00000030


	//----- nvinfo : EIATTR_FRAME_SIZE
	.align		4
.L_83:
        /*01a4*/ 	.byte	0x04, 0x11
        /*01a6*/ 	.short	(.L_85 - .L_84)
	.align		4
.L_84:
        /*01a8*/ 	.word	index@($__internal_45_$__cuda_sm20_div_u64)
        /*01ac*/ 	.word	0x00000000


	//----- nvinfo : EIATTR_FRAME_SIZE
	.align		4
.L_85:
        /*01b0*/ 	.byte	0x04, 0x11
        /*01b2*/ 	.short	(.L_87 - .L_86)
	.align		4
.L_86:
        /*01b4*/ 	.word	index@(_ZN7cutlass13device_kernelIN5flash19FlashAttnFwdCombineIN4cute5tupleIJNS3_1CILi16EEENS5_ILi64EEEEEELi7ELi256ELi1ELb0ELb1EffNS_4arch4Sm90EEEEEvNT_6ParamsE)
        /*01b8*/ 	.word	0x00000000


	//----- nvinfo : EIATTR_REGCOUNT
	.align		4
.L_87:
        /*01bc*/ 	.byte	0x04, 0x2f
        /*01be*/ 	.short	(.L_89 - .L_88)
	.align		4
.L_88:
        /*01c0*/ 	.word	index@(_ZN7cutlass13device_kernelIN5flash19FlashAttnFwdCombineIN4cute5tupleIJNS3_1CILi16EEENS5_ILi64EEEEEELi8ELi256ELi1ELb0ELb1EffNS_4arch4Sm90EEEEEvNT_6ParamsE)
        /*01c4*/ 	.word	0x00000038


	//----- nvinfo : EIATTR_FRAME_SIZE
	.align		4
.L_89:
        /*01c8*/ 	.byte	0x04, 0x11
        /*01ca*/ 	.short	(.L_91 - .L_90)
	.align		4
.L_90:
        /*01cc*/ 	.word	index@($__internal_44_$__cuda_sm20_div_u64)
        /*01d0*/ 	.word	0x00000000


	//----- nvinfo : EIATTR_FRAME_SIZE
	.align		4
.L_91:
        /*01d4*/ 	.byte	0x04, 0x11
        /*01d6*/ 	.short	(.L_93 - .L_92)
	.align		4
.L_92:
        /*01d8*/ 	.word	index@(_ZN7cutlass13device_kernelIN5flash19FlashAttnFwdCombineIN4cute5tupleIJNS3_1CILi16EEENS5_ILi64EEEEEELi8ELi256ELi1ELb0ELb1EffNS_4arch4Sm90EEEEEvNT_6ParamsE)
        /*01dc*/ 	.word	0x00000000


	//----- nvinfo : EIATTR_REGCOUNT
	.align		4
.L_93:
        /*01e0*/ 	.byte	0x04, 0x2f
        /*01e2*/ 	.short	(.L_95 - .L_94)
	.align		4
.L_94:
        /*01e4*/ 	.word	index@(_ZN7cutlass13device_kernelIN5flash19FlashAttnFwdCombineIN4cute5tupleIJNS3_1CILi16EEENS5_ILi64EEEEEELi4ELi256ELi1ELb0ELb0EffNS_4arch4Sm90EEEEEvNT_6ParamsE)
        /*01e8*/ 	.word	0x00000030


	//----- nvinfo : EIATTR_FRAME_SIZE
	.align		4
.L_95:
        /*01ec*/ 	.byte	0x04, 0x11
        /*01ee*/ 	.short	(.L_97 - .L_96)
	.align		4
.L_96:
        /*01f0*/ 	.word	index@(_ZN7cutlass13device_kernelIN5flash19FlashAttnFwdCombineIN4cute5tupleIJNS3_1CILi16EEENS5_ILi64EEEEEELi4ELi256ELi1ELb0ELb0EffNS_4arch4Sm90EEEEEvNT_6ParamsE)
        /*01f4*/ 	.word	0x00000000


	//----- nvinfo : EIATTR_REGCOUNT
	.align		4
.L_97:
        /*01f8*/ 	.byte	0x04, 0x2f
        /*01fa*/ 	.short	(.L_99 - .L_98)
	.align		4
.L_98:
        /*01fc*/ 	.word	index@(_ZN7cutlass13device_kernelIN5flash19FlashAttnFwdCombineIN4cute5tupleIJNS3_1CILi16EEENS5_ILi64EEEEEELi5ELi256ELi1ELb0ELb0EffNS_4arch4Sm90EEEEEvNT_6ParamsE)
        /*0200*/ 	.word	0x00000030


	//----- nvinfo : EIATTR_FRAME_SIZE
	.align		4
.L_99:
        /*0204*/ 	.byte	0x04, 0x11
        /*0206*/ 	.short	(.L_101 - .L_100)
	.align		4
.L_100:
        /*0208*/ 	.word	index@(_ZN7cutlass13device_kernelIN5flash19FlashAttnFwdCombineIN4cute5tupleIJNS3_1CILi16EEENS5_ILi64EEEEEELi5ELi256ELi1ELb0ELb0EffNS_4arch4Sm90EEEEEvNT_6ParamsE)
        /*020c*/ 	.word	0x00000000


	//----- nvinfo : EIATTR_REGCOUNT
	.align		4
.L_101:
        /*0210*/ 	.byte	0x04, 0x2f
        /*0212*/ 	.short	(.L_103 - .L_102)
	.align		4
.L_102:
        /*0214*/ 	.word	index@(_ZN7cutlass13device_kernelIN5flash19FlashAttnFwdCombineIN4cute5tupleIJNS3_1CILi16EEENS5_ILi64EEEEEELi6ELi256ELi1ELb0ELb0EffNS_4arch4Sm90EEEEEvNT_6ParamsE)
        /*0218*/ 	.word	0x00000030


	//----- nvinfo : EIATTR_FRAME_SIZE
	.align		4
.L_103:
        /*021c*/ 	.byte	0x04, 0x11
        /*021e*/ 	.short	(.L_105 - .L_104)
	.align		4
.L_104:
        /*0220*/ 	.word	index@(_ZN7cutlass13device_kernelIN5flash19FlashAttnFwdCombineIN4cute5tupleIJNS3_1CILi16EEENS5_ILi64EEEEEELi6ELi256ELi1ELb0ELb0EffNS_4arch4Sm90EEEEEvNT_6ParamsE)
        /*0224*/ 	.word	0x00000000


	//----- nvinfo : EIATTR_REGCOUNT
	.align		4
.L_105:
        /*0228*/ 	.byte	0x04, 0x2f
        /*022a*/ 	.short	(.L_107 - .L_106)
	.align		4
.L_106:
        /*022c*/ 	.word	index@(_ZN7cutlass13device_kernelIN5flash19FlashAttnFwdCombineIN4cute5tupleIJNS3_1CILi16EEENS5_ILi64EEEEEELi7ELi256ELi1ELb0ELb0EffNS_4arch4Sm90EEEEEvNT_6ParamsE)
        /*0230*/ 	.word	0x00000030


	//----- nvinfo : EIATTR_FRAME_SIZE
	.align		4
.L_107:
        /*0234*/ 	.byte	0x04, 0x11
        /*0236*/ 	.short	(.L_109 - .L_108)
	.align		4
.L_108:
        /*0238*/ 	.word	index@(_ZN7cutlass13device_kernelIN5flash19FlashAttnFwdCombineIN4cute5tupleIJNS3_1CILi16EEENS5_ILi64EEEEEELi7ELi256ELi1ELb0ELb0EffNS_4arch4Sm90EEEEEvNT_6ParamsE)
        /*023c*/ 	.word	0x00000000


	//----- nvinfo : EIATTR_REGCOUNT
	.align		4
.L_109:
        /*0240*/ 	.byte	0x04, 0x2f
        /*0242*/ 	.short	(.L_111 - .L_110)
	.align		4
.L_110:
        /*0244*/ 	.word	index@(_ZN7cutlass13device_kernelIN5flash19FlashAttnFwdCombineIN4cute5tupleIJNS3_1CILi16EEENS5_ILi64EEEEEELi8ELi256ELi1ELb0ELb0EffNS_4arch4Sm90EEEEEvNT_6ParamsE)
        /*0248*/ 	.word	0x00000038


	//----- nvinfo : EIATTR_FRAME_SIZE
	.align		4
.L_111:
        /*024c*/ 	.byte	0x04, 0x11
        /*024e*/ 	.short	(.L_113 - .L_112)
	.align		4
.L_112:
        /*0250*/ 	.word	index@(_ZN7cutlass13device_kernelIN5flash19FlashAttnFwdCombineIN4cute5tupleIJNS3_1CILi16EEENS5_ILi64EEEEEELi8ELi256ELi1ELb0ELb0EffNS_4arch4Sm90EEEEEvNT_6ParamsE)
        /*0254*/ 	.word	0x00000000


	//----- nvinfo : EIATTR_REGCOUNT
	.align		4
.L_113:
        /*0258*/ 	.byte	0x04, 0x2f
        /*025a*/ 	.short	(.L_115 - .L_114)
	.align		4
.L_114:
        /*025c*/ 	.word	index@(_ZN7cutlass13device_kernelIN5flash19FlashAttnFwdCombineIN4cute5tupleIJNS3_1CILi8EEENS5_ILi128EEEEEELi5ELi256ELi1ELb0ELb1EffNS_4arch4Sm80EEEEEvNT_6ParamsE)
        /*0260*/ 	.word	0x0000002e


	//----- nvinfo : EIATTR_FRAME_SIZE
	.align		4
.L_115:
        /*0264*/ 	.byte	0x04, 0x11
        /*0266*/ 	.short	(.L_117 - .L_116)
	.align		4
.L_116:
        /*0268*/ 	.word	index@($__internal_43_$__cuda_sm20_div_u64)
        /*026c*/ 	.word	0x00000000


	//----- nvinfo : EIATTR_FRAME_SIZE
	.align		4
.L_117:
        /*0270*/ 	.byte	0x04, 0x11
        /*0272*/ 	.short	(.L_119 - .L_118)
	.align		4
.L_118:
        /*0274*/ 	.word	index@(_ZN7cutlass13device_kernelIN5flash19FlashAttnFwdCombineIN4cute5tupleIJNS3_1CILi8EEENS5_ILi128EEEEEELi5ELi256ELi1ELb0ELb1EffNS_4arch4Sm80EEEEEvNT_6ParamsE)
        /*0278*/ 	.word	0x00000000


	//----- nvinfo : EIATTR_REGCOUNT
	.align		4
.L_119:
        /*027c*/ 	.byte	0x04, 0x2f
        /*027e*/ 	.short	(.L_121 - .L_120)
	.align		4
.L_120:
        /*0280*/ 	.word	index@(_ZN7cutlass13device_kernelIN5flash19FlashAttnFwdCombineIN4cute5tupleIJNS3_1CILi8EEENS5_ILi128EEEEEELi6ELi256ELi1ELb0ELb1EffNS_4arch4Sm80EEEEEvNT_6ParamsE)
        /*0284*/ 	.word	0x0000002e


	//----- nvinfo : EIATTR_FRAME_SIZE
	.align		4
.L_121:
        /*0288*/ 	.byte	0x04, 0x11
        /*028a*/ 	.short	(.L_123 - .L_122)
	.align		4
.L_122:
        /*028c*/ 	.word	index@($__internal_42_$__cuda_sm20_div_u64)
        /*0290*/ 	.word	0x00000000


	//----- nvinfo : EIATTR_FRAME_SIZE
	.align		4
.L_123:
        /*0294*/ 	.byte	0x04, 0x11
        /*0296*/ 	.short	(.L_125 - .L_124)
	.align		4
.L_124:
        /*0298*/ 	.word	index@(_ZN7cutlass13device_kernelIN5flash19FlashAttnFwdCombineIN4cute5tupleIJNS3_1CILi8EEENS5_ILi128EEEEEELi6ELi256ELi1ELb0ELb1EffNS_4arch4Sm80EEEEEvNT_6ParamsE)
        /*029c*/ 	.word	0x00000000


	//----- nvinfo : EIATTR_REGCOUNT
	.align		4
.L_125:
        /*02a0*/ 	.byte	0x04, 0x2f
        /*02a2*/ 	.short	(.L_127 - .L_126)
	.align		4
.L_126:
        /*02a4*/ 	.word	index@(_ZN7cutlass13device_kernelIN5flash19FlashAttnFwdCombineIN4cute5tupleIJNS3_1CILi8EEENS5_ILi128EEEEEELi7ELi256ELi1ELb0ELb1EffNS_4arch4Sm80EEEEEvNT_6ParamsE)
        /*02a8*/ 	.word	0x0000002e


	//----- nvinfo : EIATTR_FRAME_SIZE
	.align		4
.L_127:
        /*02ac*/ 	.byte	0x04, 0x11
        /*02ae*/ 	.short	(.L_129 - .L_128)
	.align		4
.L_128:
        /*02b0*/ 	.word	index@($__internal_41_$__cuda_sm20_div_u64)
        /*02b4*/ 	.word	0x00000000


	//----- nvinfo : EIATTR_FRAME_SIZE
	.align		4
.L_129:
        /*02b8*/ 	.byte	0x04, 0x11
        /*02ba*/ 	.short	(.L_131 - .L_130)
	.align		4
.L_130:
        /*02bc*/ 	.word	index@(_ZN7cutlass13device_kernelIN5flash19FlashAttnFwdCombineIN4cute5tupleIJNS3_1CILi8EEENS5_ILi128EEEEEELi7ELi256ELi1ELb0ELb1EffNS_4arch4Sm80EEEEEvNT_6ParamsE)
        /*02c0*/ 	.word	0x00000000


	//----- nvinfo : EIATTR_REGCOUNT
	.align		4
.L_131:
        /*02c4*/ 	.byte	0x04, 0x2f
        /*02c6*/ 	.short	(.L_133 - .L_132)
	.align		4
.L_132:
        /*02c8*/ 	.word	index@(_ZN7cutlass13device_kernelIN5flash19FlashAttnFwdCombineIN4cute5tupleIJNS3_1CILi8EEENS5_ILi128EEEEEELi8ELi256ELi1ELb0ELb1EffNS_4arch4Sm80EEEEEvNT_6ParamsE)
        /*02cc*/ 	.word	0x00000030


	//----- nvinfo : EIATTR_FRAME_SIZE
	.align		4
.L_133:
        /*02d0*/ 	.byte	0x04, 0x11
        /*02d2*/ 	.short	(.L_135 - .L_134)
	.align		4
.L_134:
        /*02d4*/ 	.word	index@($__internal_40_$__cuda_sm20_div_u64)
        /*02d8*/ 	.word	0x00000000


	//----- nvinfo : EIATTR_FRAME_SIZE
	.align		4
.L_135:
        /*02dc*/ 	.byte	0x04, 0x11
        /*02de*/ 	.short	(.L_137 - .L_136)
	.align		4
.L_136:
        /*02e0*/ 	.word	index@(_ZN7cutlass13device_kernelIN5flash19FlashAttnFwdCombineIN4cute5tupleIJNS3_1CILi8EEENS5_ILi128EEEEEELi8ELi256ELi1ELb0ELb1EffNS_4arch4Sm80EEEEEvNT_6ParamsE)
        /*02e4*/ 	.word	0x00000000


	//----- nvinfo : EIATTR_REGCOUNT
	.align		4
.L_137:
        /*02e8*/ 	.byte	0x04, 0x2f
        /*02ea*/ 	.short	(.L_139 - .L_138)
	.align		4
.L_138:
        /*02ec*/ 	.word	index@(_ZN7cutlass13device_kernelIN5flash19FlashAttnFwdCombineIN4cute5tupleIJNS3_1CILi8EEENS5_ILi128EEEEEELi5ELi256ELi1ELb0ELb0EffNS_4arch4Sm80EEEEEvNT_6ParamsE)
        /*02f0*/ 	.word	0x00000030


	//----- nvinfo : EIATTR_FRAME_SIZE
	.align		4
.L_139:
        /*02f4*/ 	.byte	0x04, 0x11
        /*02f6*/ 	.short	(.L_141 - .L_140)
	.align		4
.L_140:
        /*02f8*/ 	.word	index@(_ZN7cutlass13device_kernelIN5flash19FlashAttnFwdCombineIN4cute5tupleIJNS3_1CILi8EEENS5_ILi128EEEEEELi5ELi256ELi1ELb0ELb0EffNS_4arch4Sm80EEEEEvNT_6ParamsE)
        /*02fc*/ 	.word	0x00000000


	//----- nvinfo : EIATTR_REGCOUNT
	.align		4
.L_141:
        /*0300*/ 	.byte	0x04, 0x2f
        /*0302*/ 	.short	(.L_143 - .L_142)
	.align		4
.L_142:
        /*0304*/ 	.word	index@(_ZN7cutlass13device_kernelIN5flash19FlashAttnFwdCombineIN4cute5tupleIJNS3_1CILi8EEENS5_ILi128EEEEEELi6ELi256ELi1ELb0ELb0EffNS_4arch4Sm80EEEEEvNT_6ParamsE)
        /*0308*/ 	.word	0x00000030


	//----- nvinfo : EIATTR_FRAME_SIZE
	.align		4
.L_143:
        /*030c*/ 	.byte	0x04, 0x11
        /*030e*/ 	.short	(.L_145 - .L_144)
	.align		4
.L_144:
        /*0310*/ 	.word	index@(_ZN7cutlass13device_kernelIN5flash19FlashAttnFwdCombineIN4cute5tupleIJNS3_1CILi8EEENS5_ILi128EEEEEELi6ELi256ELi1ELb0ELb0EffNS_4arch4Sm80EEEEEvNT_6ParamsE)
        /*0314*/ 	.word	0x00000000


	//----- nvinfo : EIATTR_REGCOUNT
	.align		4
.L_145:
        /*0318*/ 	.byte	0x04, 0x2f
        /*031a*/ 	.short	(.L_147 - .L_146)
	.align		4
.L_146:
        /*031c*/ 	.word	index@(_ZN7cutlass13device_kernelIN5flash19FlashAttnFwdCombineIN4cute5tupleIJNS3_1CILi8EEENS5_ILi128EEEEEELi7ELi256ELi1ELb0ELb0EffNS_4arch4Sm80EEEEEvNT_6ParamsE)
        /*0320*/ 	.word	0x00000030


	//----- nvinfo : EIATTR_FRAME_SIZE
	.align		4
.L_147:
        /*0324*/ 	.byte	0x04, 0x11
        /*0326*/ 	.short	(.L_149 - .L_148)
	.align		4
.L_148:
        /*0328*/ 	.word	index@(_ZN7cutlass13device_kernelIN5flash19FlashAttnFwdCombineIN4cute5tupleIJNS3_1CILi8EEENS5_ILi128EEEEEELi7ELi256ELi1ELb0ELb0EffNS_4arch4Sm80EEEEEvNT_6ParamsE)
        /*032c*/ 	.word	0x00000000


	//----- nvinfo : EIATTR_REGCOUNT
	.align		4
.L_149:
        /*0330*/ 	.byte	0x04, 0x2f
        /*0332*/ 	.short	(.L_151 - .L_150)
	.align		4
.L_150:
        /*0334*/ 	.word	index@(_ZN7cutlass13device_kernelIN5flash19FlashAttnFwdCombineIN4cute5tupleIJNS3_1CILi8EEENS5_ILi128EEEEEELi8ELi256ELi1ELb0ELb0EffNS_4arch4Sm80EEEEEvNT_6ParamsE)
        /*0338*/ 	.word	0x00000038


	//----- nvinfo : EIATTR_FRAME_SIZE
	.align		4
.L_151:
        /*033c*/ 	.byte	0x04, 0x11
        /*033e*/ 	.short	(.L_153 - .L_152)
	.align		4
.L_152:
        /*0340*/ 	.word	index@(_ZN7cutlass13device_kernelIN5flash19FlashAttnFwdCombineIN4cute5tupleIJNS3_1CILi8EEENS5_ILi128EEEEEELi8ELi256ELi1ELb0ELb0EffNS_4arch4Sm80EEEEEvNT_6ParamsE)
        /*0344*/ 	.word	0x00000000


	//----- nvinfo : EIATTR_REGCOUNT
	.align		4
.L_153:
        /*0348*/ 	.byte	0x04, 0x2f
        /*034a*/ 	.short	(.L_155 - .L_154)
	.align		4
.L_154:
        /*034c*/ 	.word	index@(_ZN7cutlass13device_kernelIN5flash19FlashAttnFwdCombineIN4cute5tupleIJNS3_1CILi8EEENS5_ILi128EEEEEELi5ELi256ELi1ELb0ELb1EffNS_4arch4Sm90EEEEEvNT_6ParamsE)
        /*0350*/ 	.word	0x0000002e


	//----- nvinfo : EIATTR_FRAME_SIZE
	.align		4
.L_155:
        /*0354*/ 	.byte	0x04, 0x11
        /*0356*/ 	.short	(.L_157 - .L_156)
	.align		4
.L_156:
        /*0358*/ 	.word	index@($__internal_39_$__cuda_sm20_div_u64)
        /*035c*/ 	.word	0x00000000


	//----- nvinfo : EIATTR_FRAME_SIZE
	.align		4
.L_157:
        /*0360*/ 	.byte	0x04, 0x11
        /*0362*/ 	.short	(.L_159 - .L_158)
	.align		4
.L_158:
        /*0364*/ 	.word	index@(_ZN7cutlass13device_kernelIN5flash19FlashAttnFwdCombineIN4cute5tupleIJNS3_1CILi8EEENS5_ILi128EEEEEELi5ELi256ELi1ELb0ELb1EffNS_4arch4Sm90EEEEEvNT_6ParamsE)
        /*0368*/ 	.word	0x00000000


	//----- nvinfo : EIATTR_REGCOUNT
	.align		4
.L_159:
        /*036c*/ 	.byte	0x04, 0x2f
        /*036e*/ 	.short	(.L_161 - .L_160)
	.align		4
.L_160:
        /*0370*/ 	.word	index@(_ZN7cutlass13device_kernelIN5flash19FlashAttnFwdCombineIN4cute5tupleIJNS3_1CILi8EEENS5_ILi128EEEEEELi6ELi256ELi1ELb0ELb1EffNS_4arch4Sm90EEEEEvNT_6ParamsE)
        /*0374*/ 	.word	0x0000002e


	//----- nvinfo : EIATTR_FRAME_SIZE
	.align		4
.L_161:
        /*0378*/ 	.byte	0x04, 0x11
        /*037a*/ 	.short	(.L_163 - .L_162)
	.align		4
.L_162:
        /*037c*/ 	.word	index@($__internal_38_$__cuda_sm20_div_u64)
        /*0380*/ 	.word	0x00000000


	//----- nvinfo : EIATTR_FRAME_SIZE
	.align		4
.L_163:
        /*0384*/ 	.byte	0x04, 0x11
        /*0386*/ 	.short	(.L_165 - .L_164)
	.align		4
.L_164:
        /*0388*/ 	.word	index@(_ZN7cutlass13device_kernelIN5flash19FlashAttnFwdCombineIN4cute5tupleIJNS3_1CILi8EEENS5_ILi128EEEEEELi6ELi256ELi1ELb0ELb1EffNS_4arch4Sm90EEEEEvNT_6ParamsE)
        /*038c*/ 	.word	0x00000000


	//----- nvinfo : EIATTR_REGCOUNT
	.align		4
.L_165:
        /*0390*/ 	.byte	0x04, 0x2f
        /*0392*/ 	.short	(.L_167 - .L_166)
	.align		4
.L_166:
        /*0394*/ 	.word	index@(_ZN7cutlass13device_kernelIN5flash19FlashAttnFwdCombineIN4cute5tupleIJNS3_1CILi8EEENS5_ILi128EEEEEELi7ELi256ELi1ELb0ELb1EffNS_4arch4Sm90EEEEEvNT_6ParamsE)
        /*0398*/ 	.word	0x0000002e


	//----- nvinfo : EIATTR_FRAME_SIZE
	.align		4
.L_167:
        /*039c*/ 	.byte	0x04, 0x11
        /*039e*/ 	.short	(.L_169 - .L_168)
	.align		4
.L_168:
        /*03a0*/ 	.word	index@($__internal_37_$__cuda_sm20_div_u64)
        /*03a4*/ 	.word	0x00000000


	//----- nvinfo : EIATTR_FRAME_SIZE
	.align		4
.L_169:
        /*03a8*/ 	.byte	0x04, 0x11
        /*03aa*/ 	.short	(.L_171 - .L_170)
	.align		4
.L_170:
        /*03ac*/ 	.word	index@(_ZN7cutlass13device_kernelIN5flash19FlashAttnFwdCombineIN4cute5tupleIJNS3_1CILi8EEENS5_ILi128EEEEEELi7ELi256ELi1ELb0ELb1EffNS_4arch4Sm90EEEEEvNT_6ParamsE)
        /*03b0*/ 	.word	0x00000000


	//----- nvinfo : EIATTR_REGCOUNT
	.align		4
.L_171:
        /*03b4*/ 	.byte	0x04, 0x2f
        /*03b6*/ 	.short	(.L_173 - .L_172)
	.align		4
.L_172:
        /*03b8*/ 	.word	index@(_ZN7cutlass13device_kernelIN5flash19FlashAttnFwdCombineIN4cute5tupleIJNS3_1CILi8EEENS5_ILi128EEEEEELi8ELi256ELi1ELb0ELb1EffNS_4arch4Sm90EEEEEvNT_6ParamsE)
        /*03bc*/ 	.word	0x00000030


	//----- nvinfo : EIATTR_FRAME_SIZE
	.align		4
.L_173:
        /*03c0*/ 	.byte	0x04, 0x11
        /*03c2*/ 	.short	(.L_175 - .L_174)
	.align		4
.L_174:
        /*03c4*/ 	.word	index@($__internal_36_$__cuda_sm20_div_u64)
        /*03c8*/ 	.word	0x00000000


	//----- nvinfo : EIATTR_FRAME_SIZE
	.align		4
.L_175:
        /*03cc*/ 	.byte	0x04, 0x11
        /*03ce*/ 	.short	(.L_177 - .L_176)
	.align		4
.L_176:
        /*03d0*/ 	.word	index@(_ZN7cutlass13device_kernelIN5flash19FlashAttnFwdCombineIN4cute5tupleIJNS3_1CILi8EEENS5_ILi128EEEEEELi8ELi256ELi1ELb0ELb1EffNS_4arch4Sm90EEEEEvNT_6ParamsE)
        /*03d4*/ 	.word	0x00000000


	//----- nvinfo : EIATTR_REGCOUNT
	.align		4
.L_177:
        /*03d8*/ 	.byte	0x04, 0x2f
        /*03da*/ 	.short	(.L_179 - .L_178)
	.align		4
.L_178:
        /*03dc*/ 	.word	index@(_ZN7cutlass13device_kernelIN5flash19FlashAttnFwdCombineIN4cute5tupleIJNS3_1CILi8EEENS5_ILi128EEEEEELi5ELi256ELi1ELb0ELb0EffNS_4arch4Sm90EEEEEvNT_6ParamsE)
        /*03e0*/ 	.word	0x00000030


	//----- nvinfo : EIATTR_FRAME_SIZE
	.align		4
.L_179:
        /*03e4*/ 	.byte	0x04, 0x11
        /*03e6*/ 	.short	(.L_181 - .L_180)
	.align		4
.L_180:
        /*03e8*/ 	.word	index@(_ZN7cutlass13device_kernelIN5flash19FlashAttnFwdCombineIN4cute5tupleIJNS3_1CILi8EEENS5_ILi128EEEEEELi5ELi256ELi1ELb0ELb0EffNS_4arch4Sm90EEEEEvNT_6ParamsE)
        /*03ec*/ 	.word	0x00000000


	//----- nvinfo : EIATTR_REGCOUNT
	.align		4
.L_181:
        /*03f0*/ 	.byte	0x04, 0x2f
        /*03f2*/ 	.short	(.L_183 - .L_182)
	.align		4
.L_182:
        /*03f4*/ 	.word	index@(_ZN7cutlass13device_kernelIN5flash19FlashAttnFwdCombineIN4cute5tupleIJNS3_1CILi8EEENS5_ILi128EEEEEELi6ELi256ELi1ELb0ELb0EffNS_4arch4Sm90EEEEEvNT_6ParamsE)
        /*03f8*/ 	.word	0x00000030


	//----- nvinfo : EIATTR_FRAME_SIZE
	.align		4
.L_183:
        /*03fc*/ 	.byte	0x04, 0x11
        /*03fe*/ 	.short	(.L_185 - .L_184)
	.align		4
.L_184:
        /*0400*/ 	.word	index@(_ZN7cutlass13device_kernelIN5flash19FlashAttnFwdCombineIN4cute5tupleIJNS3_1CILi8EEENS5_ILi128EEEEEELi6ELi256ELi1ELb0ELb0EffNS_4arch4Sm90EEEEEvNT_6ParamsE)
        /*0404*/ 	.word	0x00000000


	//----- nvinfo : EIATTR_REGCOUNT
	.align		4
.L_185:
        /*0408*/ 	.byte	0x04, 0x2f
        /*040a*/ 	.short	(.L_187 - .L_186)
	.align		4
.L_186:
        /*040c*/ 	.word	index@(_ZN7cutlass13device_kernelIN5flash19FlashAttnFwdCombineIN4cute5tupleIJNS3_1CILi8EEENS5_ILi128EEEEEELi7ELi256ELi1ELb0ELb0EffNS_4arch4Sm90EEEEEvNT_6ParamsE)
        /*0410*/ 	.word	0x00000030


	//----- nvinfo : EIATTR_FRAME_SIZE
	.align		4
.L_187:
        /*0414*/ 	.byte	0x04, 0x11
        /*0416*/ 	.short	(.L_189 - .L_188)
	.align		4
.L_188:
        /*0418*/ 	.word	index@(_ZN7cutlass13device_kernelIN5flash19FlashAttnFwdCombineIN4cute5tupleIJNS3_1CILi8EEENS5_ILi128EEEEEELi7ELi256ELi1ELb0ELb0EffNS_4arch4Sm90EEEEEvNT_6ParamsE)
        /*041c*/ 	.word	0x00000000


	//----- nvinfo : EIATTR_REGCOUNT
	.align		4
.L_189:
        /*0420*/ 	.byte	0x04, 0x2f
        /*0422*/ 	.short	(.L_191 - .L_190)
	.align		4
.L_190:
        /*0424*/ 	.word	index@(_ZN7cutlass13device_kernelIN5flash19FlashAttnFwdCombineIN4cute5tupleIJNS3_1CILi8EEENS5_ILi128EEEEEELi8ELi256ELi1ELb0ELb0EffNS_4arch4Sm90EEEEEvNT_6ParamsE)
        /*0428*/ 	.word	0x00000038


	//----- nvinfo : EIATTR_FRAME_SIZE
	.align		4
.L_191:
        /*042c*/ 	.byte	0x04, 0x11
        /*042e*/ 	.short	(.L_193 - .L_192)
	.align		4
.L_192:
        /*0430*/ 	.word	index@(_ZN7cutlass13device_kernelIN5flash19FlashAttnFwdCombineIN4cute5tupleIJNS3_1CILi8EEENS5_ILi128EEEEEELi8ELi256ELi1ELb0ELb0EffNS_4arch4Sm90EEEEEvNT_6ParamsE)
        /*0434*/ 	.word	0x00000000


	//----- nvinfo : EIATTR_REGCOUNT
	.align		4
.L_193:
        /*0438*/ 	.byte	0x04, 0x2f
        /*043a*/ 	.short	(.L_195 - .L_194)
	.align		4
.L_194:
        /*043c*/ 	.word	index@(_ZN7cutlass13device_kernelIN5flash19FlashAttnFwdCombineIN4cute5tupleIJNS3_1CILi16EEENS5_ILi64EEEEEELi4ELi256ELi1ELb0ELb1ENS_6half_tEfNS_4arch4Sm80EEEEEvNT_6ParamsE)
        /*0440*/ 	.word	0x0000002e


	//----- nvinfo : EIATTR_FRAME_SIZE
	.align		4
.L_195:
        /*0444*/ 	.byte	0x04, 0x11
        /*0446*/ 	.short	(.L_197 - .L_196)
	.align		4
.L_196:
        /*0448*/ 	.word	index@($__internal_35_$__cuda_sm20_div_u64)
        /*044c*/ 	.word	0x00000000


	//----- nvinfo : EIATTR_FRAME_SIZE
	.align		4
.L_197:
        /*0450*/ 	.byte	0x04, 0x11
        /*0452*/ 	.short	(.L_199 - .L_198)
	.align		4
.L_198:
        /*0454*/ 	.word	index@(_ZN7cutlass13device_kernelIN5flash19FlashAttnFwdCombineIN4cute5tupleIJNS3_1CILi16EEENS5_ILi64EEEEEELi4ELi256ELi1ELb0ELb1ENS_6half_tEfNS_4arch4Sm80EEEEEvNT_6ParamsE)
        /*0458*/ 	.word	0x00000000


	//----- nvinfo : EIATTR_REGCOUNT
	.align		4
.L_199:
        /*045c*/ 	.byte	0x04, 0x2f
        /*045e*/ 	.short	(.L_201 - .L_200)
	.align		4
.L_200:
        /*0460*/ 	.word	index@(_ZN7cutlass13device_kernelIN5flash19FlashAttnFwdCombineIN4cute5tupleIJNS3_1CILi16EEENS5_ILi64EEEEEELi5ELi256ELi1ELb0ELb1ENS_6half_tEfNS_4arch4Sm80EEEEEvNT_6ParamsE)
        /*0464*/ 	.word	0x0000002e


	//----- nvinfo : EIATTR_FRAME_SIZE
	.align		4
.L_201:
        /*0468*/ 	.byte	0x04, 0x11
        /*046a*/ 	.short	(.L_203 - .L_202)
	.align		4
.L_202:
        /*046c*/ 	.word	index@($__internal_34_$__cuda_sm20_div_u64)
        /*0470*/ 	.word	0x00000000


	//----- nvinfo : EIATTR_FRAME_SIZE
	.align		4
.L_203:
        /*0474*/ 	.byte	0x04, 0x11
        /*0476*/ 	.short	(.L_205 - .L_204)
	.align		4
.L_204:
        /*0478*/ 	.word	index@(_ZN7cutlass13device_kernelIN5flash19FlashAttnFwdCombineIN4cute5tupleIJNS3_1CILi16EEENS5_ILi64EEEEEELi5ELi256ELi1ELb0ELb1ENS_6half_tEfNS_4arch4Sm80EEEEEvNT_6ParamsE)
        /*047c*/ 	.word	0x00000000


	//----- nvinfo : EIATTR_REGCOUNT
	.align		4
.L_205:
        /*0480*/ 	.byte	0x04, 0x2f
        /*0482*/ 	.short	(.L_207 - .L_206)
	.align		4
.L_206:
        /*0484*/ 	.word	index@(_ZN7cutlass13device_kernelIN5flash19FlashAttnFwdCombineIN4cute5tupleIJNS3_1CILi16EEENS5_ILi64EEEEEELi6ELi256ELi1ELb0ELb1ENS_6half_tEfNS_4arch4Sm80EEEEEvNT_6ParamsE)
        /*0488*/ 	.word	0x0000002e


	//----- nvinfo : EIATTR_FRAME_SIZE
	.align		4
.L_207:
        /*048c*/ 	.byte	0x04, 0x11
        /*048e*/ 	.short	(.L_209 - .L_208)
	.align		4
.L_208:
        /*0490*/ 	.word	index@($__internal_33_$__cuda_sm20_div_u64)
        /*0494*/ 	.word	0x00000000


	//----- nvinfo : EIATTR_FRAME_SIZE
	.align		4
.L_209:
        /*0498*/ 	.byte	0x04, 0x11
        /*049a*/ 	.short	(.L_211 - .L_210)
	.align		4
.L_210:
        /*049c*/ 	.word	index@(_ZN7cutlass13device_kernelIN5flash19FlashAttnFwdCombineIN4cute5tupleIJNS3_1CILi16EEENS5_ILi64EEEEEELi6ELi256ELi1ELb0ELb1ENS_6half_tEfNS_4arch4Sm80EEEEEvNT_6ParamsE)
        /*04a0*/ 	.word	0x00000000


	//----- nvinfo : EIATTR_REGCOUNT
	.align		4
.L_211:
        /*04a4*/ 	.byte	0x04, 0x2f
        /*04a6*/ 	.short	(.L_213 - .L_212)
	.align		4
.L_212:
        /*04a8*/ 	.word	index@(_ZN7cutlass13device_kernelIN5flash19FlashAttnFwdCombineIN4cute5tupleIJNS3_1CILi16EEENS5_ILi64EEEEEELi7ELi256ELi1ELb0ELb1ENS_6half_tEfNS_4arch4Sm80EEEEEvNT_6ParamsE)
        /*04ac*/ 	.word	0x0000002e


	//----- nvinfo : EIATTR_FRAME_SIZE
	.align		4
.L_213:
        /*04b0*/ 	.byte	0x04, 0x11
        /*04b2*/ 	.short	(.L_215 - .L_214)
	.align		4
.L_214:
        /*04b4*/ 	.word	index@($__internal_32_$__cuda_sm20_div_u64)
        /*04b8*/ 	.word	0x00000000


	//----- nvinfo : EIATTR_FRAME_SIZE
	.align		4
.L_215:
        /*04bc*/ 	.byte	0x04, 0x11
        /*04be*/ 	.short	(.L_217 - .L_216)
	.align		4
.L_216:
        /*04c0*/ 	.word	index@(_ZN7cutlass13device_kernelIN5flash19FlashAttnFwdCombineIN4cute5tupleIJNS3_1CILi16EEENS5_ILi64EEEEEELi7ELi256ELi1ELb0ELb1ENS_6half_tEfNS_4arch4Sm80EEEEEvNT_6ParamsE)
        /*04c4*/ 	.word	0x00000000


	//----- nvinfo : EIATTR_REGCOUNT
	.align		4
.L_217:
        /*04c8*/ 	.byte	0x04, 0x2f
        /*04ca*/ 	.short	(.L_219 - .L_218)
	.align		4
.L_218:
        /*04cc*/ 	.word	index@(_ZN7cutlass13device_kernelIN5flash19FlashAttnFwdCombineIN4cute5tupleIJNS3_1CILi16EEENS5_ILi64EEEEEELi8ELi256ELi1ELb0ELb1ENS_6half_tEfNS_4arch4Sm80EEEEEvNT_6ParamsE)
        /*04d0*/ 	.word	0x00000038


	//----- nvinfo : EIATTR_FRAME_SIZE
	.align		4
.L_219:
        /*04d4*/ 	.byte	0x04, 0x11
        /*04d6*/ 	.short	(.L_221 - .L_220)
	.align		4
.L_220:
        /*04d8*/ 	.word	index@($__internal_31_$__cuda_sm20_div_u64)
        /*04dc*/ 	.word	0x00000000


	//----- nvinfo : EIATTR_FRAME_SIZE
	.align		4
.L_221:
        /*04e0*/ 	.byte	0x04, 0x11
        /*04e2*/ 	.short	(.L_223 - .L_222)
	.align		4
.L_222:
        /*04e4*/ 	.word	index@(_ZN7cutlass13device_kernelIN5flash19FlashAttnFwdCombineIN4cute5tupleIJNS3_1CILi16EEENS5_ILi64EEEEEELi8ELi256ELi1ELb0ELb1ENS_6half_tEfNS_4arch4Sm80EEEEEvNT_6ParamsE)
        /*04e8*/ 	.word	0x00000000


	//----- nvinfo : EIATTR_REGCOUNT
	.align		4
.L_223:
        /*04ec*/ 	.byte	0x04, 0x2f
        /*04ee*/ 	.short	(.L_225 - .L_224)
	.align		4
.L_224:
        /*04f0*/ 	.word	index@(_ZN7cutlass13device_kernelIN5flash19FlashAttnFwdCombineIN4cute5tupleIJNS3_1CILi16EEENS5_ILi64EEEEEELi4ELi256ELi1ELb0ELb0ENS_6half_tEfNS_4arch4Sm80EEEEEvNT_6ParamsE)
        /*04f4*/ 	.word	0x00000030


	//----- nvinfo : EIATTR_FRAME_SIZE
	.align		4
.L_225:
        /*04f8*/ 	.byte	0x04, 0x11
        /*04fa*/ 	.short	(.L_227 - .L_226)
	.align		4
.L_226:
        /*04fc*/ 	.word	index@(_ZN7cutlass13device_kernelIN5flash19FlashAttnFwdCombineIN4cute5tupleIJNS3_1CILi16EEENS5_ILi64EEEEEELi4ELi256ELi1ELb0ELb0ENS_6half_tEfNS_4arch4Sm80EEEEEvNT_6ParamsE)
        /*0500*/ 	.word	0x00000000


	//----- nvinfo : EIATTR_REGCOUNT
	.align		4
.L_227:
        /*0504*/ 	.byte	0x04, 0x2f
        /*0506*/ 	.short	(.L_229 - .L_228)
	.align		4
.L_228:
        /*0508*/ 	.word	index@(_ZN7cutlass13device_kernelIN5flash19FlashAttnFwdCombineIN4cute5tupleIJNS3_1CILi16EEENS5_ILi64EEEEEELi5ELi256ELi1ELb0ELb0ENS_6half_tEfNS_4arch4Sm80EEEEEvNT_6ParamsE)
        /*050c*/ 	.word	0x00000030


	//----- nvinfo : EIATTR_FRAME_SIZE
	.align		4
.L_229:
        /*0510*/ 	.byte	0x04, 0x11
        /*0512*/ 	.short	(.L_231 - .L_230)
	.align		4
.L_230:
        /*0514*/ 	.word	index@(_ZN7cutlass13device_kernelIN5flash19FlashAttnFwdCombineIN4cute5tupleIJNS3_1CILi16EEENS5_ILi64EEEEEELi5ELi256ELi1ELb0ELb0ENS_6half_tEfNS_4arch4Sm80EEEEEvNT_6ParamsE)
        /*0518*/ 	.word	0x00000000


	//----- nvinfo : EIATTR_REGCOUNT
	.align		4
.L_231:
        /*051c*/ 	.byte	0x04, 0x2f
        /*051e*/ 	.short	(.L_233 - .L_232)
	.align		4
.L_232:
        /*0520*/ 	.word	index@(_ZN7cutlass13device_kernelIN5flash19FlashAttnFwdCombineIN4cute5tupleIJNS3_1CILi16EEENS5_ILi64EEEEEELi6ELi256ELi1ELb0ELb0ENS_6half_tEfNS_4arch4Sm80EEEEEvNT_6ParamsE)
        /*0524*/ 	.word	0x00000030


	//----- nvinfo : EIATTR_FRAME_SIZE
	.align		4
.L_233:
        /*0528*/ 	.byte	0x04, 0x11
        /*052a*/ 	.short	(.L_235 - .L_234)
	.align		4
.L_234:
        /*052c*/ 	.word	index@(_ZN7cutlass13device_kernelIN5flash19FlashAttnFwdCombineIN4cute5tupleIJNS3_1CILi16EEENS5_ILi64EEEEEELi6ELi256ELi1ELb0ELb0ENS_6half_tEfNS_4arch4Sm80EEEEEvNT_6ParamsE)
        /*0530*/ 	.word	0x00000000


	//----- nvinfo : EIATTR_REGCOUNT
	.align		4
.L_235:
        /*0534*/ 	.byte	0x04, 0x2f
        /*0536*/ 	.short	(.L_237 - .L_236)
	.align		4
.L_236:
        /*0538*/ 	.word	index@(_ZN7cutlass13device_kernelIN5flash19FlashAttnFwdCombineIN4cute5tupleIJNS3_1CILi16EEENS5_ILi64EEEEEELi7ELi256ELi1ELb0ELb0ENS_6half_tEfNS_4arch4Sm80EEEEEvNT_6ParamsE)
        /*053c*/ 	.word	0x00000030


	//----- nvinfo : EIATTR_FRAME_SIZE
	.align		4
.L_237:
        /*0540*/ 	.byte	0x04, 0x11
        /*0542*/ 	.short	(.L_239 - .L_238)
	.align		4
.L_238:
        /*0544*/ 	.word	index@(_ZN7cutlass13device_kernelIN5flash19FlashAttnFwdCombineIN4cute5tupleIJNS3_1CILi16EEENS5_ILi64EEEEEELi7ELi256ELi1ELb0ELb0ENS_6half_tEfNS_4arch4Sm80EEEEEvNT_6ParamsE)
        /*0548*/ 	.word	0x00000000


	//----- nvinfo : EIATTR_REGCOUNT
	.align		4
.L_239:
        /*054c*/ 	.byte	0x04, 0x2f
        /*054e*/ 	.short	(.L_241 - .L_240)
	.align		4
.L_240:
        /*0550*/ 	.word	index@(_ZN7cutlass13device_kernelIN5flash19FlashAttnFwdCombineIN4cute5tupleIJNS3_1CILi16EEENS5_ILi64EEEEEELi8ELi256ELi1ELb0ELb0ENS_6half_tEfNS_4arch4Sm80EEEEEvNT_6ParamsE)
        /*0554*/ 	.word	0x00000034


	//----- nvinfo : EIATTR_FRAME_SIZE
	.align		4
.L_241:
        /*0558*/ 	.byte	0x04, 0x11
        /*055a*/ 	.short	(.L_243 - .L_242)
	.align		4
.L_242:
        /*055c*/ 	.word	index@(_ZN7cutlass13device_kernelIN5flash19FlashAttnFwdCombineIN4cute5tupleIJNS3_1CILi16EEENS5_ILi64EEEEEELi8ELi256ELi1ELb0ELb0ENS_6half_tEfNS_4arch4Sm80EEEEEvNT_6ParamsE)
        /*0560*/ 	.word	0x00000000


	//----- nvinfo : EIATTR_REGCOUNT
	.align		4
.L_243:
        /*0564*/ 	.byte	0x04, 0x2f
        /*0566*/ 	.short	(.L_245 - .L_244)
	.align		4
.L_244:
        /*0568*/ 	.word	index@(_ZN7cutlass13device_kernelIN5flash19FlashAttnFwdCombineIN4cute5tupleIJNS3_1CILi16EEENS5_ILi64EEEEEELi4ELi256ELi1ELb0ELb1ENS_6half_tEfNS_4arch4Sm90EEEEEvNT_6ParamsE)
        /*056c*/ 	.word	0x0000002e


	//----- nvinfo : EIATTR_FRAME_SIZE
	.align		4
.L_245:
        /*0570*/ 	.byte	0x04, 0x11
        /*0572*/ 	.short	(.L_247 - .L_246)
	.align		4
.L_246:
        /*0574*/ 	.word	index@($__internal_30_$__cuda_sm20_div_u64)
        /*0578*/ 	.word	0x00000000


	//----- nvinfo : EIATTR_FRAME_SIZE
	.align		4
.L_247:
        /*057c*/ 	.byte	0x04, 0x11
        /*057e*/ 	.short	(.L_249 - .L_248)
	.align		4
.L_248:
        /*0580*/ 	.word	index@(_ZN7cutlass13device_kernelIN5flash19FlashAttnFwdCombineIN4cute5tupleIJNS3_1CILi16EEENS5_ILi64EEEEEELi4ELi256ELi1ELb0ELb1ENS_6half_tEfNS_4arch4Sm90EEEEEvNT_6ParamsE)
        /*0584*/ 	.word	0x00000000


	//----- nvinfo : EIATTR_REGCOUNT
	.align		4
.L_249:
        /*0588*/ 	.byte	0x04, 0x2f
        /*058a*/ 	.short	(.L_251 - .L_250)
	.align		4
.L_250:
        /*058c*/ 	.word	index@(_ZN7cutlass13device_kernelIN5flash19FlashAttnFwdCombineIN4cute5tupleIJNS3_1CILi16EEENS5_ILi64EEEEEELi5ELi256ELi1ELb0ELb1ENS_6half_tEfNS_4arch4Sm90EEEEEvNT_6ParamsE)
        /*0590*/ 	.word	0x0000002e


	//----- nvinfo : EIATTR_FRAME_SIZE
	.align		4
.L_251:
        /*0594*/ 	.byte	0x04, 0x11
        /*0596*/ 	.short	(.L_253 - .L_252)
	.align		4
.L_252:
        /*0598*/ 	.word	index@($__internal_29_$__cuda_sm20_div_u64)
        /*059c*/ 	.word	0x00000000


	//----- nvinfo : EIATTR_FRAME_SIZE
	.align		4
.L_253:
        /*05a0*/ 	.byte	0x04, 0x11
        /*05a2*/ 	.short	(.L_255 - .L_254)
	.align		4
.L_254:
        /*05a4*/ 	.word	index@(_ZN7cutlass13device_kernelIN5flash19FlashAttnFwdCombineIN4cute5tupleIJNS3_1CILi16EEENS5_ILi64EEEEEELi5ELi256ELi1ELb0ELb1ENS_6half_tEfNS_4arch4Sm90EEEEEvNT_6ParamsE)
        /*05a8*/ 	.word	0x00000000


	//----- nvinfo : EIATTR_REGCOUNT
	.align		4
.L_255:
        /*05ac*/ 	.byte	0x04, 0x2f
        /*05ae*/ 	.short	(.L_257 - .L_256)
	.align		4
.L_256:
        /*05b0*/ 	.word	index@(_ZN7cutlass13device_kernelIN5flash19FlashAttnFwdCombineIN4cute5tupleIJNS3_1CILi16EEENS5_ILi64EEEEEELi6ELi256ELi1ELb0ELb1ENS_6half_tEfNS_4arch4Sm90EEEEEvNT_6ParamsE)
        /*05b4*/ 	.word	0x0000002e


	//----- nvinfo : EIATTR_FRAME_SIZE
	.align		4
.L_257:
        /*05b8*/ 	.byte	0x04, 0x11
        /*05ba*/ 	.short	(.L_259 - .L_258)
	.align		4
.L_258:
        /*05bc*/ 	.word	index@($__internal_28_$__cuda_sm20_div_u64)
        /*05c0*/ 	.word	0x00000000


	//----- nvinfo : EIATTR_FRAME_SIZE
	.align		4
.L_259:
        /*05c4*/ 	.byte	0x04, 0x11
        /*05c6*/ 	.short	(.L_261 - .L_260)
	.align		4
.L_260:
        /*05c8*/ 	.word	index@(_ZN7cutlass13device_kernelIN5flash19FlashAttnFwdCombineIN4cute5tupleIJNS3_1CILi16EEENS5_ILi64EEEEEELi6ELi256ELi1ELb0ELb1ENS_6half_tEfNS_4arch4Sm90EEEEEvNT_6ParamsE)
        /*05cc*/ 	.word	0x00000000


	//----- nvinfo : EIATTR_REGCOUNT
	.align		4
.L_261:
        /*05d0*/ 	.byte	0x04, 0x2f
        /*05d2*/ 	.short	(.L_263 - .L_262)
	.align		4
.L_262:
        /*05d4*/ 	.word	index@(_ZN7cutlass13device_kernelIN5flash19FlashAttnFwdCombineIN4cute5tupleIJNS3_1CILi16EEENS5_ILi64EEEEEELi7ELi256ELi1ELb0ELb1ENS_6half_tEfNS_4arch4Sm90EEEEEvNT_6ParamsE)
        /*05d8*/ 	.word	0x0000002e


	//----- nvinfo : EIATTR_FRAME_SIZE
	.align		4
.L_263:
        /*05dc*/ 	.byte	0x04, 0x11
        /*05de*/ 	.short	(.L_265 - .L_264)
	.align		4
.L_264:
        /*05e0*/ 	.word	index@($__internal_27_$__cuda_sm20_div_u64)
        /*05e4*/ 	.word	0x00000000


	//----- nvinfo : EIATTR_FRAME_SIZE
	.align		4
.L_265:
        /*05e8*/ 	.byte	0x04, 0x11
        /*05ea*/ 	.short	(.L_267 - .L_266)
	.align		4
.L_266:
        /*05ec*/ 	.word	index@(_ZN7cutlass13device_kernelIN5flash19FlashAttnFwdCombineIN4cute5tupleIJNS3_1CILi16EEENS5_ILi64EEEEEELi7ELi256ELi1ELb0ELb1ENS_6half_tEfNS_4arch4Sm90EEEEEvNT_6ParamsE)
        /*05f0*/ 	.word	0x00000000


	//----- nvinfo : EIATTR_REGCOUNT
	.align		4
.L_267:
        /*05f4*/ 	.byte	0x04, 0x2f
        /*05f6*/ 	.short	(.L_269 - .L_268)
	.align		4
.L_268:
        /*05f8*/ 	.word	index@(_ZN7cutlass13device_kernelIN5flash19FlashAttnFwdCombineIN4cute5tupleIJNS3_1CILi16EEENS5_ILi64EEEEEELi8ELi256ELi1ELb0ELb1ENS_6half_tEfNS_4arch4Sm90EEEEEvNT_6ParamsE)
        /*05fc*/ 	.word	0x00000038


	//----- nvinfo : EIATTR_FRAME_SIZE
	.align		4
.L_269:
        /*0600*/ 	.byte	0x04, 0x11
        /*0602*/ 	.short	(.L_271 - .L_270)
	.align		4
.L_270:
        /*0604*/ 	.word	index@($__internal_26_$__cuda_sm20_div_u64)
        /*0608*/ 	.word	0x00000000


	//----- nvinfo : EIATTR_FRAME_SIZE
	.align		4
.L_271:
        /*060c*/ 	.byte	0x04, 0x11
        /*060e*/ 	.short	(.L_273 - .L_272)
	.align		4
.L_272:
        /*0610*/ 	.word	index@(_ZN7cutlass13device_kernelIN5flash19FlashAttnFwdCombineIN4cute5tupleIJNS3_1CILi16EEENS5_ILi64EEEEEELi8ELi256ELi1ELb0ELb1ENS_6half_tEfNS_4arch4Sm90EEEEEvNT_6ParamsE)
        /*0614*/ 	.word	0x00000000


	//----- nvinfo : EIATTR_REGCOUNT
	.align		4
.L_273:
        /*0618*/ 	.byte	0x04, 0x2f
        /*061a*/ 	.short	(.L_275 - .L_274)
	.align		4
.L_274:
        /*061c*/ 	.word	index@(_ZN7cutlass13device_kernelIN5flash19FlashAttnFwdCombineIN4cute5tupleIJNS3_1CILi16EEENS5_ILi64EEEEEELi4ELi256ELi1ELb0ELb0ENS_6half_tEfNS_4arch4Sm90EEEEEvNT_6ParamsE)
        /*0620*/ 	.word	0x00000030


	//----- nvinfo : EIATTR_FRAME_SIZE
	.align		4
.L_275:
        /*0624*/ 	.byte	0x04, 0x11
        /*0626*/ 	.short	(.L_277 - .L_276)
	.align		4
.L_276:
        /*0628*/ 	.word	index@(_ZN7cutlass13device_kernelIN5flash19FlashAttnFwdCombineIN4cute5tupleIJNS3_1CILi16EEENS5_ILi64EEEEEELi4ELi256ELi1ELb0ELb0ENS_6half_tEfNS_4arch4Sm90EEEEEvNT_6ParamsE)
        /*062c*/ 	.word	0x00000000


	//----- nvinfo : EIATTR_REGCOUNT
	.align		4
.L_277:
        /*0630*/ 	.byte	0x04, 0x2f
        /*0632*/ 	.short	(.L_279 - .L_278)
	.align		4
.L_278:
        /*0634*/ 	.word	index@(_ZN7cutlass13device_kernelIN5flash19FlashAttnFwdCombineIN4cute5tupleIJNS3_1CILi16EEENS5_ILi64EEEEEELi5ELi256ELi1ELb0ELb0ENS_6half_tEfNS_4arch4Sm90EEEEEvNT_6ParamsE)
        /*0638*/ 	.word	0x00000030


	//----- nvinfo : EIATTR_FRAME_SIZE
	.align		4
.L_279:
        /*063c*/ 	.byte	0x04, 0x11
        /*063e*/ 	.short	(.L_281 - .L_280)
	.align		4
.L_280:
        /*0640*/ 	.word	index@(_ZN7cutlass13device_kernelIN5flash19FlashAttnFwdCombineIN4cute5tupleIJNS3_1CILi16EEENS5_ILi64EEEEEELi5ELi256ELi1ELb0ELb0ENS_6half_tEfNS_4arch4Sm90EEEEEvNT_6ParamsE)
        /*0644*/ 	.word	0x00000000


	//----- nvinfo : EIATTR_REGCOUNT
	.align		4
.L_281:
        /*0648*/ 	.byte	0x04, 0x2f
        /*064a*/ 	.short	(.L_283 - .L_282)
	.align		4
.L_282:
        /*064c*/ 	.word	index@(_ZN7cutlass13device_kernelIN5flash19FlashAttnFwdCombineIN4cute5tupleIJNS3_1CILi16EEENS5_ILi64EEEEEELi6ELi256ELi1ELb0ELb0ENS_6half_tEfNS_4arch4Sm90EEEEEvNT_6ParamsE)
        /*0650*/ 	.word	0x00000030


	//----- nvinfo : EIATTR_FRAME_SIZE
	.align		4
.L_283:
        /*0654*/ 	.byte	0x04, 0x11
        /*0656*/ 	.short	(.L_285 - .L_284)
	.align		4
.L_284:
        /*0658*/ 	.word	index@(_ZN7cutlass13device_kernelIN5flash19FlashAttnFwdCombineIN4cute5tupleIJNS3_1CILi16EEENS5_ILi64EEEEEELi6ELi256ELi1ELb0ELb0ENS_6half_tEfNS_4arch4Sm90EEEEEvNT_6ParamsE)
        /*065c*/ 	.word	0x00000000


	//----- nvinfo : EIATTR_REGCOUNT
	.align		4
.L_285:
        /*0660*/ 	.byte	0x04, 0x2f
        /*0662*/ 	.short	(.L_287 - .L_286)
	.align		4
.L_286:
        /*0664*/ 	.word	index@(_ZN7cutlass13device_kernelIN5flash19FlashAttnFwdCombineIN4cute5tupleIJNS3_1CILi16EEENS5_ILi64EEEEEELi7ELi256ELi1ELb0ELb0ENS_6half_tEfNS_4arch4Sm90EEEEEvNT_6ParamsE)
        /*0668*/ 	.word	0x00000030


	//----- nvinfo : EIATTR_FRAME_SIZE
	.align		4
.L_287:
        /*066c*/ 	.byte	0x04, 0x11
        /*066e*/ 	.short	(.L_289 - .L_288)
	.align		4
.L_288:
        /*0670*/ 	.word	index@(_ZN7cutlass13device_kernelIN5flash19FlashAttnFwdCombineIN4cute5tupleIJNS3_1CILi16EEENS5_ILi64EEEEEELi7ELi256ELi1ELb0ELb0ENS_6half_tEfNS_4arch4Sm90EEEEEvNT_6ParamsE)
        /*0674*/ 	.word	0x00000000


	//----- nvinfo : EIATTR_REGCOUNT
	.align		4
.L_289:
        /*0678*/ 	.byte	0x04, 0x2f
        /*067a*/ 	.short	(.L_291 - .L_290)
	.align		4
.L_290:
        /*067c*/ 	.word	index@(_ZN7cutlass13device_kernelIN5flash19FlashAttnFwdCombineIN4cute5tupleIJNS3_1CILi16EEENS5_ILi64EEEEEELi8ELi256ELi1ELb0ELb0ENS_6half_tEfNS_4arch4Sm90EEEEEvNT_6ParamsE)
        /*0680*/ 	.word	0x00000034


	//----- nvinfo : EIATTR_FRAME_SIZE
	.align		4
.L_291:
        /*0684*/ 	.byte	0x04, 0x11
        /*0686*/ 	.short	(.L_293 - .L_292)
	.align		4
.L_292:
        /*0688*/ 	.word	index@(_ZN7cutlass13device_kernelIN5flash19FlashAttnFwdCombineIN4cute5tupleIJNS3_1CILi16EEENS5_ILi64EEEEEELi8ELi256ELi1ELb0ELb0ENS_6half_tEfNS_4arch4Sm90EEEEEvNT_6ParamsE)
        /*068c*/ 	.word	0x00000000


	//----- nvinfo : EIATTR_REGCOUNT
	.align		4
.L_293:
        /*0690*/ 	.byte	0x04, 0x2f
        /*0692*/ 	.short	(.L_295 - .L_294)
	.align		4
.L_294:
        /*0694*/ 	.word	index@(_ZN7cutlass13device_kernelIN5flash19FlashAttnFwdCombineIN4cute5tupleIJNS3_1CILi8EEENS5_ILi128EEEEEELi5ELi256ELi1ELb0ELb1ENS_6half_tEfNS_4arch4Sm80EEEEEvNT_6ParamsE)
        /*0698*/ 	.word	0x0000002e


	//----- nvinfo : EIATTR_FRAME_SIZE
	.align		4
.L_295:
        /*069c*/ 	.byte	0x04, 0x11
        /*069e*/ 	.short	(.L_297 - .L_296)
	.align		4
.L_296:
        /*06a0*/ 	.word	index@($__internal_25_$__cuda_sm20_div_u64)
        /*06a4*/ 	.word	0x00000000


	//----- nvinfo : EIATTR_FRAME_SIZE
	.align		4
.L_297:
        /*06a8*/ 	.byte	0x04, 0x11
        /*06aa*/ 	.short	(.L_299 - .L_298)
	.align		4
.L_298:
        /*06ac*/ 	.word	index@(_ZN7cutlass13device_kernelIN5flash19FlashAttnFwdCombineIN4cute5tupleIJNS3_1CILi8EEENS5_ILi128EEEEEELi5ELi256ELi1ELb0ELb1ENS_6half_tEfNS_4arch4Sm80EEEEEvNT_6ParamsE)
        /*06b0*/ 	.word	0x00000000


	//----- nvinfo : EIATTR_REGCOUNT
	.align		4
.L_299:
        /*06b4*/ 	.byte	0x04, 0x2f
        /*06b6*/ 	.short	(.L_301 - .L_300)
	.align		4
.L_300:
        /*06b8*/ 	.word	index@(_ZN7cutlass13device_kernelIN5flash19FlashAttnFwdCombineIN4cute5tupleIJNS3_1CILi8EEENS5_ILi128EEEEEELi6ELi256ELi1ELb0ELb1ENS_6half_tEfNS_4arch4Sm80EEEEEvNT_6ParamsE)
        /*06bc*/ 	.word	0x0000002e


	//----- nvinfo : EIATTR_FRAME_SIZE
	.align		4
.L_301:
        /*06c0*/ 	.byte	0x04, 0x11
        /*06c2*/ 	.short	(.L_303 - .L_302)
	.align		4
.L_302:
        /*06c4*/ 	.word	index@($__internal_24_$__cuda_sm20_div_u64)
        /*06c8*/ 	.word	0x00000000


	//----- nvinfo : EIATTR_FRAME_SIZE
	.align		4
.L_303:
        /*06cc*/ 	.byte	0x04, 0x11
        /*06ce*/ 	.short	(.L_305 - .L_304)
	.align		4
.L_304:
        /*06d0*/ 	.word	index@(_ZN7cutlass13device_kernelIN5flash19FlashAttnFwdCombineIN4cute5tupleIJNS3_1CILi8EEENS5_ILi128EEEEEELi6ELi256ELi1ELb0ELb1ENS_6half_tEfNS_4arch4Sm80EEEEEvNT_6ParamsE)
        /*06d4*/ 	.word	0x00000000


	//----- nvinfo : EIATTR_REGCOUNT
	.align		4
.L_305:
        /*06d8*/ 	.byte	0x04, 0x2f
        /*06da*/ 	.short	(.L_307 - .L_306)
	.align		4
.L_306:
        /*06dc*/ 	.word	index@(_ZN7cutlass13device_kernelIN5flash19FlashAttnFwdCombineIN4cute5tupleIJNS3_1CILi8EEENS5_ILi128EEEEEELi7ELi256ELi1ELb0ELb1ENS_6half_tEfNS_4arch4Sm80EEEEEvNT_6ParamsE)
        /*06e0*/ 	.word	0x0000002e


	//----- nvinfo : EIATTR_FRAME_SIZE
	.align		4
.L_307:
        /*06e4*/ 	.byte	0x04, 0x11
        /*06e6*/ 	.short	(.L_309 - .L_308)
	.align		4
.L_308:
        /*06e8*/ 	.word	index@($__internal_23_$__cuda_sm20_div_u64)
        /*06ec*/ 	.word	0x00000000


	//----- nvinfo : EIATTR_FRAME_SIZE
	.align		4
.L_309:
        /*06f0*/ 	.byte	0x04, 0x11
        /*06f2*/ 	.short	(.L_311 - .L_310)
	.align		4
.L_310:
        /*06f4*/ 	.word	index@(_ZN7cutlass13device_kernelIN5flash19FlashAttnFwdCombineIN4cute5tupleIJNS3_1CILi8EEENS5_ILi128EEEEEELi7ELi256ELi1ELb0ELb1ENS_6half_tEfNS_4arch4Sm80EEEEEvNT_6ParamsE)
        /*06f8*/ 	.word	0x00000000


	//----- nvinfo : EIATTR_REGCOUNT
	.align		4
.L_311:
        /*06fc*/ 	.byte	0x04, 0x2f
        /*06fe*/ 	.short	(.L_313 - .L_312)
	.align		4
.L_312:
        /*0700*/ 	.word	index@(_ZN7cutlass13device_kernelIN5flash19FlashAttnFwdCombineIN4cute5tupleIJNS3_1CILi8EEENS5_ILi128EEEEEELi8ELi256ELi1ELb0ELb1ENS_6half_tEfNS_4arch4Sm80EEEEEvNT_6ParamsE)
        /*0704*/ 	.word	0x00000030


	//----- nvinfo : EIATTR_FRAME_SIZE
	.align		4
.L_313:
        /*0708*/ 	.byte	0x04, 0x11
        /*070a*/ 	.short	(.L_315 - .L_314)
	.align		4
.L_314:
        /*070c*/ 	.word	index@($__internal_22_$__cuda_sm20_div_u64)
        /*0710*/ 	.word	0x00000000


	//----- nvinfo : EIATTR_FRAME_SIZE
	.align		4
.L_315:
        /*0714*/ 	.byte	0x04, 0x11
        /*0716*/ 	.short	(.L_317 - .L_316)
	.align		4
.L_316:
        /*0718*/ 	.word	index@(_ZN7cutlass13device_kernelIN5flash19FlashAttnFwdCombineIN4cute5tupleIJNS3_1CILi8EEENS5_ILi128EEEEEELi8ELi256ELi1ELb0ELb1ENS_6half_tEfNS_4arch4Sm80EEEEEvNT_6ParamsE)
        /*071c*/ 	.word	0x00000000


	//----- nvinfo : EIATTR_REGCOUNT
	.align		4
.L_317:
        /*0720*/ 	.byte	0x04, 0x2f
        /*0722*/ 	.short	(.L_319 - .L_318)
	.align		4
.L_318:
        /*0724*/ 	.word	index@(_ZN7cutlass13device_kernelIN5flash19FlashAttnFwdCombineIN4cute5tupleIJNS3_1CILi8EEENS5_ILi128EEEEEELi5ELi256ELi1ELb0ELb0ENS_6half_tEfNS_4arch4Sm80EEEEEvNT_6ParamsE)
        /*0728*/ 	.word	0x00000030


	//----- nvinfo : EIATTR_FRAME_SIZE
	.align		4
.L_319:
        /*072c*/ 	.byte	0x04, 0x11
        /*072e*/ 	.short	(.L_321 - .L_320)
	.align		4
.L_320:
        /*0730*/ 	.word	index@(_ZN7cutlass13device_kernelIN5flash19FlashAttnFwdCombineIN4cute5tupleIJNS3_1CILi8EEENS5_ILi128EEEEEELi5ELi256ELi1ELb0ELb0ENS_6half_tEfNS_4arch4Sm80EEEEEvNT_6ParamsE)
        /*0734*/ 	.word	0x00000000


	//----- nvinfo : EIATTR_REGCOUNT
	.align		4
.L_321:
        /*0738*/ 	.byte	0x04, 0x2f
        /*073a*/ 	.short	(.L_323 - .L_322)
	.align		4
.L_322:
        /*073c*/ 	.word	index@(_ZN7cutlass13device_kernelIN5flash19FlashAttnFwdCombineIN4cute5tupleIJNS3_1CILi8EEENS5_ILi128EEEEEELi6ELi256ELi1ELb0ELb0ENS_6half_tEfNS_4arch4Sm80EEEEEvNT_6ParamsE)
        /*0740*/ 	.word	0x00000030


	//----- nvinfo : EIATTR_FRAME_SIZE
	.align		4
.L_323:
        /*0744*/ 	.byte	0x04, 0x11
        /*0746*/ 	.short	(.L_325 - .L_324)
	.align		4
.L_324:
        /*0748*/ 	.word	index@(_ZN7cutlass13device_kernelIN5flash19FlashAttnFwdCombineIN4cute5tupleIJNS3_1CILi8EEENS5_ILi128EEEEEELi6ELi256ELi1ELb0ELb0ENS_6half_tEfNS_4arch4Sm80EEEEEvNT_6ParamsE)
        /*074c*/ 	.word	0x00000000


	//----- nvinfo : EIATTR_REGCOUNT
	.align		4
.L_325:
        /*0750*/ 	.byte	0x04, 0x2f
        /*0752*/ 	.short	(.L_327 - .L_326)
	.align		4
.L_326:
        /*0754*/ 	.word	index@(_ZN7cutlass13device_kernelIN5flash19FlashAttnFwdCombineIN4cute5tupleIJNS3_1CILi8EEENS5_ILi128EEEEEELi7ELi256ELi1ELb0ELb0ENS_6half_tEfNS_4arch4Sm80EEEEEvNT_6ParamsE)
        /*0758*/ 	.word	0x00000030


	//----- nvinfo : EIATTR_FRAME_SIZE
	.align		4
.L_327:
        /*075c*/ 	.byte	0x04, 0x11
        /*075e*/ 	.short	(.L_329 - .L_328)
	.align		4
.L_328:
        /*0760*/ 	.word	index@(_ZN7cutlass13device_kernelIN5flash19FlashAttnFwdCombineIN4cute5tupleIJNS3_1CILi8EEENS5_ILi128EEEEEELi7ELi256ELi1ELb0ELb0ENS_6half_tEfNS_4arch4Sm80EEEEEvNT_6ParamsE)
        /*0764*/ 	.word	0x00000000


	//----- nvinfo : EIATTR_REGCOUNT
	.align		4
.L_329:
        /*0768*/ 	.byte	0x04, 0x2f
        /*076a*/ 	.short	(.L_331 - .L_330)
	.align		4
.L_330:
        /*076c*/ 	.word	index@(_ZN7cutlass13device_kernelIN5flash19FlashAttnFwdCombineIN4cute5tupleIJNS3_1CILi8EEENS5_ILi128EEEEEELi8ELi256ELi1ELb0ELb0ENS_6half_tEfNS_4arch4Sm80EEEEEvNT_6ParamsE)
        /*0770*/ 	.word	0x00000038


	//----- nvinfo : EIATTR_FRAME_SIZE
	.align		4
.L_331:
        /*0774*/ 	.byte	0x04, 0x11
        /*0776*/ 	.short	(.L_333 - .L_332)
	.align		4
.L_332:
        /*0778*/ 	.word	index@(_ZN7cutlass13device_kernelIN5flash19FlashAttnFwdCombineIN4cute5tupleIJNS3_1CILi8EEENS5_ILi128EEEEEELi8ELi256ELi1ELb0ELb0ENS_6half_tEfNS_4arch4Sm80EEEEEvNT_6ParamsE)
        /*077c*/ 	.word	0x00000000


	//----- nvinfo : EIATTR_REGCOUNT
	.align		4
.L_333:
        /*0780*/ 	.byte	0x04, 0x2f
        /*0782*/ 	.short	(.L_335 - .L_334)
	.align		4
.L_334:
        /*0784*/ 	.word	index@(_ZN7cutlass13device_kernelIN5flash19FlashAttnFwdCombineIN4cute5tupleIJNS3_1CILi8EEENS5_ILi128EEEEEELi5ELi256ELi1ELb0ELb1ENS_6half_tEfNS_4arch4Sm90EEEEEvNT_6ParamsE)
        /*0788*/ 	.word	0x0000002e


	//----- nvinfo : EIATTR_FRAME_SIZE
	.align		4
.L_335:
        /*078c*/ 	.byte	0x04, 0x11
        /*078e*/ 	.short	(.L_337 - .L_336)
	.align		4
.L_336:
        /*0790*/ 	.word	index@($__internal_21_$__cuda_sm20_div_u64)
        /*0794*/ 	.word	0x00000000


	//----- nvinfo : EIATTR_FRAME_SIZE
	.align		4
.L_337:
        /*0798*/ 	.byte	0x04, 0x11
        /*079a*/ 	.short	(.L_339 - .L_338)
	.align		4
.L_338:
        /*079c*/ 	.word	index@(_ZN7cutlass13device_kernelIN5flash19FlashAttnFwdCombineIN4cute5tupleIJNS3_1CILi8EEENS5_ILi128EEEEEELi5ELi256ELi1ELb0ELb1ENS_6half_tEfNS_4arch4Sm90EEEEEvNT_6ParamsE)
        /*07a0*/ 	.word	0x00000000


	//----- nvinfo : EIATTR_REGCOUNT
	.align		4
.L_339:
        /*07a4*/ 	.byte	0x04, 0x2f
        /*07a6*/ 	.short	(.L_341 - .L_340)
	.align		4
.L_340:
        /*07a8*/ 	.word	index@(_ZN7cutlass13device_kernelIN5flash19FlashAttnFwdCombineIN4cute5tupleIJNS3_1CILi8EEENS5_ILi128EEEEEELi6ELi256ELi1ELb0ELb1ENS_6half_tEfNS_4arch4Sm90EEEEEvNT_6ParamsE)
        /*07ac*/ 	.word	0x0000002e


	//----- nvinfo : EIATTR_FRAME_SIZE
	.align		4
.L_341:
        /*07b0*/ 	.byte	0x04, 0x11
        /*07b2*/ 	.short	(.L_343 - .L_342)
	.align		4
.L_342:
        /*07b4*/ 	.word	index@($__internal_20_$__cuda_sm20_div_u64)
        /*07b8*/ 	.word	0x00000000


	//----- nvinfo : EIATTR_FRAME_SIZE
	.align		4
.L_343:
        /*07bc*/ 	.byte	0x04, 0x11
        /*07be*/ 	.short	(.L_345 - .L_344)
	.align		4
.L_344:
        /*07c0*/ 	.word	index@(_ZN7cutlass13device_kernelIN5flash19FlashAttnFwdCombineIN4cute5tupleIJNS3_1CILi8EEENS5_ILi128EEEEEELi6ELi256ELi1ELb0ELb1ENS_6half_tEfNS_4arch4Sm90EEEEEvNT_6ParamsE)
        /*07c4*/ 	.word	0x00000000


	//----- nvinfo : EIATTR_REGCOUNT
	.align		4
.L_345:
        /*07c8*/ 	.byte	0x04, 0x2f
        /*07ca*/ 	.short	(.L_347 - .L_346)
	.align		4
.L_346:
        /*07cc*/ 	.word	index@(_ZN7cutlass13device_kernelIN5flash19FlashAttnFwdCombineIN4cute5tupleIJNS3_1CILi8EEENS5_ILi128EEEEEELi7ELi256ELi1ELb0ELb1ENS_6half_tEfNS_4arch4Sm90EEEEEvNT_6ParamsE)
        /*07d0*/ 	.word	0x0000002e


	//----- nvinfo : EIATTR_FRAME_SIZE
	.align		4
.L_347:
        /*07d4*/ 	.byte	0x04, 0x11
        /*07d6*/ 	.short	(.L_349 - .L_348)
	.align		4
.L_348:
        /*07d8*/ 	.word	index@($__internal_19_$__cuda_sm20_div_u64)
        /*07dc*/ 	.word	0x00000000


	//----- nvinfo : EIATTR_FRAME_SIZE
	.align		4
.L_349:
        /*07e0*/ 	.byte	0x04, 0x11
        /*07e2*/ 	.short	(.L_351 - .L_350)
	.align		4
.L_350:
        /*07e4*/ 	.word	index@(_ZN7cutlass13device_kernelIN5flash19FlashAttnFwdCombineIN4cute5tupleIJNS3_1CILi8EEENS5_ILi128EEEEEELi7ELi256ELi1ELb0ELb1ENS_6half_tEfNS_4arch4Sm90EEEEEvNT_6ParamsE)
        /*07e8*/ 	.word	0x00000000


	//----- nvinfo : EIATTR_REGCOUNT
	.align		4
.L_351:
        /*07ec*/ 	.byte	0x04, 0x2f
        /*07ee*/ 	.short	(.L_353 - .L_352)
	.align		4
.L_352:
        /*07f0*/ 	.word	index@(_ZN7cutlass13device_kernelIN5flash19FlashAttnFwdCombineIN4cute5tupleIJNS3_1CILi8EEENS5_ILi128EEEEEELi8ELi256ELi1ELb0ELb1ENS_6half_tEfNS_4arch4Sm90EEEEEvNT_6ParamsE)
        /*07f4*/ 	.word	0x00000030


	//----- nvinfo : EIATTR_FRAME_SIZE
	.align		4
.L_353:
        /*07f8*/ 	.byte	0x04, 0x11
        /*07fa*/ 	.short	(.L_355 - .L_354)
	.align		4
.L_354:
        /*07fc*/ 	.word	index@($__internal_18_$__cuda_sm20_div_u64)
        /*0800*/ 	.word	0x00000000


	//----- nvinfo : EIATTR_FRAME_SIZE
	.align		4
.L_355:
        /*0804*/ 	.byte	0x04, 0x11
        /*0806*/ 	.short	(.L_357 - .L_356)
	.align		4
.L_356:
        /*0808*/ 	.word	index@(_ZN7cutlass13device_kernelIN5flash19FlashAttnFwdCombineIN4cute5tupleIJNS3_1CILi8EEENS5_ILi128EEEEEELi8ELi256ELi1ELb0ELb1ENS_6half_tEfNS_4arch4Sm90EEEEEvNT_6ParamsE)
        /*080c*/ 	.word	0x00000000


	//----- nvinfo : EIATTR_REGCOUNT
	.align		4
.L_357:
        /*0810*/ 	.byte	0x04, 0x2f
        /*0812*/ 	.short	(.L_359 - .L_358)
	.align		4
.L_358:
        /*0814*/ 	.word	index@(_ZN7cutlass13device_kernelIN5flash19FlashAttnFwdCombineIN4cute5tupleIJNS3_1CILi8EEENS5_ILi128EEEEEELi5ELi256ELi1ELb0ELb0ENS_6half_tEfNS_4arch4Sm90EEEEEvNT_6ParamsE)
        /*0818*/ 	.word	0x00000030


	//----- nvinfo : EIATTR_FRAME_SIZE
	.align		4
.L_359:
        /*081c*/ 	.byte	0x04, 0x11
        /*081e*/ 	.short	(.L_361 - .L_360)
	.align		4
.L_360:
        /*0820*/ 	.word	index@(_ZN7cutlass13device_kernelIN5flash19FlashAttnFwdCombineIN4cute5tupleIJNS3_1CILi8EEENS5_ILi128EEEEEELi5ELi256ELi1ELb0ELb0ENS_6half_tEfNS_4arch4Sm90EEEEEvNT_6ParamsE)
        /*0824*/ 	.word	0x00000000


	//----- nvinfo : EIATTR_REGCOUNT
	.align		4
.L_361:
        /*0828*/ 	.byte	0x04, 0x2f
        /*082a*/ 	.short	(.L_363 - .L_362)
	.align		4
.L_362:
        /*082c*/ 	.word	index@(_ZN7cutlass13device_kernelIN5flash19FlashAttnFwdCombineIN4cute5tupleIJNS3_1CILi8EEENS5_ILi128EEEEEELi6ELi256ELi1ELb0ELb0ENS_6half_tEfNS_4arch4Sm90EEEEEvNT_6ParamsE)
        /*0830*/ 	.word	0x00000030


	//----- nvinfo : EIATTR_FRAME_SIZE
	.align		4
.L_363:
        /*0834*/ 	.byte	0x04, 0x11
        /*0836*/ 	.short	(.L_365 - .L_364)
	.align		4
.L_364:
        /*0838*/ 	.word	index@(_ZN7cutlass13device_kernelIN5flash19FlashAttnFwdCombineIN4cute5tupleIJNS3_1CILi8EEENS5_ILi128EEEEEELi6ELi256ELi1ELb0ELb0ENS_6half_tEfNS_4arch4Sm90EEEEEvNT_6ParamsE)
        /*083c*/ 	.word	0x00000000


	//----- nvinfo : EIATTR_REGCOUNT
	.align		4
.L_365:
        /*0840*/ 	.byte	0x04, 0x2f
        /*0842*/ 	.short	(.L_367 - .L_366)
	.align		4
.L_366:
        /*0844*/ 	.word	index@(_ZN7cutlass13device_kernelIN5flash19FlashAttnFwdCombineIN4cute5tupleIJNS3_1CILi8EEENS5_ILi128EEEEEELi7ELi256ELi1ELb0ELb0ENS_6half_tEfNS_4arch4Sm90EEEEEvNT_6ParamsE)
        /*0848*/ 	.word	0x00000030


	//----- nvinfo : EIATTR_FRAME_SIZE
	.align		4
.L_367:
        /*084c*/ 	.byte	0x04, 0x11
        /*084e*/ 	.short	(.L_369 - .L_368)
	.align		4
.L_368:
        /*0850*/ 	.word	index@(_ZN7cutlass13device_kernelIN5flash19FlashAttnFwdCombineIN4cute5tupleIJNS3_1CILi8EEENS5_ILi128EEEEEELi7ELi256ELi1ELb0ELb0ENS_6half_tEfNS_4arch4Sm90EEEEEvNT_6ParamsE)
        /*0854*/ 	.word	0x00000000


	//----- nvinfo : EIATTR_REGCOUNT
	.align		4
.L_369:
        /*0858*/ 	.byte	0x04, 0x2f
        /*085a*/ 	.short	(.L_371 - .L_370)
	.align		4
.L_370:
        /*085c*/ 	.word	index@(_ZN7cutlass13device_kernelIN5flash19FlashAttnFwdCombineIN4cute5tupleIJNS3_1CILi8EEENS5_ILi128EEEEEELi8ELi256ELi1ELb0ELb0ENS_6half_tEfNS_4arch4Sm90EEEEEvNT_6ParamsE)
        /*0860*/ 	.word	0x00000038


	//----- nvinfo : EIATTR_FRAME_SIZE
	.align		4
.L_371:
        /*0864*/ 	.byte	0x04, 0x11
        /*0866*/ 	.short	(.L_373 - .L_372)
	.align		4
.L_372:
        /*0868*/ 	.word	index@(_ZN7cutlass13device_kernelIN5flash19FlashAttnFwdCombineIN4cute5tupleIJNS3_1CILi8EEENS5_ILi128EEEEEELi8ELi256ELi1ELb0ELb0ENS_6half_tEfNS_4arch4Sm90EEEEEvNT_6ParamsE)
        /*086c*/ 	.word	0x00000000


	//----- nvinfo : EIATTR_REGCOUNT
	.align		4
.L_373:
        /*0870*/ 	.byte	0x04, 0x2f
        /*0872*/ 	.short	(.L_375 - .L_374)
	.align		4
.L_374:
        /*0874*/ 	.word	index@(_ZN7cutlass13device_kernelIN5flash19FlashAttnFwdCombineIN4cute5tupleIJNS3_1CILi16EEENS5_ILi64EEEEEELi4ELi256ELi1ELb0ELb1ENS_10bfloat16_tEfNS_4arch4Sm80EEEEEvNT_6ParamsE)
        /*0878*/ 	.word	0x0000002e


	//----- nvinfo : EIATTR_FRAME_SIZE
	.align		4
.L_375:
        /*087c*/ 	.byte	0x04, 0x11
        /*087e*/ 	.short	(.L_377 - .L_376)
	.align		4
.L_376:
        /*0880*/ 	.word	index@($__internal_17_$__cuda_sm20_div_u64)
        /*0884*/ 	.word	0x00000000


	//----- nvinfo : EIATTR_FRAME_SIZE
	.align		4
.L_377:
        /*0888*/ 	.byte	0x04, 0x11
        /*088a*/ 	.short	(.L_379 - .L_378)
	.align		4
.L_378:
        /*088c*/ 	.word	index@(_ZN7cutlass13device_kernelIN5flash19FlashAttnFwdCombineIN4cute5tupleIJNS3_1CILi16EEENS5_ILi64EEEEEELi4ELi256ELi1ELb0ELb1ENS_10bfloat16_tEfNS_4arch4Sm80EEEEEvNT_6ParamsE)
        /*0890*/ 	.word	0x00000000


	//----- nvinfo : EIATTR_REGCOUNT
	.align		4
.L_379:
        /*0894*/ 	.byte	0x04, 0x2f
        /*0896*/ 	.short	(.L_381 - .L_380)
	.align		4
.L_380:
        /*0898*/ 	.word	index@(_ZN7cutlass13device_kernelIN5flash19FlashAttnFwdCombineIN4cute5tupleIJNS3_1CILi16EEENS5_ILi64EEEEEELi5ELi256ELi1ELb0ELb1ENS_10bfloat16_tEfNS_4arch4Sm80EEEEEvNT_6ParamsE)
        /*089c*/ 	.word	0x0000002e


	//----- nvinfo : EIATTR_FRAME_SIZE
	.align		4
.L_381:
        /*08a0*/ 	.byte	0x04, 0x11
        /*08a2*/ 	.short	(.L_383 - .L_382)
	.align		4
.L_382:
        /*08a4*/ 	.word	index@($__internal_16_$__cuda_sm20_div_u64)
        /*08a8*/ 	.word	0x00000000


	//----- nvinfo : EIATTR_FRAME_SIZE
	.align		4
.L_383:
        /*08ac*/ 	.byte	0x04, 0x11
        /*08ae*/ 	.short	(.L_385 - .L_384)
	.align		4
.L_384:
        /*08b0*/ 	.word	index@(_ZN7cutlass13device_kernelIN5flash19FlashAttnFwdCombineIN4cute5tupleIJNS3_1CILi16EEENS5_ILi64EEEEEELi5ELi256ELi1ELb0ELb1ENS_10bfloat16_tEfNS_4arch4Sm80EEEEEvNT_6ParamsE)
        /*08b4*/ 	.word	0x00000000


	//----- nvinfo : EIATTR_REGCOUNT
	.align		4
.L_385:
        /*08b8*/ 	.byte	0x04, 0x2f
        /*08ba*/ 	.short	(.L_387 - .L_386)
	.align		4
.L_386:
        /*08bc*/ 	.word	index@(_ZN7cutlass13device_kernelIN5flash19FlashAttnFwdCombineIN4cute5tupleIJNS3_1CILi16EEENS5_ILi64EEEEEELi6ELi256ELi1ELb0ELb1ENS_10bfloat16_tEfNS_4arch4Sm80EEEEEvNT_6ParamsE)
        /*08c0*/ 	.word	0x0000002e


	//----- nvinfo : EIATTR_FRAME_SIZE
	.align		4
.L_387:
        /*08c4*/ 	.byte	0x04, 0x11
        /*08c6*/ 	.short	(.L_389 - .L_388)
	.align		4
.L_388:
        /*08c8*/ 	.word	index@($__internal_15_$__cuda_sm20_div_u64)
        /*08cc*/ 	.word	0x00000000


	//----- nvinfo : EIATTR_FRAME_SIZE
	.align		4
.L_389:
        /*08d0*/ 	.byte	0x04, 0x11
        /*08d2*/ 	.short	(.L_391 - .L_390)
	.align		4
.L_390:
        /*08d4*/ 	.word	index@(_ZN7cutlass13device_kernelIN5flash19FlashAttnFwdCombineIN4cute5tupleIJNS3_1CILi16EEENS5_ILi64EEEEEELi6ELi256ELi1ELb0ELb1ENS_10bfloat16_tEfNS_4arch4Sm80EEEEEvNT_6ParamsE)
        /*08d8*/ 	.word	0x00000000


	//----- nvinfo : EIATTR_REGCOUNT
	.align		4
.L_391:
        /*08dc*/ 	.byte	0x04, 0x2f
        /*08de*/ 	.short	(.L_393 - .L_392)
	.align		4
.L_392:
        /*08e0*/ 	.word	index@(_ZN7cutlass13device_kernelIN5flash19FlashAttnFwdCombineIN4cute5tupleIJNS3_1CILi16EEENS5_ILi64EEEEEELi7ELi256ELi1ELb0ELb1ENS_10bfloat16_tEfNS_4arch4Sm80EEEEEvNT_6ParamsE)
        /*08e4*/ 	.word	0x0000002e


	//----- nvinfo : EIATTR_FRAME_SIZE
	.align		4
.L_393:
        /*08e8*/ 	.byte	0x04, 0x11
        /*08ea*/ 	.short	(.L_395 - .L_394)
	.align		4
.L_394:
        /*08ec*/ 	.word	index@($__internal_14_$__cuda_sm20_div_u64)
        /*08f0*/ 	.word	0x00000000


	//----- nvinfo : EIATTR_FRAME_SIZE
	.align		4
.L_395:
        /*08f4*/ 	.byte	0x04, 0x11
        /*08f6*/ 	.short	(.L_397 - .L_396)
	.align		4
.L_396:
        /*08f8*/ 	.word	index@(_ZN7cutlass13device_kernelIN5flash19FlashAttnFwdCombineIN4cute5tupleIJNS3_1CILi16EEENS5_ILi64EEEEEELi7ELi256ELi1ELb0ELb1ENS_10bfloat16_tEfNS_4arch4Sm80EEEEEvNT_6ParamsE)
        /*08fc*/ 	.word	0x00000000


	//----- nvinfo : EIATTR_REGCOUNT
	.align		4
.L_397:
        /*0900*/ 	.byte	0x04, 0x2f
        /*0902*/ 	.short	(.L_399 - .L_398)
	.align		4
.L_398:
        /*0904*/ 	.word	index@(_ZN7cutlass13device_kernelIN5flash19FlashAttnFwdCombineIN4cute5tupleIJNS3_1CILi16EEENS5_ILi64EEEEEELi8ELi256ELi1ELb0ELb1ENS_10bfloat16_tEfNS_4arch4Sm80EEEEEvNT_6ParamsE)
        /*0908*/ 	.word	0x00000038


	//----- nvinfo : EIATTR_FRAME_SIZE
	.align		4
.L_399:
        /*090c*/ 	.byte	0x04, 0x11
        /*090e*/ 	.short	(.L_401 - .L_400)
	.align		4
.L_400:
        /*0910*/ 	.word	index@($__internal_13_$__cuda_sm20_div_u64)
        /*0914*/ 	.word	0x00000000


	//----- nvinfo : EIATTR_FRAME_SIZE
	.align		4
.L_401:
        /*0918*/ 	.byte	0x04, 0x11
        /*091a*/ 	.short	(.L_403 - .L_402)
	.align		4
.L_402:
        /*091c*/ 	.word	index@(_ZN7cutlass13device_kernelIN5flash19FlashAttnFwdCombineIN4cute5tupleIJNS3_1CILi16EEENS5_ILi64EEEEEELi8ELi256ELi1ELb0ELb1ENS_10bfloat16_tEfNS_4arch4Sm80EEEEEvNT_6ParamsE)
        /*0920*/ 	.word	0x00000000


	//----- nvinfo : EIATTR_REGCOUNT
	.align		4
.L_403:
        /*0924*/ 	.byte	0x04, 0x2f
        /*0926*/ 	.short	(.L_405 - .L_404)
	.align		4
.L_404:
        /*0928*/ 	.word	index@(_ZN7cutlass13device_kernelIN5flash19FlashAttnFwdCombineIN4cute5tupleIJNS3_1CILi16EEENS5_ILi64EEEEEELi4ELi256ELi1ELb0ELb0ENS_10bfloat16_tEfNS_4arch4Sm80EEEEEvNT_6ParamsE)
        /*092c*/ 	.word	0x00000030


	//----- nvinfo : EIATTR_FRAME_SIZE
	.align		4
.L_405:
        /*0930*/ 	.byte	0x04, 0x11
        /*0932*/ 	.short	(.L_407 - .L_406)
	.align		4
.L_406:
        /*0934*/ 	.word	index@(_ZN7cutlass13device_kernelIN5flash19FlashAttnFwdCombineIN4cute5tupleIJNS3_1CILi16EEENS5_ILi64EEEEEELi4ELi256ELi1ELb0ELb0ENS_10bfloat16_tEfNS_4arch4Sm80EEEEEvNT_6ParamsE)
        /*0938*/ 	.word	0x00000000


	//----- nvinfo : EIATTR_REGCOUNT
	.align		4
.L_407:
        /*093c*/ 	.byte	0x04, 0x2f
        /*093e*/ 	.short	(.L_409 - .L_408)
	.align		4
.L_408:
        /*0940*/ 	.word	index@(_ZN7cutlass13device_kernelIN5flash19FlashAttnFwdCombineIN4cute5tupleIJNS3_1CILi16EEENS5_ILi64EEEEEELi5ELi256ELi1ELb0ELb0ENS_10bfloat16_tEfNS_4arch4Sm80EEEEEvNT_6ParamsE)
        /*0944*/ 	.word	0x00000030


	//----- nvinfo : EIATTR_FRAME_SIZE
	.align		4
.L_409:
        /*0948*/ 	.byte	0x04, 0x11
        /*094a*/ 	.short	(.L_411 - .L_410)
	.align		4
.L_410:
        /*094c*/ 	.word	index@(_ZN7cutlass13device_kernelIN5flash19FlashAttnFwdCombineIN4cute5tupleIJNS3_1CILi16EEENS5_ILi64EEEEEELi5ELi256ELi1ELb0ELb0ENS_10bfloat16_tEfNS_4arch4Sm80EEEEEvNT_6ParamsE)
        /*0950*/ 	.word	0x00000000


	//----- nvinfo : EIATTR_REGCOUNT
	.align		4
.L_411:
        /*0954*/ 	.byte	0x04, 0x2f
        /*0956*/ 	.short	(.L_413 - .L_412)
	.align		4
.L_412:
        /*0958*/ 	.word	index@(_ZN7cutlass13device_kernelIN5flash19FlashAttnFwdCombineIN4cute5tupleIJNS3_1CILi16EEENS5_ILi64EEEEEELi6ELi256ELi1ELb0ELb0ENS_10bfloat16_tEfNS_4arch4Sm80EEEEEvNT_6ParamsE)
        /*095c*/ 	.word	0x00000030


	//----- nvinfo : EIATTR_FRAME_SIZE
	.align		4
.L_413:
        /*0960*/ 	.byte	0x04, 0x11
        /*0962*/ 	.short	(.L_415 - .L_414)
	.align		4
.L_414:
        /*0964*/ 	.word	index@(_ZN7cutlass13device_kernelIN5flash19FlashAttnFwdCombineIN4cute5tupleIJNS3_1CILi16EEENS5_ILi64EEEEEELi6ELi256ELi1ELb0ELb0ENS_10bfloat16_tEfNS_4arch4Sm80EEEEEvNT_6ParamsE)
        /*0968*/ 	.word	0x00000000


	//----- nvinfo : EIATTR_REGCOUNT
	.align		4
.L_415:
        /*096c*/ 	.byte	0x04, 0x2f
        /*096e*/ 	.short	(.L_417 - .L_416)
	.align		4
.L_416:
        /*0970*/ 	.word	index@(_ZN7cutlass13device_kernelIN5flash19FlashAttnFwdCombineIN4cute5tupleIJNS3_1CILi16EEENS5_ILi64EEEEEELi7ELi256ELi1ELb0ELb0ENS_10bfloat16_tEfNS_4arch4Sm80EEEEEvNT_6ParamsE)
        /*0974*/ 	.word	0x00000030


	//----- nvinfo : EIATTR_FRAME_SIZE
	.align		4
.L_417:
        /*0978*/ 	.byte	0x04, 0x11
        /*097a*/ 	.short	(.L_419 - .L_418)
	.align		4
.L_418:
        /*097c*/ 	.word	index@(_ZN7cutlass13device_kernelIN5flash19FlashAttnFwdCombineIN4cute5tupleIJNS3_1CILi16EEENS5_ILi64EEEEEELi7ELi256ELi1ELb0ELb0ENS_10bfloat16_tEfNS_4arch4Sm80EEEEEvNT_6ParamsE)
        /*0980*/ 	.word	0x00000000


	//----- nvinfo : EIATTR_REGCOUNT
	.align		4
.L_419:
        /*0984*/ 	.byte	0x04, 0x2f
        /*0986*/ 	.short	(.L_421 - .L_420)
	.align		4
.L_420:
        /*0988*/ 	.word	index@(_ZN7cutlass13device_kernelIN5flash19FlashAttnFwdCombineIN4cute5tupleIJNS3_1CILi16EEENS5_ILi64EEEEEELi8ELi256ELi1ELb0ELb0ENS_10bfloat16_tEfNS_4arch4Sm80EEEEEvNT_6ParamsE)
        /*098c*/ 	.word	0x00000034


	//----- nvinfo : EIATTR_FRAME_SIZE
	.align		4
.L_421:
        /*0990*/ 	.byte	0x04, 0x11
        /*0992*/ 	.short	(.L_423 - .L_422)
	.align		4
.L_422:
        /*0994*/ 	.word	index@(_ZN7cutlass13device_kernelIN5flash19FlashAttnFwdCombineIN4cute5tupleIJNS3_1CILi16EEENS5_ILi64EEEEEELi8ELi256ELi1ELb0ELb0ENS_10bfloat16_tEfNS_4arch4Sm80EEEEEvNT_6ParamsE)
        /*0998*/ 	.word	0x00000000


	//----- nvinfo : EIATTR_REGCOUNT
	.align		4
.L_423:
        /*099c*/ 	.byte	0x04, 0x2f
        /*099e*/ 	.short	(.L_425 - .L_424)
	.align		4
.L_424:
        /*09a0*/ 	.word	index@(_ZN7cutlass13device_kernelIN5flash19FlashAttnFwdCombineIN4cute5tupleIJNS3_1CILi16EEENS5_ILi64EEEEEELi4ELi256ELi1ELb0ELb1ENS_10bfloat16_tEfNS_4arch4Sm90EEEEEvNT_6ParamsE)
        /*09a4*/ 	.word	0x0000002e


	//----- nvinfo : EIATTR_FRAME_SIZE
	.align		4
.L_425:
        /*09a8*/ 	.byte	0x04, 0x11
        /*09aa*/ 	.short	(.L_427 - .L_426)
	.align		4
.L_426:
        /*09ac*/ 	.word	index@($__internal_12_$__cuda_sm20_div_u64)
        /*09b0*/ 	.word	0x00000000


	//----- nvinfo : EIATTR_FRAME_SIZE
	.align		4
.L_427:
        /*09b4*/ 	.byte	0x04, 0x11
        /*09b6*/ 	.short	(.L_429 - .L_428)
	.align		4
.L_428:
        /*09b8*/ 	.word	index@(_ZN7cutlass13device_kernelIN5flash19FlashAttnFwdCombineIN4cute5tupleIJNS3_1CILi16EEENS5_ILi64EEEEEELi4ELi256ELi1ELb0ELb1ENS_10bfloat16_tEfNS_4arch4Sm90EEEEEvNT_6ParamsE)
        /*09bc*/ 	.word	0x00000000


	//----- nvinfo : EIATTR_REGCOUNT
	.align		4
.L_429:
        /*09c0*/ 	.byte	0x04, 0x2f
        /*09c2*/ 	.short	(.L_431 - .L_430)
	.align		4
.L_430:
        /*09c4*/ 	.word	index@(_ZN7cutlass13device_kernelIN5flash19FlashAttnFwdCombineIN4cute5tupleIJNS3_1CILi16EEENS5_ILi64EEEEEELi5ELi256ELi1ELb0ELb1ENS_10bfloat16_tEfNS_4arch4Sm90EEEEEvNT_6ParamsE)
        /*09c8*/ 	.word	0x0000002e


	//----- nvinfo : EIATTR_FRAME_SIZE
	.align		4
.L_431:
        /*09cc*/ 	.byte	0x04, 0x11
        /*09ce*/ 	.short	(.L_433 - .L_432)
	.align		4
.L_432:
        /*09d0*/ 	.word	index@($__internal_11_$__cuda_sm20_div_u64)
        /*09d4*/ 	.word	0x00000000


	//----- nvinfo : EIATTR_FRAME_SIZE
	.align		4
.L_433:
        /*09d8*/ 	.byte	0x04, 0x11
        /*09da*/ 	.short	(.L_435 - .L_434)
	.align		4
.L_434:
        /*09dc*/ 	.word	index@(_ZN7cutlass13device_kernelIN5flash19FlashAttnFwdCombineIN4cute5tupleIJNS3_1CILi16EEENS5_ILi64EEEEEELi5ELi256ELi1ELb0ELb1ENS_10bfloat16_tEfNS_4arch4Sm90EEEEEvNT_6ParamsE)
        /*09e0*/ 	.word	0x00000000


	//----- nvinfo : EIATTR_REGCOUNT
	.align		4
.L_435:
        /*09e4*/ 	.byte	0x04, 0x2f
        /*09e6*/ 	.short	(.L_437 - .L_436)
	.align		4
.L_436:
        /*09e8*/ 	.word	index@(_ZN7cutlass13device_kernelIN5flash19FlashAttnFwdCombineIN4cute5tupleIJNS3_1CILi16EEENS5_ILi64EEEEEELi6ELi256ELi1ELb0ELb1ENS_10bfloat16_tEfNS_4arch4Sm90EEEEEvNT_6ParamsE)
        /*09ec*/ 	.word	0x0000002e


	//----- nvinfo : EIATTR_FRAME_SIZE
	.align		4
.L_437:
        /*09f0*/ 	.byte	0x04, 0x11
        /*09f2*/ 	.short	(.L_439 - .L_438)
	.align		4
.L_438:
        /*09f4*/ 	.word	index@($__internal_10_$__cuda_sm20_div_u64)
        /*09f8*/ 	.word	0x00000000


	//----- nvinfo : EIATTR_FRAME_SIZE
	.align		4
.L_439:
        /*09fc*/ 	.byte	0x04, 0x11
        /*09fe*/ 	.short	(.L_441 - .L_440)
	.align		4
.L_440:
        /*0a00*/ 	.word	index@(_ZN7cutlass13device_kernelIN5flash19FlashAttnFwdCombineIN4cute5tupleIJNS3_1CILi16EEENS5_ILi64EEEEEELi6ELi256ELi1ELb0ELb1ENS_10bfloat16_tEfNS_4arch4Sm90EEEEEvNT_6ParamsE)
        /*0a04*/ 	.word	0x00000000


	//----- nvinfo : EIATTR_REGCOUNT
	.align		4
.L_441:
        /*0a08*/ 	.byte	0x04, 0x2f
        /*0a0a*/ 	.short	(.L_443 - .L_442)
	.align		4
.L_442:
        /*0a0c*/ 	.word	index@(_ZN7cutlass13device_kernelIN5flash19FlashAttnFwdCombineIN4cute5tupleIJNS3_1CILi16EEENS5_ILi64EEEEEELi7ELi256ELi1ELb0ELb1ENS_10bfloat16_tEfNS_4arch4Sm90EEEEEvNT_6ParamsE)
        /*0a10*/ 	.word	0x0000002e


	//----- nvinfo : EIATTR_FRAME_SIZE
	.align		4
.L_443:
        /*0a14*/ 	.byte	0x04, 0x11
        /*0a16*/ 	.short	(.L_445 - .L_444)
	.align		4
.L_444:
        /*0a18*/ 	.word	index@($__internal_9_$__cuda_sm20_div_u64)
        /*0a1c*/ 	.word	0x00000000


	//----- nvinfo : EIATTR_FRAME_SIZE
	.align		4
.L_445:
        /*0a20*/ 	.byte	0x04, 0x11
        /*0a22*/ 	.short	(.L_447 - .L_446)
	.align		4
.L_446:
        /*0a24*/ 	.word	index@(_ZN7cutlass13device_kernelIN5flash19FlashAttnFwdCombineIN4cute5tupleIJNS3_1CILi16EEENS5_ILi64EEEEEELi7ELi256ELi1ELb0ELb1ENS_10bfloat16_tEfNS_4arch4Sm90EEEEEvNT_6ParamsE)
        /*0a28*/ 	.word	0x00000000


	//----- nvinfo : EIATTR_REGCOUNT
	.align		4
.L_447:
        /*0a2c*/ 	.byte	0x04, 0x2f
        /*0a2e*/ 	.short	(.L_449 - .L_448)
	.align		4
.L_448:
        /*0a30*/ 	.word	index@(_ZN7cutlass13device_kernelIN5flash19FlashAttnFwdCombineIN4cute5tupleIJNS3_1CILi16EEENS5_ILi64EEEEEELi8ELi256ELi1ELb0ELb1ENS_10bfloat16_tEfNS_4arch4Sm90EEEEEvNT_6ParamsE)
        /*0a34*/ 	.word	0x00000038


	//----- nvinfo : EIATTR_FRAME_SIZE
	.align		4
.L_449:
        /*0a38*/ 	.byte	0x04, 0x11
        /*0a3a*/ 	.short	(.L_451 - .L_450)
	.align		4
.L_450:
        /*0a3c*/ 	.word	index@($__internal_8_$__cuda_sm20_div_u64)
        /*0a40*/ 	.word	0x00000000


	//----- nvinfo : EIATTR_FRAME_SIZE
	.align		4
.L_451:
        /*0a44*/ 	.byte	0x04, 0x11
        /*0a46*/ 	.short	(.L_453 - .L_452)
	.align		4
.L_452:
        /*0a48*/ 	.word	index@(_ZN7cutlass13device_kernelIN5flash19FlashAttnFwdCombineIN4cute5tupleIJNS3_1CILi16EEENS5_ILi64EEEEEELi8ELi256ELi1ELb0ELb1ENS_10bfloat16_tEfNS_4arch4Sm90EEEEEvNT_6ParamsE)
        /*0a4c*/ 	.word	0x00000000


	//----- nvinfo : EIATTR_REGCOUNT
	.align		4
.L_453:
        /*0a50*/ 	.byte	0x04, 0x2f
        /*0a52*/ 	.short	(.L_455 - .L_454)
	.align		4
.L_454:
        /*0a54*/ 	.word	index@(_ZN7cutlass13device_kernelIN5flash19FlashAttnFwdCombineIN4cute5tupleIJNS3_1CILi16EEENS5_ILi64EEEEEELi4ELi256ELi1ELb0ELb0ENS_10bfloat16_tEfNS_4arch4Sm90EEEEEvNT_6ParamsE)
        /*0a58*/ 	.word	0x00000030


	//----- nvinfo : EIATTR_FRAME_SIZE
	.align		4
.L_455:
        /*0a5c*/ 	.byte	0x04, 0x11
        /*0a5e*/ 	.short	(.L_457 - .L_456)
	.align		4
.L_456:
        /*0a60*/ 	.word	index@(_ZN7cutlass13device_kernelIN5flash19FlashAttnFwdCombineIN4cute5tupleIJNS3_1CILi16EEENS5_ILi64EEEEEELi4ELi256ELi1ELb0ELb0ENS_10bfloat16_tEfNS_4arch4Sm90EEEEEvNT_6ParamsE)
        /*0a64*/ 	.word	0x00000000


	//----- nvinfo : EIATTR_REGCOUNT
	.align		4
.L_457:
        /*0a68*/ 	.byte	0x04, 0x2f
        /*0a6a*/ 	.short	(.L_459 - .L_458)
	.align		4
.L_458:
        /*0a6c*/ 	.word	index@(_ZN7cutlass13device_kernelIN5flash19FlashAttnFwdCombineIN4cute5tupleIJNS3_1CILi16EEENS5_ILi64EEEEEELi5ELi256ELi1ELb0ELb0ENS_10bfloat16_tEfNS_4arch4Sm90EEEEEvNT_6ParamsE)
        /*0a70*/ 	.word	0x00000030


	//----- nvinfo : EIATTR_FRAME_SIZE
	.align		4
.L_459:
        /*0a74*/ 	.byte	0x04, 0x11
        /*0a76*/ 	.short	(.L_461 - .L_460)
	.align		4
.L_460:
        /*0a78*/ 	.word	index@(_ZN7cutlass13device_kernelIN5flash19FlashAttnFwdCombineIN4cute5tupleIJNS3_1CILi16EEENS5_ILi64EEEEEELi5ELi256ELi1ELb0ELb0ENS_10bfloat16_tEfNS_4arch4Sm90EEEEEvNT_6ParamsE)
        /*0a7c*/ 	.word	0x00000000


	//----- nvinfo : EIATTR_REGCOUNT
	.align		4
.L_461:
        /*0a80*/ 	.byte	0x04, 0x2f
        /*0a82*/ 	.short	(.L_463 - .L_462)
	.align		4
.L_462:
        /*0a84*/ 	.word	index@(_ZN7cutlass13device_kernelIN5flash19FlashAttnFwdCombineIN4cute5tupleIJNS3_1CILi16EEENS5_ILi64EEEEEELi6ELi256ELi1ELb0ELb0ENS_10bfloat16_tEfNS_4arch4Sm90EEEEEvNT_6ParamsE)
        /*0a88*/ 	.word	0x00000030


	//----- nvinfo : EIATTR_FRAME_SIZE
	.align		4
.L_463:
        /*0a8c*/ 	.byte	0x04, 0x11
        /*0a8e*/ 	.short	(.L_465 - .L_464)
	.align		4
.L_464:
        /*0a90*/ 	.word	index@(_ZN7cutlass13device_kernelIN5flash19FlashAttnFwdCombineIN4cute5tupleIJNS3_1CILi16EEENS5_ILi64EEEEEELi6ELi256ELi1ELb0ELb0ENS_10bfloat16_tEfNS_4arch4Sm90EEEEEvNT_6ParamsE)
        /*0a94*/ 	.word	0x00000000


	//----- nvinfo : EIATTR_REGCOUNT
	.align		4
.L_465:
        /*0a98*/ 	.byte	0x04, 0x2f
        /*0a9a*/ 	.short	(.L_467 - .L_466)
	.align		4
.L_466:
        /*0a9c*/ 	.word	index@(_ZN7cutlass13device_kernelIN5flash19FlashAttnFwdCombineIN4cute5tupleIJNS3_1CILi16EEENS5_ILi64EEEEEELi7ELi256ELi1ELb0ELb0ENS_10bfloat16_tEfNS_4arch4Sm90EEEEEvNT_6ParamsE)
        /*0aa0*/ 	.word	0x00000030


	//----- nvinfo : EIATTR_FRAME_SIZE
	.align		4
.L_467:
        /*0aa4*/ 	.byte	0x04, 0x11
        /*0aa6*/ 	.short	(.L_469 - .L_468)
	.align		4
.L_468:
        /*0aa8*/ 	.word	index@(_ZN7cutlass13device_kernelIN5flash19FlashAttnFwdCombineIN4cute5tupleIJNS3_1CILi16EEENS5_ILi64EEEEEELi7ELi256ELi1ELb0ELb0ENS_10bfloat16_tEfNS_4arch4Sm90EEEEEvNT_6ParamsE)
        /*0aac*/ 	.word	0x00000000


	//----- nvinfo : EIATTR_REGCOUNT
	.align		4
.L_469:
        /*0ab0*/ 	.byte	0x04, 0x2f
        /*0ab2*/ 	.short	(.L_471 - .L_470)
	.align		4
.L_470:
        /*0ab4*/ 	.word	index@(_ZN7cutlass13device_kernelIN5flash19FlashAttnFwdCombineIN4cute5tupleIJNS3_1CILi16EEENS5_ILi64EEEEEELi8ELi256ELi1ELb0ELb0ENS_10bfloat16_tEfNS_4arch4Sm90EEEEEvNT_6ParamsE)
        /*0ab8*/ 	.word	0x00000034


	//----- nvinfo : EIATTR_FRAME_SIZE
	.align		4
.L_471:
        /*0abc*/ 	.byte	0x04, 0x11
        /*0abe*/ 	.short	(.L_473 - .L_472)
	.align		4
.L_472:
        /*0ac0*/ 	.word	index@(_ZN7cutlass13device_kernelIN5flash19FlashAttnFwdCombineIN4cute5tupleIJNS3_1CILi16EEENS5_ILi64EEEEEELi8ELi256ELi1ELb0ELb0ENS_10bfloat16_tEfNS_4arch4Sm90EEEEEvNT_6ParamsE)
        /*0ac4*/ 	.word	0x00000000


	//----- nvinfo : EIATTR_REGCOUNT
	.align		4
.L_473:
        /*0ac8*/ 	.byte	0x04, 0x2f
        /*0aca*/ 	.short	(.L_475 - .L_474)
	.align		4
.L_474:
        /*0acc*/ 	.word	index@(_ZN7cutlass13device_kernelIN5flash19FlashAttnFwdCombineIN4cute5tupleIJNS3_1CILi8EEENS5_ILi128EEEEEELi5ELi256ELi1ELb0ELb1ENS_10bfloat16_tEfNS_4arch4Sm80EEEEEvNT_6ParamsE)
        /*0ad0*/ 	.word	0x0000002e


	//----- nvinfo : EIATTR_FRAME_SIZE
	.align		4
.L_475:
        /*0ad4*/ 	.byte	0x04, 0x11
        /*0ad6*/ 	.short	(.L_477 - .L_476)
	.align		4
.L_476:
        /*0ad8*/ 	.word	index@($__internal_7_$__cuda_sm20_div_u64)
        /*0adc*/ 	.word	0x00000000


	//----- nvinfo : EIATTR_FRAME_SIZE
	.align		4
.L_477:
        /*0ae0*/ 	.byte	0x04, 0x11
        /*0ae2*/ 	.short	(.L_479 - .L_478)
	.align		4
.L_478:
        /*0ae4*/ 	.word	index@(_ZN7cutlass13device_kernelIN5flash19FlashAttnFwdCombineIN4cute5tupleIJNS3_1CILi8EEENS5_ILi128EEEEEELi5ELi256ELi1ELb0ELb1ENS_10bfloat16_tEfNS_4arch4Sm80EEEEEvNT_6ParamsE)
        /*0ae8*/ 	.word	0x00000000


	//----- nvinfo : EIATTR_REGCOUNT
	.align		4
.L_479:
        /*0aec*/ 	.byte	0x04, 0x2f
        /*0aee*/ 	.short	(.L_481 - .L_480)
	.align		4
.L_480:
        /*0af0*/ 	.word	index@(_ZN7cutlass13device_kernelIN5flash19FlashAttnFwdCombineIN4cute5tupleIJNS3_1CILi8EEENS5_ILi128EEEEEELi6ELi256ELi1ELb0ELb1ENS_10bfloat16_tEfNS_4arch4Sm80EEEEEvNT_6ParamsE)
        /*0af4*/ 	.word	0x0000002e


	//----- nvinfo : EIATTR_FRAME_SIZE
	.align		4
.L_481:
        /*0af8*/ 	.byte	0x04, 0x11
        /*0afa*/ 	.short	(.L_483 - .L_482)
	.align		4
.L_482:
        /*0afc*/ 	.word	index@($__internal_6_$__cuda_sm20_div_u64)
        /*0b00*/ 	.word	0x00000000


	//----- nvinfo : EIATTR_FRAME_SIZE
	.align		4
.L_483:
        /*0b04*/ 	.byte	0x04, 0x11
        /*0b06*/ 	.short	(.L_485 - .L_484)
	.align		4
.L_484:
        /*0b08*/ 	.word	index@(_ZN7cutlass13device_kernelIN5flash19FlashAttnFwdCombineIN4cute5tupleIJNS3_1CILi8EEENS5_ILi128EEEEEELi6ELi256ELi1ELb0ELb1ENS_10bfloat16_tEfNS_4arch4Sm80EEEEEvNT_6ParamsE)
        /*0b0c*/ 	.word	0x00000000


	//----- nvinfo : EIATTR_REGCOUNT
	.align		4
.L_485:
        /*0b10*/ 	.byte	0x04, 0x2f
        /*0b12*/ 	.short	(.L_487 - .L_486)
	.align		4
.L_486:
        /*0b14*/ 	.word	index@(_ZN7cutlass13device_kernelIN5flash19FlashAttnFwdCombineIN4cute5tupleIJNS3_1CILi8EEENS5_ILi128EEEEEELi7ELi256ELi1ELb0ELb1ENS_10bfloat16_tEfNS_4arch4Sm80EEEEEvNT_6ParamsE)
        /*0b18*/ 	.word	0x0000002e


	//----- nvinfo : EIATTR_FRAME_SIZE
	.align		4
.L_487:
        /*0b1c*/ 	.byte	0x04, 0x11
        /*0b1e*/ 	.short	(.L_489 - .L_488)
	.align		4
.L_488:
        /*0b20*/ 	.word	index@($__internal_5_$__cuda_sm20_div_u64)
        /*0b24*/ 	.word	0x00000000


	//----- nvinfo : EIATTR_FRAME_SIZE
	.align		4
.L_489:
        /*0b28*/ 	.byte	0x04, 0x11
        /*0b2a*/ 	.short	(.L_491 - .L_490)
	.align		4
.L_490:
        /*0b2c*/ 	.word	index@(_ZN7cutlass13device_kernelIN5flash19FlashAttnFwdCombineIN4cute5tupleIJNS3_1CILi8EEENS5_ILi128EEEEEELi7ELi256ELi1ELb0ELb1ENS_10bfloat16_tEfNS_4arch4Sm80EEEEEvNT_6ParamsE)
        /*0b30*/ 	.word	0x00000000


	//----- nvinfo : EIATTR_REGCOUNT
	.align		4
.L_491:
        /*0b34*/ 	.byte	0x04, 0x2f
        /*0b36*/ 	.short	(.L_493 - .L_492)
	.align		4
.L_492:
        /*0b38*/ 	.word	index@(_ZN7cutlass13device_kernelIN5flash19FlashAttnFwdCombineIN4cute5tupleIJNS3_1CILi8EEENS5_ILi128EEEEEELi8ELi256ELi1ELb0ELb1ENS_10bfloat16_tEfNS_4arch4Sm80EEEEEvNT_6ParamsE)
        /*0b3c*/ 	.word	0x00000030


	//----- nvinfo : EIATTR_FRAME_SIZE
	.align		4
.L_493:
        /*0b40*/ 	.byte	0x04, 0x11
        /*0b42*/ 	.short	(.L_495 - .L_494)
	.align		4
.L_494:
        /*0b44*/ 	.word	index@($__internal_4_$__cuda_sm20_div_u64)
        /*0b48*/ 	.word	0x00000000


	//----- nvinfo : EIATTR_FRAME_SIZE
	.align		4
.L_495:
        /*0b4c*/ 	.byte	0x04, 0x11
        /*0b4e*/ 	.short	(.L_497 - .L_496)
	.align		4
.L_496:
        /*0b50*/ 	.word	index@(_ZN7cutlass13device_kernelIN5flash19FlashAttnFwdCombineIN4cute5tupleIJNS3_1CILi8EEENS5_ILi128EEEEEELi8ELi256ELi1ELb0ELb1ENS_10bfloat16_tEfNS_4arch4Sm80EEEEEvNT_6ParamsE)
        /*0b54*/ 	.word	0x00000000


	//----- nvinfo : EIATTR_REGCOUNT
	.align		4
.L_497:
        /*0b58*/ 	.byte	0x04, 0x2f
        /*0b5a*/ 	.short	(.L_499 - .L_498)
	.align		4
.L_498:
        /*0b5c*/ 	.word	index@(_ZN7cutlass13device_kernelIN5flash19FlashAttnFwdCombineIN4cute5tupleIJNS3_1CILi8EEENS5_ILi128EEEEEELi5ELi256ELi1ELb0ELb0ENS_10bfloat16_tEfNS_4arch4Sm80EEEEEvNT_6ParamsE)
        /*0b60*/ 	.word	0x00000030


	//----- nvinfo : EIATTR_FRAME_SIZE
	.align		4
.L_499:
        /*0b64*/ 	.byte	0x04, 0x11
        /*0b66*/ 	.short	(.L_501 - .L_500)
	.align		4
.L_500:
        /*0b68*/ 	.word	index@(_ZN7cutlass13device_kernelIN5flash19FlashAttnFwdCombineIN4cute5tupleIJNS3_1CILi8EEENS5_ILi128EEEEEELi5ELi256ELi1ELb0ELb0ENS_10bfloat16_tEfNS_4arch4Sm80EEEEEvNT_6ParamsE)
        /*0b6c*/ 	.word	0x00000000


	//----- nvinfo : EIATTR_REGCOUNT
	.align		4
.L_501:
        /*0b70*/ 	.byte	0x04, 0x2f
        /*0b72*/ 	.short	(.L_503 - .L_502)
	.align		4
.L_502:
        /*0b74*/ 	.word	index@(_ZN7cutlass13device_kernelIN5flash19FlashAttnFwdCombineIN4cute5tupleIJNS3_1CILi8EEENS5_ILi128EEEEEELi6ELi256ELi1ELb0ELb0ENS_10bfloat16_tEfNS_4arch4Sm80EEEEEvNT_6ParamsE)
        /*0b78*/ 	.word	0x00000030


	//----- nvinfo : EIATTR_FRAME_SIZE
	.align		4
.L_503:
        /*0b7c*/ 	.byte	0x04, 0x11
        /*0b7e*/ 	.short	(.L_505 - .L_504)
	.align		4
.L_504:
        /*0b80*/ 	.word	index@(_ZN7cutlass13device_kernelIN5flash19FlashAttnFwdCombineIN4cute5tupleIJNS3_1CILi8EEENS5_ILi128EEEEEELi6ELi256ELi1ELb0ELb0ENS_10bfloat16_tEfNS_4arch4Sm80EEEEEvNT_6ParamsE)
        /*0b84*/ 	.word	0x00000000


	//----- nvinfo : EIATTR_REGCOUNT
	.align		4
.L_505:
        /*0b88*/ 	.byte	0x04, 0x2f
        /*0b8a*/ 	.short	(.L_507 - .L_506)
	.align		4
.L_506:
        /*0b8c*/ 	.word	index@(_ZN7cutlass13device_kernelIN5flash19FlashAttnFwdCombineIN4cute5tupleIJNS3_1CILi8EEENS5_ILi128EEEEEELi7ELi256ELi1ELb0ELb0ENS_10bfloat16_tEfNS_4arch4Sm80EEEEEvNT_6ParamsE)
        /*0b90*/ 	.word	0x00000030


	//----- nvinfo : EIATTR_FRAME_SIZE
	.align		4
.L_507:
        /*0b94*/ 	.byte	0x04, 0x11
        /*0b96*/ 	.short	(.L_509 - .L_508)
	.align		4
.L_508:
        /*0b98*/ 	.word	index@(_ZN7cutlass13device_kernelIN5flash19FlashAttnFwdCombineIN4cute5tupleIJNS3_1CILi8EEENS5_ILi128EEEEEELi7ELi256ELi1ELb0ELb0ENS_10bfloat16_tEfNS_4arch4Sm80EEEEEvNT_6ParamsE)
        /*0b9c*/ 	.word	0x00000000


	//----- nvinfo : EIATTR_REGCOUNT
	.align		4
.L_509:
        /*0ba0*/ 	.byte	0x04, 0x2f
        /*0ba2*/ 	.short	(.L_511 - .L_510)
	.align		4
.L_510:
        /*0ba4*/ 	.word	index@(_ZN7cutlass13device_kernelIN5flash19FlashAttnFwdCombineIN4cute5tupleIJNS3_1CILi8EEENS5_ILi128EEEEEELi8ELi256ELi1ELb0ELb0ENS_10bfloat16_tEfNS_4arch4Sm80EEEEEvNT_6ParamsE)
        /*0ba8*/ 	.word	0x00000038


	//----- nvinfo : EIATTR_FRAME_SIZE
	.align		4
.L_511:
        /*0bac*/ 	.byte	0x04, 0x11
        /*0bae*/ 	.short	(.L_513 - .L_512)
	.align		4
.L_512:
        /*0bb0*/ 	.word	index@(_ZN7cutlass13device_kernelIN5flash19FlashAttnFwdCombineIN4cute5tupleIJNS3_1CILi8EEENS5_ILi128EEEEEELi8ELi256ELi1ELb0ELb0ENS_10bfloat16_tEfNS_4arch4Sm80EEEEEvNT_6ParamsE)
        /*0bb4*/ 	.word	0x00000000


	//----- nvinfo : EIATTR_REGCOUNT
	.align		4
.L_513:
        /*0bb8*/ 	.byte	0x04, 0x2f
        /*0bba*/ 	.short	(.L_515 - .L_514)
	.align		4
.L_514:
        /*0bbc*/ 	.word	index@(_ZN7cutlass13device_kernelIN5flash19FlashAttnFwdCombineIN4cute5tupleIJNS3_1CILi8EEENS5_ILi128EEEEEELi5ELi256ELi1ELb0ELb1ENS_10bfloat16_tEfNS_4arch4Sm90EEEEEvNT_6ParamsE)
        /*0bc0*/ 	.word	0x0000002e


	//----- nvinfo : EIATTR_FRAME_SIZE
	.align		4
.L_515:
        /*0bc4*/ 	.byte	0x04, 0x11
        /*0bc6*/ 	.short	(.L_517 - .L_516)
	.align		4
.L_516:
        /*0bc8*/ 	.word	index@($__internal_3_$__cuda_sm20_div_u64)
        /*0bcc*/ 	.word	0x00000000


	//----- nvinfo : EIATTR_FRAME_SIZE
	.align		4
.L_517:
        /*0bd0*/ 	.byte	0x04, 0x11
        /*0bd2*/ 	.short	(.L_519 - .L_518)
	.align		4
.L_518:
        /*0bd4*/ 	.word	index@(_ZN7cutlass13device_kernelIN5flash19FlashAttnFwdCombineIN4cute5tupleIJNS3_1CILi8EEENS5_ILi128EEEEEELi5ELi256ELi1ELb0ELb1ENS_10bfloat16_tEfNS_4arch4Sm90EEEEEvNT_6ParamsE)
        /*0bd8*/ 	.word	0x00000000


	//----- nvinfo : EIATTR_REGCOUNT
	.align		4
.L_519:
        /*0bdc*/ 	.byte	0x04, 0x2f
        /*0bde*/ 	.short	(.L_521 - .L_520)
	.align		4
.L_520:
        /*0be0*/ 	.word	index@(_ZN7cutlass13device_kernelIN5flash19FlashAttnFwdCombineIN4cute5tupleIJNS3_1CILi8EEENS5_ILi128EEEEEELi6ELi256ELi1ELb0ELb1ENS_10bfloat16_tEfNS_4arch4Sm90EEEEEvNT_6ParamsE)
        /*0be4*/ 	.word	0x0000002e


	//----- nvinfo : EIATTR_FRAME_SIZE
	.align		4
.L_521:
        /*0be8*/ 	.byte	0x04, 0x11
        /*0bea*/ 	.short	(.L_523 - .L_522)
	.align		4
.L_522:
        /*0bec*/ 	.word	index@($__internal_2_$__cuda_sm20_div_u64)
        /*0bf0*/ 	.word	0x00000000


	//----- nvinfo : EIATTR_FRAME_SIZE
	.align		4
.L_523:
        /*0bf4*/ 	.byte	0x04, 0x11
        /*0bf6*/ 	.short	(.L_525 - .L_524)
	.align		4
.L_524:
        /*0bf8*/ 	.word	index@(_ZN7cutlass13device_kernelIN5flash19FlashAttnFwdCombineIN4cute5tupleIJNS3_1CILi8EEENS5_ILi128EEEEEELi6ELi256ELi1ELb0ELb1ENS_10bfloat16_tEfNS_4arch4Sm90EEEEEvNT_6ParamsE)
        /*0bfc*/ 	.word	0x00000000


	//----- nvinfo : EIATTR_REGCOUNT
	.align		4
.L_525:
        /*0c00*/ 	.byte	0x04, 0x2f
        /*0c02*/ 	.short	(.L_527 - .L_526)
	.align		4
.L_526:
        /*0c04*/ 	.word	index@(_ZN7cutlass13device_kernelIN5flash19FlashAttnFwdCombineIN4cute5tupleIJNS3_1CILi8EEENS5_ILi128EEEEEELi7ELi256ELi1ELb0ELb1ENS_10bfloat16_tEfNS_4arch4Sm90EEEEEvNT_6ParamsE)
        /*0c08*/ 	.word	0x0000002e


	//----- nvinfo : EIATTR_FRAME_SIZE
	.align		4
.L_527:
        /*0c0c*/ 	.byte	0x04, 0x11
        /*0c0e*/ 	.short	(.L_529 - .L_528)
	.align		4
.L_528:
        /*0c10*/ 	.word	index@($__internal_1_$__cuda_sm20_div_u64)
        /*0c14*/ 	.word	0x00000000


	//----- nvinfo : EIATTR_FRAME_SIZE
	.align		4
.L_529:
        /*0c18*/ 	.byte	0x04, 0x11
        /*0c1a*/ 	.short	(.L_531 - .L_530)
	.align		4
.L_530:
        /*0c1c*/ 	.word	index@(_ZN7cutlass13device_kernelIN5flash19FlashAttnFwdCombineIN4cute5tupleIJNS3_1CILi8EEENS5_ILi128EEEEEELi7ELi256ELi1ELb0ELb1ENS_10bfloat16_tEfNS_4arch4Sm90EEEEEvNT_6ParamsE)
        /*0c20*/ 	.word	0x00000000


	//----- nvinfo : EIATTR_REGCOUNT
	.align		4
.L_531:
        /*0c24*/ 	.byte	0x04, 0x2f
        /*0c26*/ 	.short	(.L_533 - .L_532)
	.align		4
.L_532:
        /*0c28*/ 	.word	index@(_ZN7cutlass13device_kernelIN5flash19FlashAttnFwdCombineIN4cute5tupleIJNS3_1CILi8EEENS5_ILi128EEEEEELi8ELi256ELi1ELb0ELb1ENS_10bfloat16_tEfNS_4arch4Sm90EEEEEvNT_6ParamsE)
        /*0c2c*/ 	.word	0x00000030


	//----- nvinfo : EIATTR_FRAME_SIZE
	.align		4
.L_533:
        /*0c30*/ 	.byte	0x04, 0x11
        /*0c32*/ 	.short	(.L_535 - .L_534)
	.align		4
.L_534:
        /*0c34*/ 	.word	index@($__internal_0_$__cuda_sm20_div_u64)
        /*0c38*/ 	.word	0x00000000


	//----- nvinfo : EIATTR_FRAME_SIZE
	.align		4
.L_535:
        /*0c3c*/ 	.byte	0x04, 0x11
        /*0c3e*/ 	.short	(.L_537 - .L_536)
	.align		4
.L_536:
        /*0c40*/ 	.word	index@(_ZN7cutlass13device_kernelIN5flash19FlashAttnFwdCombineIN4cute5tupleIJNS3_1CILi8EEENS5_ILi128EEEEEELi8ELi256ELi1ELb0ELb1ENS_10bfloat16_tEfNS_4arch4Sm90EEEEEvNT_6ParamsE)
        /*0c44*/ 	.word	0x00000000


	//----- nvinfo : EIATTR_REGCOUNT
	.align		4
.L_537:
        /*0c48*/ 	.byte	0x04, 0x2f
        /*0c4a*/ 	.short	(.L_539 - .L_538)
	.align		4
.L_538:
        /*0c4c*/ 	.word	index@(_ZN7cutlass13device_kernelIN5flash19FlashAttnFwdCombineIN4cute5tupleIJNS3_1CILi8EEENS5_ILi128EEEEEELi5ELi256ELi1ELb0ELb0ENS_10bfloat16_tEfNS_4arch4Sm90EEEEEvNT_6ParamsE)
        /*0c50*/ 	.word	0x00000030


	//----- nvinfo : EIATTR_FRAME_SIZE
	.align		4
.L_539:
        /*0c54*/ 	.byte	0x04, 0x11
        /*0c56*/ 	.short	(.L_541 - .L_540)
	.align		4
.L_540:
        /*0c58*/ 	.word	index@(_ZN7cutlass13device_kernelIN5flash19FlashAttnFwdCombineIN4cute5tupleIJNS3_1CILi8EEENS5_ILi128EEEEEELi5ELi256ELi1ELb0ELb0ENS_10bfloat16_tEfNS_4arch4Sm90EEEEEvNT_6ParamsE)
        /*0c5c*/ 	.word	0x00000000


	//----- nvinfo : EIATTR_REGCOUNT
	.align		4
.L_541:
        /*0c60*/ 	.byte	0x04, 0x2f
        /*0c62*/ 	.short	(.L_543 - .L_542)
	.align		4
.L_542:
        /*0c64*/ 	.word	index@(_ZN7cutlass13device_kernelIN5flash19FlashAttnFwdCombineIN4cute5tupleIJNS3_1CILi8EEENS5_ILi128EEEEEELi6ELi256ELi1ELb0ELb0ENS_10bfloat16_tEfNS_4arch4Sm90EEEEEvNT_6ParamsE)
        /*0c68*/ 	.word	0x00000030


	//----- nvinfo : EIATTR_FRAME_SIZE
	.align		4
.L_543:
        /*0c6c*/ 	.byte	0x04, 0x11
        /*0c6e*/ 	.short	(.L_545 - .L_544)
	.align		4
.L_544:
        /*0c70*/ 	.word	index@(_ZN7cutlass13device_kernelIN5flash19FlashAttnFwdCombineIN4cute5tupleIJNS3_1CILi8EEENS5_ILi128EEEEEELi6ELi256ELi1ELb0ELb0ENS_10bfloat16_tEfNS_4arch4Sm90EEEEEvNT_6ParamsE)
        /*0c74*/ 	.word	0x00000000


	//----- nvinfo : EIATTR_REGCOUNT
	.align		4
.L_545:
        /*0c78*/ 	.byte	0x04, 0x2f
        /*0c7a*/ 	.short	(.L_547 - .L_546)
	.align		4
.L_546:
        /*0c7c*/ 	.word	index@(_ZN7cutlass13device_kernelIN5flash19FlashAttnFwdCombineIN4cute5tupleIJNS3_1CILi8EEENS5_ILi128EEEEEELi7ELi256ELi1ELb0ELb0ENS_10bfloat16_tEfNS_4arch4Sm90EEEEEvNT_6ParamsE)
        /*0c80*/ 	.word	0x00000030


	//----- nvinfo : EIATTR_FRAME_SIZE
	.align		4
.L_547:
        /*0c84*/ 	.byte	0x04, 0x11
        /*0c86*/ 	.short	(.L_549 - .L_548)
	.align		4
.L_548:
        /*0c88*/ 	.word	index@(_ZN7cutlass13device_kernelIN5flash19FlashAttnFwdCombineIN4cute5tupleIJNS3_1CILi8EEENS5_ILi128EEEEEELi7ELi256ELi1ELb0ELb0ENS_10bfloat16_tEfNS_4arch4Sm90EEEEEvNT_6ParamsE)
        /*0c8c*/ 	.word	0x00000000


	//----- nvinfo : EIATTR_REGCOUNT
	.align		4
.L_549:
        /*0c90*/ 	.byte	0x04, 0x2f
        /*0c92*/ 	.short	(.L_551 - .L_550)
	.align		4
.L_550:
        /*0c94*/ 	.word	index@(_ZN7cutlass13device_kernelIN5flash19FlashAttnFwdCombineIN4cute5tupleIJNS3_1CILi8EEENS5_ILi128EEEEEELi8ELi256ELi1ELb0ELb0ENS_10bfloat16_tEfNS_4arch4Sm90EEEEEvNT_6ParamsE)
        /*0c98*/ 	.word	0x00000038


	//----- nvinfo : EIATTR_FRAME_SIZE
	.align		4
.L_551:
        /*0c9c*/ 	.byte	0x04, 0x11
        /*0c9e*/ 	.short	(.L_553 - .L_552)
	.align		4
.L_552:
        /*0ca0*/ 	.word	index@(_ZN7cutlass13device_kernelIN5flash19FlashAttnFwdCombineIN4cute5tupleIJNS3_1CILi8EEENS5_ILi128EEEEEELi8ELi256ELi1ELb0ELb0ENS_10bfloat16_tEfNS_4arch4Sm90EEEEEvNT_6ParamsE)
        /*0ca4*/ 	.word	0x00000000


	//----- nvinfo : EIATTR_MIN_STACK_SIZE
	.align		4
.L_553:
        /*0ca8*/ 	.byte	0x04, 0x12
        /*0caa*/ 	.short	(.L_555 - .L_554)
	.align		4
.L_554:
        /*0cac*/ 	.word	index@(_ZN7cutlass13device_kernelIN5flash19FlashAttnFwdCombineIN4cute5tupleIJNS3_1CILi8EEENS5_ILi128EEEEEELi8ELi256ELi1ELb0ELb0ENS_10bfloat16_tEfNS_4arch4Sm90EEEEEvNT_6ParamsE)
        /*0cb0*/ 	.word	0x00000000


	//----- nvinfo : EIATTR_MIN_STACK_SIZE
	.align		4
.L_555:
        /*0cb4*/ 	.byte	0x04, 0x12
        /*0cb6*/ 	.short	(.L_557 - .L_556)
	.align		4
.L_556:
        /*0cb8*/ 	.word	index@(_ZN7cutlass13device_kernelIN5flash19FlashAttnFwdCombineIN4cute5tupleIJNS3_1CILi8EEENS5_ILi128EEEEEELi7ELi256ELi1ELb0ELb0ENS_10bfloat16_tEfNS_4arch4Sm90EEEEEvNT_6ParamsE)
        /*0cbc*/ 	.word	0x00000000


	//----- nvinfo : EIATTR_MIN_STACK_SIZE
	.align		4
.L_557:
        /*0cc0*/ 	.byte	0x04, 0x12
        /*0cc2*/ 	.short	(.L_559 - .L_558)
	.align		4
.L_558:
        /*0cc4*/ 	.word	index@(_ZN7cutlass13device_kernelIN5flash19FlashAttnFwdCombineIN4cute5tupleIJNS3_1CILi8EEENS5_ILi128EEEEEELi6ELi256ELi1ELb0ELb0ENS_10bfloat16_tEfNS_4arch4Sm90EEEEEvNT_6ParamsE)
        /*0cc8*/ 	.word	0x00000000


	//----- nvinfo : EIATTR_MIN_STACK_SIZE
	.align		4
.L_559:
        /*0ccc*/ 	.byte	0x04, 0x12
        /*0cce*/ 	.short	(.L_561 - .L_560)
	.align		4
.L_560:
        /*0cd0*/ 	.word	index@(_ZN7cutlass13device_kernelIN5flash19FlashAttnFwdCombineIN4cute5tupleIJNS3_1CILi8EEENS5_ILi128EEEEEELi5ELi256ELi1ELb0ELb0ENS_10bfloat16_tEfNS_4arch4Sm90EEEEEvNT_6ParamsE)
        /*0cd4*/ 	.word	0x00000000


	//----- nvinfo : EIATTR_MIN_STACK_SIZE
	.align		4
.L_561:
        /*0cd8*/ 	.byte	0x04, 0x12
        /*0cda*/ 	.short	(.L_563 - .L_562)
	.align		4
.L_562:
        /*0cdc*/ 	.word	index@(_ZN7cutlass13device_kernelIN5flash19FlashAttnFwdCombineIN4cute5tupleIJNS3_1CILi8EEENS5_ILi128EEEEEELi8ELi256ELi1ELb0ELb1ENS_10bfloat16_tEfNS_4arch4Sm90EEEEEvNT_6ParamsE)
        /*0ce0*/ 	.word	0x00000000


	//----- nvinfo : EIATTR_MIN_STACK_SIZE
	.align		4
.L_563:
        /*0ce4*/ 	.byte	0x04, 0x12
        /*0ce6*/ 	.short	(.L_565 - .L_564)
	.align		4
.L_564:
        /*0ce8*/ 	.word	index@(_ZN7cutlass13device_kernelIN5flash19FlashAttnFwdCombineIN4cute5tupleIJNS3_1CILi8EEENS5_ILi128EEEEEELi7ELi256ELi1ELb0ELb1ENS_10bfloat16_tEfNS_4arch4Sm90EEEEEvNT_6ParamsE)
        /*0cec*/ 	.word	0x00000000


	//----- nvinfo : EIATTR_MIN_STACK_SIZE
	.align		4
.L_565:
        /*0cf0*/ 	.byte	0x04, 0x12
        /*0cf2*/ 	.short	(.L_567 - .L_566)
	.align		4
.L_566:
        /*0cf4*/ 	.word	index@(_ZN7cutlass13device_kernelIN5flash19FlashAttnFwdCombineIN4cute5tupleIJNS3_1CILi8EEENS5_ILi128EEEEEELi6ELi256ELi1ELb0ELb1ENS_10bfloat16_tEfNS_4arch4Sm90EEEEEvNT_6ParamsE)
        /*0cf8*/ 	.word	0x00000000


	//----- nvinfo : EIATTR_MIN_STACK_SIZE
	.align		4
.L_567:
        /*0cfc*/ 	.byte	0x04, 0x12
        /*0cfe*/ 	.short	(.L_569 - .L_568)
	.align		4
.L_568:
        /*0d00*/ 	.word	index@(_ZN7cutlass13device_kernelIN5flash19FlashAttnFwdCombineIN4cute5tupleIJNS3_1CILi8EEENS5_ILi128EEEEEELi5ELi256ELi1ELb0ELb1ENS_10bfloat16_tEfNS_4arch4Sm90EEEEEvNT_6ParamsE)
        /*0d04*/ 	.word	0x00000000


	//----- nvinfo : EIATTR_MIN_STACK_SIZE
	.align		4
.L_569:
        /*0d08*/ 	.byte	0x04, 0x12
        /*0d0a*/ 	.short	(.L_571 - .L_570)
	.align		4
.L_570:
        /*0d0c*/ 	.word	index@(_ZN7cutlass13device_kernelIN5flash19FlashAttnFwdCombineIN4cute5tupleIJNS3_1CILi8EEENS5_ILi128EEEEEELi8ELi256ELi1ELb0ELb0ENS_10bfloat16_tEfNS_4arch4Sm80EEEEEvNT_6ParamsE)
        /*0d10*/ 	.word	0x00000000


	//----- nvinfo : EIATTR_MIN_STACK_SIZE
	.align		4
.L_571:
        /*0d14*/ 	.byte	0x04, 0x12
        /*0d16*/ 	.short	(.L_573 - .L_572)
	.align		4
.L_572:
        /*0d18*/ 	.word	index@(_ZN7cutlass13device_kernelIN5flash19FlashAttnFwdCombineIN4cute5tupleIJNS3_1CILi8EEENS5_ILi128EEEEEELi7ELi256ELi1ELb0ELb0ENS_10bfloat16_tEfNS_4arch4Sm80EEEEEvNT_6ParamsE)
        /*0d1c*/ 	.word	0x00000000


	//----- nvinfo : EIATTR_MIN_STACK_SIZE
	.align		4
.L_573:
        /*0d20*/ 	.byte	0x04, 0x12
        /*0d22*/ 	.short	(.L_575 - .L_574)
	.align		4
.L_574:
        /*0d24*/ 	.word	index@(_ZN7cutlass13device_kernelIN5flash19FlashAttnFwdCombineIN4cute5tupleIJNS3_1CILi8EEENS5_ILi128EEEEEELi6ELi256ELi1ELb0ELb0ENS_10bfloat16_tEfNS_4arch4Sm80EEEEEvNT_6ParamsE)
        /*0d28*/ 	.word	0x00000000


	//----- nvinfo : EIATTR_MIN_STACK_SIZE
	.align		4
.L_575:
        /*0d2c*/ 	.byte	0x04, 0x12
        /*0d2e*/ 	.short	(.L_577 - .L_576)
	.align		4
.L_576:
        /*0d30*/ 	.word	index@(_ZN7cutlass13device_kernelIN5flash19FlashAttnFwdCombineIN4cute5tupleIJNS3_1CILi8EEENS5_ILi128EEEEEELi5ELi256ELi1ELb0ELb0ENS_10bfloat16_tEfNS_4arch4Sm80EEEEEvNT_6ParamsE)
        /*0d34*/ 	.word	0x00000000


	//----- nvinfo : EIATTR_MIN_STACK_SIZE
	.align		4
.L_577:
        /*0d38*/ 	.byte	0x04, 0x12
        /*0d3a*/ 	.short	(.L_579 - .L_578)
	.align		4
.L_578:
        /*0d3c*/ 	.word	index@(_ZN7cutlass13device_kernelIN5flash19FlashAttnFwdCombineIN4cute5tupleIJNS3_1CILi8EEENS5_ILi128EEEEEELi8ELi256ELi1ELb0ELb1ENS_10bfloat16_tEfNS_4arch4Sm80EEEEEvNT_6ParamsE)
        /*0d40*/ 	.word	0x00000000


	//----- nvinfo : EIATTR_MIN_STACK_SIZE
	.align		4
.L_579:
        /*0d44*/ 	.byte	0x04, 0x12
        /*0d46*/ 	.short	(.L_581 - .L_580)
	.align		4
.L_580:
        /*0d48*/ 	.word	index@(_ZN7cutlass13device_kernelIN5flash19FlashAttnFwdCombineIN4cute5tupleIJNS3_1CILi8EEENS5_ILi128EEEEEELi7ELi256ELi1ELb0ELb1ENS_10bfloat16_tEfNS_4arch4Sm80EEEEEvNT_6ParamsE)
        /*0d4c*/ 	.word	0x00000000


	//----- nvinfo : EIATTR_MIN_STACK_SIZE
	.align		4
.L_581:
        /*0d50*/ 	.byte	0x04, 0x12
        /*0d52*/ 	.short	(.L_583 - .L_582)
	.align		4
.L_582:
        /*0d54*/ 	.word	index@(_ZN7cutlass13device_kernelIN5flash19FlashAttnFwdCombineIN4cute5tupleIJNS3_1CILi8EEENS5_ILi128EEEEEELi6ELi256ELi1ELb0ELb1ENS_10bfloat16_tEfNS_4arch4Sm80EEEEEvNT_6ParamsE)
        /*0d58*/ 	.word	0x00000000


	//----- nvinfo : EIATTR_MIN_STACK_SIZE
	.align		4
.L_583:
        /*0d5c*/ 	.byte	0x04, 0x12
        /*0d5e*/ 	.short	(.L_585 - .L_584)
	.align		4
.L_584:
        /*0d60*/ 	.word	index@(_ZN7cutlass13device_kernelIN5flash19FlashAttnFwdCombineIN4cute5tupleIJNS3_1CILi8EEENS5_ILi128EEEEEELi5ELi256ELi1ELb0ELb1ENS_10bfloat16_tEfNS_4arch4Sm80EEEEEvNT_6ParamsE)
        /*0d64*/ 	.word	0x00000000


	//----- nvinfo : EIATTR_MIN_STACK_SIZE
	.align		4
.L_585:
        /*0d68*/ 	.byte	0x04, 0x12
        /*0d6a*/ 	.short	(.L_587 - .L_586)
	.align		4
.L_586:
        /*0d6c*/ 	.word	index@(_ZN7cutlass13device_kernelIN5flash19FlashAttnFwdCombineIN4cute5tupleIJNS3_1CILi16EEENS5_ILi64EEEEEELi8ELi256ELi1ELb0ELb0ENS_10bfloat16_tEfNS_4arch4Sm90EEEEEvNT_6ParamsE)
        /*0d70*/ 	.word	0x00000000


	//----- nvinfo : EIATTR_MIN_STACK_SIZE
	.align		4
.L_587:
        /*0d74*/ 	.byte	0x04, 0x12
        /*0d76*/ 	.short	(.L_589 - .L_588)
	.align		4
.L_588:
        /*0d78*/ 	.word	index@(_ZN7cutlass13device_kernelIN5flash19FlashAttnFwdCombineIN4cute5tupleIJNS3_1CILi16EEENS5_ILi64EEEEEELi7ELi256ELi1ELb0ELb0ENS_10bfloat16_tEfNS_4arch4Sm90EEEEEvNT_6ParamsE)
        /*0d7c*/ 	.word	0x00000000


	//----- nvinfo : EIATTR_MIN_STACK_SIZE
	.align		4
.L_589:
        /*0d80*/ 	.byte	0x04, 0x12
        /*0d82*/ 	.short	(.L_591 - .L_590)
	.align		4
.L_590:
        /*0d84*/ 	.word	index@(_ZN7cutlass13device_kernelIN5flash19FlashAttnFwdCombineIN4cute5tupleIJNS3_1CILi16EEENS5_ILi64EEEEEELi6ELi256ELi1ELb0ELb0ENS_10bfloat16_tEfNS_4arch4Sm90EEEEEvNT_6ParamsE)
        /*0d88*/ 	.word	0x00000000


	//----- nvinfo : EIATTR_MIN_STACK_SIZE
	.align		4
.L_591:
        /*0d8c*/ 	.byte	0x04, 0x12
        /*0d8e*/ 	.short	(.L_593 - .L_592)
	.align		4
.L_592:
        /*0d90*/ 	.word	index@(_ZN7cutlass13device_kernelIN5flash19FlashAttnFwdCombineIN4cute5tupleIJNS3_1CILi16EEENS5_ILi64EEEEEELi5ELi256ELi1ELb0ELb0ENS_10bfloat16_tEfNS_4arch4Sm90EEEEEvNT_6ParamsE)
        /*0d94*/ 	.word	0x00000000


	//----- nvinfo : EIATTR_MIN_STACK_SIZE
	.align		4
.L_593:
        /*0d98*/ 	.byte	0x04, 0x12
        /*0d9a*/ 	.short	(.L_595 - .L_594)
	.align		4
.L_594:
        /*0d9c*/ 	.word	index@(_ZN7cutlass13device_kernelIN5flash19FlashAttnFwdCombineIN4cute5tupleIJNS3_1CILi16EEENS5_ILi64EEEEEELi4ELi256ELi1ELb0ELb0ENS_10bfloat16_tEfNS_4arch4Sm90EEEEEvNT_6ParamsE)
        /*0da0*/ 	.word	0x00000000


	//----- nvinfo : EIATTR_MIN_STACK_SIZE
	.align		4
.L_595:
        /*0da4*/ 	.byte	0x04, 0x12
        /*0da6*/ 	.short	(.L_597 - .L_596)
	.align		4
.L_596:
        /*0da8*/ 	.word	index@(_ZN7cutlass13device_kernelIN5flash19FlashAttnFwdCombineIN4cute5tupleIJNS3_1CILi16EEENS5_ILi64EEEEEELi8ELi256ELi1ELb0ELb1ENS_10bfloat16_tEfNS_4arch4Sm90EEEEEvNT_6ParamsE)
        /*0dac*/ 	.word	0x00000000


	//----- nvinfo : EIATTR_MIN_STACK_SIZE
	.align		4
.L_597:
        /*0db0*/ 	.byte	0x04, 0x12
        /*0db2*/ 	.short	(.L_599 - .L_598)
	.align		4
.L_598:
        /*0db4*/ 	.word	index@(_ZN7cutlass13device_kernelIN5flash19FlashAttnFwdCombineIN4cute5tupleIJNS3_1CILi16EEENS5_ILi64EEEEEELi7ELi256ELi1ELb0ELb1ENS_10bfloat16_tEfNS_4arch4Sm90EEEEEvNT_6ParamsE)
        /*0db8*/ 	.word	0x00000000


	//----- nvinfo : EIATTR_MIN_STACK_SIZE
	.align		4
.L_599:
        /*0dbc*/ 	.byte	0x04, 0x12
        /*0dbe*/ 	.short	(.L_601 - .L_600)
	.align		4
.L_600:
        /*0dc0*/ 	.word	index@(_ZN7cutlass13device_kernelIN5flash19FlashAttnFwdCombineIN4cute5tupleIJNS3_1CILi16EEENS5_ILi64EEEEEELi6ELi256ELi1ELb0ELb1ENS_10bfloat16_tEfNS_4arch4Sm90EEEEEvNT_6ParamsE)
        /*0dc4*/ 	.word	0x00000000


	//----- nvinfo : EIATTR_MIN_STACK_SIZE
	.align		4
.L_601:
        /*0dc8*/ 	.byte	0x04, 0x12
        /*0dca*/ 	.short	(.L_603 - .L_602)
	.align		4
.L_602:
        /*0dcc*/ 	.word	index@(_ZN7cutlass13device_kernelIN5flash19FlashAttnFwdCombineIN4cute5tupleIJNS3_1CILi16EEENS5_ILi64EEEEEELi5ELi256ELi1ELb0ELb1ENS_10bfloat16_tEfNS_4arch4Sm90EEEEEvNT_6ParamsE)
        /*0dd0*/ 	.word	0x00000000


	//----- nvinfo : EIATTR_MIN_STACK_SIZE
	.align		4
.L_603:
        /*0dd4*/ 	.byte	0x04, 0x12
        /*0dd6*/ 	.short	(.L_605 - .L_604)
	.align		4
.L_604:
        /*0dd8*/ 	.word	index@(_ZN7cutlass13device_kernelIN5flash19FlashAttnFwdCombineIN4cute5tupleIJNS3_1CILi16EEENS5_ILi64EEEEEELi4ELi256ELi1ELb0ELb1ENS_10bfloat16_tEfNS_4arch4Sm90EEEEEvNT_6ParamsE)
        /*0ddc*/ 	.word	0x00000000


	//----- nvinfo : EIATTR_MIN_STACK_SIZE
	.align		4
.L_605:
        /*0de0*/ 	.byte	0x04, 0x12
        /*0de2*/ 	.short	(.L_607 - .L_606)
	.align		4
.L_606:
        /*0de4*/ 	.word	index@(_ZN7cutlass13device_kernelIN5flash19FlashAttnFwdCombineIN4cute5tupleIJNS3_1CILi16EEENS5_ILi64EEEEEELi8ELi256ELi1ELb0ELb0ENS_10bfloat16_tEfNS_4arch4Sm80EEEEEvNT_6ParamsE)
        /*0de8*/ 	.word	0x00000000


	//----- nvinfo : EIATTR_MIN_STACK_SIZE
	.align		4
.L_607:
        /*0dec*/ 	.byte	0x04, 0x12
        /*0dee*/ 	.short	(.L_609 - .L_608)
	.align		4
.L_608:
        /*0df0*/ 	.word	index@(_ZN7cutlass13device_kernelIN5flash19FlashAttnFwdCombineIN4cute5tupleIJNS3_1CILi16EEENS5_ILi64EEEEEELi7ELi256ELi1ELb0ELb0ENS_10bfloat16_tEfNS_4arch4Sm80EEEEEvNT_6ParamsE)
        /*0df4*/ 	.word	0x00000000


	//----- nvinfo : EIATTR_MIN_STACK_SIZE
	.align		4
.L_609:
        /*0df8*/ 	.byte	0x04, 0x12
        /*0dfa*/ 	.short	(.L_611 - .L_610)
	.align		4
.L_610:
        /*0dfc*/ 	.word	index@(_ZN7cutlass13device_kernelIN5flash19FlashAttnFwdCombineIN4cute5tupleIJNS3_1CILi16EEENS5_ILi64EEEEEELi6ELi256ELi1ELb0ELb0ENS_10bfloat16_tEfNS_4arch4Sm80EEEEEvNT_6ParamsE)
        /*0e00*/ 	.word	0x00000000


	//----- nvinfo : EIATTR_MIN_STACK_SIZE
	.align		4
.L_611:
        /*0e04*/ 	.byte	0x04, 0x12
        /*0e06*/ 	.short	(.L_613 - .L_612)
	.align		4
.L_612:
        /*0e08*/ 	.word	index@(_ZN7cutlass13device_kernelIN5flash19FlashAttnFwdCombineIN4cute5tupleIJNS3_1CILi16EEENS5_ILi64EEEEEELi5ELi256ELi1ELb0ELb0ENS_10bfloat16_tEfNS_4arch4Sm80EEEEEvNT_6ParamsE)
        /*0e0c*/ 	.word	0x00000000


	//----- nvinfo : EIATTR_MIN_STACK_SIZE
	.align		4
.L_613:
        /*0e10*/ 	.byte	0x04, 0x12
        /*0e12*/ 	.short	(.L_615 - .L_614)
	.align		4
.L_614:
        /*0e14*/ 	.word	index@(_ZN7cutlass13device_kernelIN5flash19FlashAttnFwdCombineIN4cute5tupleIJNS3_1CILi16EEENS5_ILi64EEEEEELi4ELi256ELi1ELb0ELb0ENS_10bfloat16_tEfNS_4arch4Sm80EEEEEvNT_6ParamsE)
        /*0e18*/ 	.word	0x00000000


	//----- nvinfo : EIATTR_MIN_STACK_SIZE
	.align		4
.L_615:
        /*0e1c*/ 	.byte	0x04, 0x12
        /*0e1e*/ 	.short	(.L_617 - .L_616)
	.align		4
.L_616:
        /*0e20*/ 	.word	index@(_ZN7cutlass13device_kernelIN5flash19FlashAttnFwdCombineIN4cute5tupleIJNS3_1CILi16EEENS5_ILi64EEEEEELi8ELi256ELi1ELb0ELb1ENS_10bfloat16_tEfNS_4arch4Sm80EEEEEvNT_6ParamsE)
        /*0e24*/ 	.word	0x00000000


	//----- nvinfo : EIATTR_MIN_STACK_SIZE
	.align		4
.L_617:
        /*0e28*/ 	.byte	0x04, 0x12
        /*0e2a*/ 	.short	(.L_619 - .L_618)
	.align		4
.L_618:
        /*0e2c*/ 	.word	index@(_ZN7cutlass13device_kernelIN5flash19FlashAttnFwdCombineIN4cute5tupleIJNS3_1CILi16EEENS5_ILi64EEEEEELi7ELi256ELi1ELb0ELb1ENS_10bfloat16_tEfNS_4arch4Sm80EEEEEvNT_6ParamsE)
        /*0e30*/ 	.word	0x00000000


	//----- nvinfo : EIATTR_MIN_STACK_SIZE
	.align		4
.L_619:
        /*0e34*/ 	.byte	0x04, 0x12
        /*0e36*/ 	.short	(.L_621 - .L_620)
	.align		4
.L_620:
        /*0e38*/ 	.word	index@(_ZN7cutlass13device_kernelIN5flash19FlashAttnFwdCombineIN4cute5tupleIJNS3_1CILi16EEENS5_ILi64EEEEEELi6ELi256ELi1ELb0ELb1ENS_10bfloat16_tEfNS_4arch4Sm80EEEEEvNT_6ParamsE)
        /*0e3c*/ 	.word	0x00000000


	//----- nvinfo : EIATTR_MIN_STACK_SIZE
	.align		4
.L_621:
        /*0e40*/ 	.byte	0x04, 0x12
        /*0e42*/ 	.short	(.L_623 - .L_622)
	.align		4
.L_622:
        /*0e44*/ 	.word	index@(_ZN7cutlass13device_kernelIN5flash19FlashAttnFwdCombineIN4cute5tupleIJNS3_1CILi16EEENS5_ILi64EEEEEELi5ELi256ELi1ELb0ELb1ENS_10bfloat16_tEfNS_4arch4Sm80EEEEEvNT_6ParamsE)
        /*0e48*/ 	.word	0x00000000


	//----- nvinfo : EIATTR_MIN_STACK_SIZE
	.align		4
.L_623:
        /*0e4c*/ 	.byte	0x04, 0x12
        /*0e4e*/ 	.short	(.L_625 - .L_624)
	.align		4
.L_624:
        /*0e50*/ 	.word	index@(_ZN7cutlass13device_kernelIN5flash19FlashAttnFwdCombineIN4cute5tupleIJNS3_1CILi16EEENS5_ILi64EEEEEELi4ELi256ELi1ELb0ELb1ENS_10bfloat16_tEfNS_4arch4Sm80EEEEEvNT_6ParamsE)
        /*0e54*/ 	.word	0x00000000


	//----- nvinfo : EIATTR_MIN_STACK_SIZE
	.align		4
.L_625:
        /*0e58*/ 	.byte	0x04, 0x12
        /*0e5a*/ 	.short	(.L_627 - .L_626)
	.align		4
.L_626:
        /*0e5c*/ 	.word	index@(_ZN7cutlass13device_kernelIN5flash19FlashAttnFwdCombineIN4cute5tupleIJNS3_1CILi8EEENS5_ILi128EEEEEELi8ELi256ELi1ELb0ELb0ENS_6half_tEfNS_4arch4Sm90EEEEEvNT_6ParamsE)
        /*0e60*/ 	.word	0x00000000


	//----- nvinfo : EIATTR_MIN_STACK_SIZE
	.align		4
.L_627:
        /*0e64*/ 	.byte	0x04, 0x12
        /*0e66*/ 	.short	(.L_629 - .L_628)
	.align		4
.L_628:
        /*0e68*/ 	.word	index@(_ZN7cutlass13device_kernelIN5flash19FlashAttnFwdCombineIN4cute5tupleIJNS3_1CILi8EEENS5_ILi128EEEEEELi7ELi256ELi1ELb0ELb0ENS_6half_tEfNS_4arch4Sm90EEEEEvNT_6ParamsE)
        /*0e6c*/ 	.word	0x00000000


	//----- nvinfo : EIATTR_MIN_STACK_SIZE
	.align		4
.L_629:
        /*0e70*/ 	.byte	0x04, 0x12
        /*0e72*/ 	.short	(.L_631 - .L_630)
	.align		4
.L_630:
        /*0e74*/ 	.word	index@(_ZN7cutlass13device_kernelIN5flash19FlashAttnFwdCombineIN4cute5tupleIJNS3_1CILi8EEENS5_ILi128EEEEEELi6ELi256ELi1ELb0ELb0ENS_6half_tEfNS_4arch4Sm90EEEEEvNT_6ParamsE)
        /*0e78*/ 	.word	0x00000000


	//----- nvinfo : EIATTR_MIN_STACK_SIZE
	.align		4
.L_631:
        /*0e7c*/ 	.byte	0x04, 0x12
        /*0e7e*/ 	.short	(.L_633 - .L_632)
	.align		4
.L_632:
        /*0e80*/ 	.word	index@(_ZN7cutlass13device_kernelIN5flash19FlashAttnFwdCombineIN4cute5tupleIJNS3_1CILi8EEENS5_ILi128EEEEEELi5ELi256ELi1ELb0ELb0ENS_6half_tEfNS_4arch4Sm90EEEEEvNT_6ParamsE)
        /*0e84*/ 	.word	0x00000000


	//----- nvinfo : EIATTR_MIN_STACK_SIZE
	.align		4
.L_633:
        /*0e88*/ 	.byte	0x04, 0x12
        /*0e8a*/ 	.short	(.L_635 - .L_634)
	.align		4
.L_634:
        /*0e8c*/ 	.word	index@(_ZN7cutlass13device_kernelIN5flash19FlashAttnFwdCombineIN4cute5tupleIJNS3_1CILi8EEENS5_ILi128EEEEEELi8ELi256ELi1ELb0ELb1ENS_6half_tEfNS_4arch4Sm90EEEEEvNT_6ParamsE)
        /*0e90*/ 	.word	0x00000000


	//----- nvinfo : EIATTR_MIN_STACK_SIZE
	.align		4
.L_635:
        /*0e94*/ 	.byte	0x04, 0x12
        /*0e96*/ 	.short	(.L_637 - .L_636)
	.align		4
.L_636:
        /*0e98*/ 	.word	index@(_ZN7cutlass13device_kernelIN5flash19FlashAttnFwdCombineIN4cute5tupleIJNS3_1CILi8EEENS5_ILi128EEEEEELi7ELi256ELi1ELb0ELb1ENS_6half_tEfNS_4arch4Sm90EEEEEvNT_6ParamsE)
        /*0e9c*/ 	.word	0x00000000


	//----- nvinfo : EIATTR_MIN_STACK_SIZE
	.align		4
.L_637:
        /*0ea0*/ 	.byte	0x04, 0x12
        /*0ea2*/ 	.short	(.L_639 - .L_638)
	.align		4
.L_638:
        /*0ea4*/ 	.word	index@(_ZN7cutlass13device_kernelIN5flash19FlashAttnFwdCombineIN4cute5tupleIJNS3_1CILi8EEENS5_ILi128EEEEEELi6ELi256ELi1ELb0ELb1ENS_6half_tEfNS_4arch4Sm90EEEEEvNT_6ParamsE)
        /*0ea8*/ 	.word	0x00000000


	//----- nvinfo : EIATTR_MIN_STACK_SIZE
	.align		4
.L_639:
        /*0eac*/ 	.byte	0x04, 0x12
        /*0eae*/ 	.short	(.L_641 - .L_640)
	.align		4
.L_640:
        /*0eb0*/ 	.word	index@(_ZN7cutlass13device_kernelIN5flash19FlashAttnFwdCombineIN4cute5tupleIJNS3_1CILi8EEENS5_ILi128EEEEEELi5ELi256ELi1ELb0ELb1ENS_6half_tEfNS_4arch4Sm90EEEEEvNT_6ParamsE)
        /*0eb4*/ 	.word	0x00000000


	//----- nvinfo : EIATTR_MIN_STACK_SIZE
	.align		4
.L_641:
        /*0eb8*/ 	.byte	0x04, 0x12
        /*0eba*/ 	.short	(.L_643 - .L_642)
	.align		4
.L_642:
        /*0ebc*/ 	.word	index@(_ZN7cutlass13device_kernelIN5flash19FlashAttnFwdCombineIN4cute5tupleIJNS3_1CILi8EEENS5_ILi128EEEEEELi8ELi256ELi1ELb0ELb0ENS_6half_tEfNS_4arch4Sm80EEEEEvNT_6ParamsE)
        /*0ec0*/ 	.word	0x00000000


	//----- nvinfo : EIATTR_MIN_STACK_SIZE
	.align		4
.L_643:
        /*0ec4*/ 	.byte	0x04, 0x12
        /*0ec6*/ 	.short	(.L_645 - .L_644)
	.align		4
.L_644:
        /*0ec8*/ 	.word	index@(_ZN7cutlass13device_kernelIN5flash19FlashAttnFwdCombineIN4cute5tupleIJNS3_1CILi8EEENS5_ILi128EEEEEELi7ELi256ELi1ELb0ELb0ENS_6half_tEfNS_4arch4Sm80EEEEEvNT_6ParamsE)
        /*0ecc*/ 	.word	0x00000000


	//----- nvinfo : EIATTR_MIN_STACK_SIZE
	.align		4
.L_645:
        /*0ed0*/ 	.byte	0x04, 0x12
        /*0ed2*/ 	.short	(.L_647 - .L_646)
	.align		4
.L_646:
        /*0ed4*/ 	.word	index@(_ZN7cutlass13device_kernelIN5flash19FlashAttnFwdCombineIN4cute5tupleIJNS3_1CILi8EEENS5_ILi128EEEEEELi6ELi256ELi1ELb0ELb0ENS_6half_tEfNS_4arch4Sm80EEEEEvNT_6ParamsE)
        /*0ed8*/ 	.word	0x00000000


	//----- nvinfo : EIATTR_MIN_STACK_SIZE
	.align		4
.L_647:
        /*0edc*/ 	.byte	0x04, 0x12
        /*0ede*/ 	.short	(.L_649 - .L_648)
	.align		4
.L_648:
        /*0ee0*/ 	.word	index@(_ZN7cutlass13device_kernelIN5flash19FlashAttnFwdCombineIN4cute5tupleIJNS3_1CILi8EEENS5_ILi128EEEEEELi5ELi256ELi1ELb0ELb0ENS_6half_tEfNS_4arch4Sm80EEEEEvNT_6ParamsE)
        /*0ee4*/ 	.word	0x00000000


	//----- nvinfo : EIATTR_MIN_STACK_SIZE
	.align		4
.L_649:
        /*0ee8*/ 	.byte	0x04, 0x12
        /*0eea*/ 	.short	(.L_651 - .L_650)
	.align		4
.L_650:
        /*0eec*/ 	.word	index@(_ZN7cutlass13device_kernelIN5flash19FlashAttnFwdCombineIN4cute5tupleIJNS3_1CILi8EEENS5_ILi128EEEEEELi8ELi256ELi1ELb0ELb1ENS_6half_tEfNS_4arch4Sm80EEEEEvNT_6ParamsE)
        /*0ef0*/ 	.word	0x00000000


	//----- nvinfo : EIATTR_MIN_STACK_SIZE
	.align		4
.L_651:
        /*0ef4*/ 	.byte	0x04, 0x12
        /*0ef6*/ 	.short	(.L_653 - .L_652)
	.align		4
.L_652:
        /*0ef8*/ 	.word	index@(_ZN7cutlass13device_kernelIN5flash19FlashAttnFwdCombineIN4cute5tupleIJNS3_1CILi8EEENS5_ILi128EEEEEELi7ELi256ELi1ELb0ELb1ENS_6half_tEfNS_4arch4Sm80EEEEEvNT_6ParamsE)
        /*0efc*/ 	.word	0x00000000


	//----- nvinfo : EIATTR_MIN_STACK_SIZE
	.align		4
.L_653:
        /*0f00*/ 	.byte	0x04, 0x12
        /*0f02*/ 	.short	(.L_655 - .L_654)
	.align		4
.L_654:
        /*0f04*/ 	.word	index@(_ZN7cutlass13device_kernelIN5flash19FlashAttnFwdCombineIN4cute5tupleIJNS3_1CILi8EEENS5_ILi128EEEEEELi6ELi256ELi1ELb0ELb1ENS_6half_tEfNS_4arch4Sm80EEEEEvNT_6ParamsE)
        /*0f08*/ 	.word	0x00000000


	//----- nvinfo : EIATTR_MIN_STACK_SIZE
	.align		4
.L_655:
        /*0f0c*/ 	.byte	0x04, 0x12
        /*0f0e*/ 	.short	(.L_657 - .L_656)
	.align		4
.L_656:
        /*0f10*/ 	.word	index@(_ZN7cutlass13device_kernelIN5flash19FlashAttnFwdCombineIN4cute5tupleIJNS3_1CILi8EEENS5_ILi128EEEEEELi5ELi256ELi1ELb0ELb1ENS_6half_tEfNS_4arch4Sm80EEEEEvNT_6ParamsE)
        /*0f14*/ 	.word	0x00000000


	//----- nvinfo : EIATTR_MIN_STACK_SIZE
	.align		4
.L_657:
        /*0f18*/ 	.byte	0x04, 0x12
        /*0f1a*/ 	.short	(.L_659 - .L_658)
	.align		4
.L_658:
        /*0f1c*/ 	.word	index@(_ZN7cutlass13device_kernelIN5flash19FlashAttnFwdCombineIN4cute5tupleIJNS3_1CILi16EEENS5_ILi64EEEEEELi8ELi256ELi1ELb0ELb0ENS_6half_tEfNS_4arch4Sm90EEEEEvNT_6ParamsE)
        /*0f20*/ 	.word	0x00000000


	//----- nvinfo : EIATTR_MIN_STACK_SIZE
	.align		4
.L_659:
        /*0f24*/ 	.byte	0x04, 0x12
        /*0f26*/ 	.short	(.L_661 - .L_660)
	.align		4
.L_660:
        /*0f28*/ 	.word	index@(_ZN7cutlass13device_kernelIN5flash19FlashAttnFwdCombineIN4cute5tupleIJNS3_1CILi16EEENS5_ILi64EEEEEELi7ELi256ELi1ELb0ELb0ENS_6half_tEfNS_4arch4Sm90EEEEEvNT_6ParamsE)
        /*0f2c*/ 	.word	0x00000000


	//----- nvinfo : EIATTR_MIN_STACK_SIZE
	.align		4
.L_661:
        /*0f30*/ 	.byte	0x04, 0x12
        /*0f32*/ 	.short	(.L_663 - .L_662)
	.align		4
.L_662:
        /*0f34*/ 	.word	index@(_ZN7cutlass13device_kernelIN5flash19FlashAttnFwdCombineIN4cute5tupleIJNS3_1CILi16EEENS5_ILi64EEEEEELi6ELi256ELi1ELb0ELb0ENS_6half_tEfNS_4arch4Sm90EEEEEvNT_6ParamsE)
        /*0f38*/ 	.word	0x00000000


	//----- nvinfo : EIATTR_MIN_STACK_SIZE
	.align		4
.L_663:
        /*0f3c*/ 	.byte	0x04, 0x12
        /*0f3e*/ 	.short	(.L_665 - .L_664)
	.align		4
.L_664:
        /*0f40*/ 	.word	index@(_ZN7cutlass13device_kernelIN5flash19FlashAttnFwdCombineIN4cute5tupleIJNS3_1CILi16EEENS5_ILi64EEEEEELi5ELi256ELi1ELb0ELb0ENS_6half_tEfNS_4arch4Sm90EEEEEvNT_6ParamsE)
        /*0f44*/ 	.word	0x00000000


	//----- nvinfo : EIATTR_MIN_STACK_SIZE
	.align		4
.L_665:
        /*0f48*/ 	.byte	0x04, 0x12
        /*0f4a*/ 	.short	(.L_667 - .L_666)
	.align		4
.L_666:
        /*0f4c*/ 	.word	index@(_ZN7cutlass13device_kernelIN5flash19FlashAttnFwdCombineIN4cute5tupleIJNS3_1CILi16EEENS5_ILi64EEEEEELi4ELi256ELi1ELb0ELb0ENS_6half_tEfNS_4arch4Sm90EEEEEvNT_6ParamsE)
        /*0f50*/ 	.word	0x00000000


	//----- nvinfo : EIATTR_MIN_STACK_SIZE
	.align		4
.L_667:
        /*0f54*/ 	.byte	0x04, 0x12
        /*0f56*/ 	.short	(.L_669 - .L_668)
	.align		4
.L_668:
        /*0f58*/ 	.word	index@(_ZN7cutlass13device_kernelIN5flash19FlashAttnFwdCombineIN4cute5tupleIJNS3_1CILi16EEENS5_ILi64EEEEEELi8ELi256ELi1ELb0ELb1ENS_6half_tEfNS_4arch4Sm90EEEEEvNT_6ParamsE)
        /*0f5c*/ 	.word	0x00000000


	//----- nvinfo : EIATTR_MIN_STACK_SIZE
	.align		4
.L_669:
        /*0f60*/ 	.byte	0x04, 0x12
        /*0f62*/ 	.short	(.L_671 - .L_670)
	.align		4
.L_670:
        /*0f64*/ 	.word	index@(_ZN7cutlass13device_kernelIN5flash19FlashAttnFwdCombineIN4cute5tupleIJNS3_1CILi16EEENS5_ILi64EEEEEELi7ELi256ELi1ELb0ELb1ENS_6half_tEfNS_4arch4Sm90EEEEEvNT_6ParamsE)
        /*0f68*/ 	.word	0x00000000


	//----- nvinfo : EIATTR_MIN_STACK_SIZE
	.align		4
.L_671:
        /*0f6c*/ 	.byte	0x04, 0x12
        /*0f6e*/ 	.short	(.L_673 - .L_672)
	.align		4
.L_672:
        /*0f70*/ 	.word	index@(_ZN7cutlass13device_kernelIN5flash19FlashAttnFwdCombineIN4cute5tupleIJNS3_1CILi16EEENS5_ILi64EEEEEELi6ELi256ELi1ELb0ELb1ENS_6half_tEfNS_4arch4Sm90EEEEEvNT_6ParamsE)
        /*0f74*/ 	.word	0x00000000


	//----- nvinfo : EIATTR_MIN_STACK_SIZE
	.align		4
.L_673:
        /*0f78*/ 	.byte	0x04, 0x12
        /*0f7a*/ 	.short	(.L_675 - .L_674)
	.align		4
.L_674:
        /*0f7c*/ 	.word	index@(_ZN7cutlass13device_kernelIN5flash19FlashAttnFwdCombineIN4cute5tupleIJNS3_1CILi16EEENS5_ILi64EEEEEELi5ELi256ELi1ELb0ELb1ENS_6half_tEfNS_4arch4Sm90EEEEEvNT_6ParamsE)
        /*0f80*/ 	.word	0x00000000


	//----- nvinfo : EIATTR_MIN_STACK_SIZE
	.align		4
.L_675:
        /*0f84*/ 	.byte	0x04, 0x12
        /*0f86*/ 	.short	(.L_677 - .L_676)
	.align		4
.L_676:
        /*0f88*/ 	.word	index@(_ZN7cutlass13device_kernelIN5flash19FlashAttnFwdCombineIN4cute5tupleIJNS3_1CILi16EEENS5_ILi64EEEEEELi4ELi256ELi1ELb0ELb1ENS_6half_tEfNS_4arch4Sm90EEEEEvNT_6ParamsE)
        /*0f8c*/ 	.word	0x00000000


	//----- nvinfo : EIATTR_MIN_STACK_SIZE
	.align		4
.L_677:
        /*0f90*/ 	.byte	0x04, 0x12
        /*0f92*/ 	.short	(.L_679 - .L_678)
	.align		4
.L_678:
        /*0f94*/ 	.word	index@(_ZN7cutlass13device_kernelIN5flash19FlashAttnFwdCombineIN4cute5tupleIJNS3_1CILi16EEENS5_ILi64EEEEEELi8ELi256ELi1ELb0ELb0ENS_6half_tEfNS_4arch4Sm80EEEEEvNT_6ParamsE)
        /*0f98*/ 	.word	0x00000000


	//----- nvinfo : EIATTR_MIN_STACK_SIZE
	.align		4
.L_679:
        /*0f9c*/ 	.byte	0x04, 0x12
        /*0f9e*/ 	.short	(.L_681 - .L_680)
	.align		4
.L_680:
        /*0fa0*/ 	.word	index@(_ZN7cutlass13device_kernelIN5flash19FlashAttnFwdCombineIN4cute5tupleIJNS3_1CILi16EEENS5_ILi64EEEEEELi7ELi256ELi1ELb0ELb0ENS_6half_tEfNS_4arch4Sm80EEEEEvNT_6ParamsE)
        /*0fa4*/ 	.word	0x00000000


	//----- nvinfo : EIATTR_MIN_STACK_SIZE
	.align		4
.L_681:
        /*0fa8*/ 	.byte	0x04, 0x12
        /*0faa*/ 	.short	(.L_683 - .L_682)
	.align		4
.L_682:
        /*0fac*/ 	.word	index@(_ZN7cutlass13device_kernelIN5flash19FlashAttnFwdCombineIN4cute5tupleIJNS3_1CILi16EEENS5_ILi64EEEEEELi6ELi256ELi1ELb0ELb0ENS_6half_tEfNS_4arch4Sm80EEEEEvNT_6ParamsE)
        /*0fb0*/ 	.word	0x00000000


	//----- nvinfo : EIATTR_MIN_STACK_SIZE
	.align		4
.L_683:
        /*0fb4*/ 	.byte	0x04, 0x12
        /*0fb6*/ 	.short	(.L_685 - .L_684)
	.align		4
.L_684:
        /*0fb8*/ 	.word	index@(_ZN7cutlass13device_kernelIN5flash19FlashAttnFwdCombineIN4cute5tupleIJNS3_1CILi16EEENS5_ILi64EEEEEELi5ELi256ELi1ELb0ELb0ENS_6half_tEfNS_4arch4Sm80EEEEEvNT_6ParamsE)
        /*0fbc*/ 	.word	0x00000000


	//----- nvinfo : EIATTR_MIN_STACK_SIZE
	.align		4
.L_685:
        /*0fc0*/ 	.byte	0x04, 0x12
        /*0fc2*/ 	.short	(.L_687 - .L_686)
	.align		4
.L_686:
        /*0fc4*/ 	.word	index@(_ZN7cutlass13device_kernelIN5flash19FlashAttnFwdCombineIN4cute5tupleIJNS3_1CILi16EEENS5_ILi64EEEEEELi4ELi256ELi1ELb0ELb0ENS_6half_tEfNS_4arch4Sm80EEEEEvNT_6ParamsE)
        /*0fc8*/ 	.word	0x00000000


	//----- nvinfo : EIATTR_MIN_STACK_SIZE
	.align		4
.L_687:
        /*0fcc*/ 	.byte	0x04, 0x12
        /*0fce*/ 	.short	(.L_689 - .L_688)
	.align		4
.L_688:
        /*0fd0*/ 	.word	index@(_ZN7cutlass13device_kernelIN5flash19FlashAttnFwdCombineIN4cute5tupleIJNS3_1CILi16EEENS5_ILi64EEEEEELi8ELi256ELi1ELb0ELb1ENS_6half_tEfNS_4arch4Sm80EEEEEvNT_6ParamsE)
        /*0fd4*/ 	.word	0x00000000


	//----- nvinfo : EIATTR_MIN_STACK_SIZE
	.align		4
.L_689:
        /*0fd8*/ 	.byte	0x04, 0x12
        /*0fda*/ 	.short	(.L_691 - .L_690)
	.align		4
.L_690:
        /*0fdc*/ 	.word	index@(_ZN7cutlass13device_kernelIN5flash19FlashAttnFwdCombineIN4cute5tupleIJNS3_1CILi16EEENS5_ILi64EEEEEELi7ELi256ELi1ELb0ELb1ENS_6half_tEfNS_4arch4Sm80EEEEEvNT_6ParamsE)
        /*0fe0*/ 	.word	0x00000000


	//----- nvinfo : EIATTR_MIN_STACK_SIZE
	.align		4
.L_691:
        /*0fe4*/ 	.byte	0x04, 0x12
        /*0fe6*/ 	.short	(.L_693 - .L_692)
	.align		4
.L_692:
        /*0fe8*/ 	.word	index@(_ZN7cutlass13device_kernelIN5flash19FlashAttnFwdCombineIN4cute5tupleIJNS3_1CILi16EEENS5_ILi64EEEEEELi6ELi256ELi1ELb0ELb1ENS_6half_tEfNS_4arch4Sm80EEEEEvNT_6ParamsE)
        /*0fec*/ 	.word	0x00000000


	//----- nvinfo : EIATTR_MIN_STACK_SIZE
	.align		4
.L_693:
        /*0ff0*/ 	.byte	0x04, 0x12
        /*0ff2*/ 	.short	(.L_695 - .L_694)
	.align		4
.L_694:
        /*0ff4*/ 	.word	index@(_ZN7cutlass13device_kernelIN5flash19FlashAttnFwdCombineIN4cute5tupleIJNS3_1CILi16EEENS5_ILi64EEEEEELi5ELi256ELi1ELb0ELb1ENS_6half_tEfNS_4arch4Sm80EEEEEvNT_6ParamsE)
        /*0ff8*/ 	.word	0x00000000


	//----- nvinfo : EIATTR_MIN_STACK_SIZE
	.align		4
.L_695:
        /*0ffc*/ 	.byte	0x04, 0x12
        /*0ffe*/ 	.short	(.L_697 - .L_696)
	.align		4
.L_696:
        /*1000*/ 	.word	index@(_ZN7cutlass13device_kernelIN5flash19FlashAttnFwdCombineIN4cute5tupleIJNS3_1CILi16EEENS5_ILi64EEEEEELi4ELi256ELi1ELb0ELb1ENS_6half_tEfNS_4arch4Sm80EEEEEvNT_6ParamsE)
        /*1004*/ 	.word	0x00000000


	//----- nvinfo : EIATTR_MIN_STACK_SIZE
	.align		4
.L_697:
        /*1008*/ 	.byte	0x04, 0x12
        /*100a*/ 	.short	(.L_699 - .L_698)
	.align		4
.L_698:
        /*100c*/ 	.word	index@(_ZN7cutlass13device_kernelIN5flash19FlashAttnFwdCombineIN4cute5tupleIJNS3_1CILi8EEENS5_ILi128EEEEEELi8ELi256ELi1ELb0ELb0EffNS_4arch4Sm90EEEEEvNT_6ParamsE)
        /*1010*/ 	.word	0x00000000


	//----- nvinfo : EIATTR_MIN_STACK_SIZE
	.align		4
.L_699:
        /*1014*/ 	.byte	0x04, 0x12
        /*1016*/ 	.short	(.L_701 - .L_700)
	.align		4
.L_700:
        /*1018*/ 	.word	index@(_ZN7cutlass13device_kernelIN5flash19FlashAttnFwdCombineIN4cute5tupleIJNS3_1CILi8EEENS5_ILi128EEEEEELi7ELi256ELi1ELb0ELb0EffNS_4arch4Sm90EEEEEvNT_6ParamsE)
        /*101c*/ 	.word	0x00000000


	//----- nvinfo : EIATTR_MIN_STACK_SIZE
	.align		4
.L_701:
        /*1020*/ 	.byte	0x04, 0x12
        /*1022*/ 	.short	(.L_703 - .L_702)
	.align		4
.L_702:
        /*1024*/ 	.word	index@(_ZN7cutlass13device_kernelIN5flash19FlashAttnFwdCombineIN4cute5tupleIJNS3_1CILi8EEENS5_ILi128EEEEEELi6ELi256ELi1ELb0ELb0EffNS_4arch4Sm90EEEEEvNT_6ParamsE)
        /*1028*/ 	.word	0x00000000


	//----- nvinfo : EIATTR_MIN_STACK_SIZE
	.align		4
.L_703:
        /*102c*/ 	.byte	0x04, 0x12
        /*102e*/ 	.short	(.L_705 - .L_704)
	.align		4
.L_704:
        /*1030*/ 	.word	index@(_ZN7cutlass13device_kernelIN5flash19FlashAttnFwdCombineIN4cute5tupleIJNS3_1CILi8EEENS5_ILi128EEEEEELi5ELi256ELi1ELb0ELb0EffNS_4arch4Sm90EEEEEvNT_6ParamsE)
        /*1034*/ 	.word	0x00000000


	//----- nvinfo : EIATTR_MIN_STACK_SIZE
	.align		4
.L_705:
        /*1038*/ 	.byte	0x04, 0x12
        /*103a*/ 	.short	(.L_707 - .L_706)
	.align		4
.L_706:
        /*103c*/ 	.word	index@(_ZN7cutlass13device_kernelIN5flash19FlashAttnFwdCombineIN4cute5tupleIJNS3_1CILi8EEENS5_ILi128EEEEEELi8ELi256ELi1ELb0ELb1EffNS_4arch4Sm90EEEEEvNT_6ParamsE)
        /*1040*/ 	.word	0x00000000


	//----- nvinfo : EIATTR_MIN_STACK_SIZE
	.align		4
.L_707:
        /*1044*/ 	.byte	0x04, 0x12
        /*1046*/ 	.short	(.L_709 - .L_708)
	.align		4
.L_708:
        /*1048*/ 	.word	index@(_ZN7cutlass13device_kernelIN5flash19FlashAttnFwdCombineIN4cute5tupleIJNS3_1CILi8EEENS5_ILi128EEEEEELi7ELi256ELi1ELb0ELb1EffNS_4arch4Sm90EEEEEvNT_6ParamsE)
        /*104c*/ 	.word	0x00000000


	//----- nvinfo : EIATTR_MIN_STACK_SIZE
	.align		4
.L_709:
        /*1050*/ 	.byte	0x04, 0x12
        /*1052*/ 	.short	(.L_711 - .L_710)
	.align		4
.L_710:
        /*1054*/ 	.word	index@(_ZN7cutlass13device_kernelIN5flash19FlashAttnFwdCombineIN4cute5tupleIJNS3_1CILi8EEENS5_ILi128EEEEEELi6ELi256ELi1ELb0ELb1EffNS_4arch4Sm90EEEEEvNT_6ParamsE)
        /*1058*/ 	.word	0x00000000


	//----- nvinfo : EIATTR_MIN_STACK_SIZE
	.align		4
.L_711:
        /*105c*/ 	.byte	0x04, 0x12
        /*105e*/ 	.short	(.L_713 - .L_712)
	.align		4
.L_712:
        /*1060*/ 	.word	index@(_ZN7cutlass13device_kernelIN5flash19FlashAttnFwdCombineIN4cute5tupleIJNS3_1CILi8EEENS5_ILi128EEEEEELi5ELi256ELi1ELb0ELb1EffNS_4arch4Sm90EEEEEvNT_6ParamsE)
        /*1064*/ 	.word	0x00000000


	//----- nvinfo : EIATTR_MIN_STACK_SIZE
	.align		4
.L_713:
        /*1068*/ 	.byte	0x04, 0x12
        /*106a*/ 	.short	(.L_715 - .L_714)
	.align		4
.L_714:
        /*106c*/ 	.word	index@(_ZN7cutlass13device_kernelIN5flash19FlashAttnFwdCombineIN4cute5tupleIJNS3_1CILi8EEENS5_ILi128EEEEEELi8ELi256ELi1ELb0ELb0EffNS_4arch4Sm80EEEEEvNT_6ParamsE)
        /*1070*/ 	.word	0x00000000


	//----- nvinfo : EIATTR_MIN_STACK_SIZE
	.align		4
.L_715:
        /*1074*/ 	.byte	0x04, 0x12
        /*1076*/ 	.short	(.L_717 - .L_716)
	.align		4
.L_716:
        /*1078*/ 	.word	index@(_ZN7cutlass13device_kernelIN5flash19FlashAttnFwdCombineIN4cute5tupleIJNS3_1CILi8EEENS5_ILi128EEEEEELi7ELi256ELi1ELb0ELb0EffNS_4arch4Sm80EEEEEvNT_6ParamsE)
        /*107c*/ 	.word	0x00000000


	//----- nvinfo : EIATTR_MIN_STACK_SIZE
	.align		4
.L_717:
        /*1080*/ 	.byte	0x04, 0x12
        /*1082*/ 	.short	(.L_719 - .L_718)
	.align		4
.L_718:
        /*1084*/ 	.word	index@(_ZN7cutlass13device_kernelIN5flash19FlashAttnFwdCombineIN4cute5tupleIJNS3_1CILi8EEENS5_ILi128EEEEEELi6ELi256ELi1ELb0ELb0EffNS_4arch4Sm80EEEEEvNT_6ParamsE)
        /*1088*/ 	.word	0x00000000


	//----- nvinfo : EIATTR_MIN_STACK_SIZE
	.align		4
.L_719:
        /*108c*/ 	.byte	0x04, 0x12
        /*108e*/ 	.short	(.L_721 - .L_720)
	.align		4
.L_720:
        /*1090*/ 	.word	index@(_ZN7cutlass13device_kernelIN5flash19FlashAttnFwdCombineIN4cute5tupleIJNS3_1CILi8EEENS5_ILi128EEEEEELi5ELi256ELi1ELb0ELb0EffNS_4arch4Sm80EEEEEvNT_6ParamsE)
        /*1094*/ 	.word	0x00000000


	//----- nvinfo : EIATTR_MIN_STACK_SIZE
	.align		4
.L_721:
        /*1098*/ 	.byte	0x04, 0x12
        /*109a*/ 	.short	(.L_723 - .L_722)
	.align		4
.L_722:
        /*109c*/ 	.word	index@(_ZN7cutlass13device_kernelIN5flash19FlashAttnFwdCombineIN4cute5tupleIJNS3_1CILi8EEENS5_ILi128EEEEEELi8ELi256ELi1ELb0ELb1EffNS_4arch4Sm80EEEEEvNT_6ParamsE)
        /*10a0*/ 	.word	0x00000000


	//----- nvinfo : EIATTR_MIN_STACK_SIZE
	.align		4
.L_723:
        /*10a4*/ 	.byte	0x04, 0x12
        /*10a6*/ 	.short	(.L_725 - .L_724)
	.align		4
.L_724:
        /*10a8*/ 	.word	index@(_ZN7cutlass13device_kernelIN5flash19FlashAttnFwdCombineIN4cute5tupleIJNS3_1CILi8EEENS5_ILi128EEEEEELi7ELi256ELi1ELb0ELb1EffNS_4arch4Sm80EEEEEvNT_6ParamsE)
        /*10ac*/ 	.word	0x00000000


	//----- nvinfo : EIATTR_MIN_STACK_SIZE
	.align		4
.L_725:
        /*10b0*/ 	.byte	0x04, 0x12
        /*10b2*/ 	.short	(.L_727 - .L_726)
	.align		4
.L_726:
        /*10b4*/ 	.word	index@(_ZN7cutlass13device_kernelIN5flash19FlashAttnFwdCombineIN4cute5tupleIJNS3_1CILi8EEENS5_ILi128EEEEEELi6ELi256ELi1ELb0ELb1EffNS_4arch4Sm80EEEEEvNT_6ParamsE)
        /*10b8*/ 	.word	0x00000000


	//----- nvinfo : EIATTR_MIN_STACK_SIZE
	.align		4
.L_727:
        /*10bc*/ 	.byte	0x04, 0x12
        /*10be*/ 	.short	(.L_729 - .L_728)
	.align		4
.L_728:
        /*10c0*/ 	.word	index@(_ZN7cutlass13device_kernelIN5flash19FlashAttnFwdCombineIN4cute5tupleIJNS3_1CILi8EEENS5_ILi128EEEEEELi5ELi256ELi1ELb0ELb1EffNS_4arch4Sm80EEEEEvNT_6ParamsE)
        /*10c4*/ 	.word	0x00000000


	//----- nvinfo : EIATTR_MIN_STACK_SIZE
	.align		4
.L_729:
        /*10c8*/ 	.byte	0x04, 0x12
        /*10ca*/ 	.short	(.L_731 - .L_730)
	.align		4
.L_730:
        /*10cc*/ 	.word	index@(_ZN7cutlass13device_kernelIN5flash19FlashAttnFwdCombineIN4cute5tupleIJNS3_1CILi16EEENS5_ILi64EEEEEELi8ELi256ELi1ELb0ELb0EffNS_4arch4Sm90EEEEEvNT_6ParamsE)
        /*10d0*/ 	.word	0x00000000


	//----- nvinfo : EIATTR_MIN_STACK_SIZE
	.align		4
.L_731:
        /*10d4*/ 	.byte	0x04, 0x12
        /*10d6*/ 	.short	(.L_733 - .L_732)
	.align		4
.L_732:
        /*10d8*/ 	.word	index@(_ZN7cutlass13device_kernelIN5flash19FlashAttnFwdCombineIN4cute5tupleIJNS3_1CILi16EEENS5_ILi64EEEEEELi7ELi256ELi1ELb0ELb0EffNS_4arch4Sm90EEEEEvNT_6ParamsE)
        /*10dc*/ 	.word	0x00000000


	//----- nvinfo : EIATTR_MIN_STACK_SIZE
	.align		4
.L_733:
        /*10e0*/ 	.byte	0x04, 0x12
        /*10e2*/ 	.short	(.L_735 - .L_734)
	.align		4
.L_734:
        /*10e4*/ 	.word	index@(_ZN7cutlass13device_kernelIN5flash19FlashAttnFwdCombineIN4cute5tupleIJNS3_1CILi16EEENS5_ILi64EEEEEELi6ELi256ELi1ELb0ELb0EffNS_4arch4Sm90EEEEEvNT_6ParamsE)
        /*10e8*/ 	.word	0x00000000


	//----- nvinfo : EIATTR_MIN_STACK_SIZE
	.align		4
.L_735:
        /*10ec*/ 	.byte	0x04, 0x12
        /*10ee*/ 	.short	(.L_737 - .L_736)
	.align		4
.L_736:
        /*10f0*/ 	.word	index@(_ZN7cutlass13device_kernelIN5flash19FlashAttnFwdCombineIN4cute5tupleIJNS3_1CILi16EEENS5_ILi64EEEEEELi5ELi256ELi1ELb0ELb0EffNS_4arch4Sm90EEEEEvNT_6ParamsE)
        /*10f4*/ 	.word	0x00000000


	//----- nvinfo : EIATTR_MIN_STACK_SIZE
	.align		4
.L_737:
        /*10f8*/ 	.byte	0x04, 0x12
        /*10fa*/ 	.short	(.L_739 - .L_738)
	.align		4
.L_738:
        /*10fc*/ 	.word	index@(_ZN7cutlass13device_kernelIN5flash19FlashAttnFwdCombineIN4cute5tupleIJNS3_1CILi16EEENS5_ILi64EEEEEELi4ELi256ELi1ELb0ELb0EffNS_4arch4Sm90EEEEEvNT_6ParamsE)
        /*1100*/ 	.word	0x00000000


	//----- nvinfo : EIATTR_MIN_STACK_SIZE
	.align		4
.L_739:
        /*1104*/ 	.byte	0x04, 0x12
        /*1106*/ 	.short	(.L_741 - .L_740)
	.align		4
.L_740:
        /*1108*/ 	.word	index@(_ZN7cutlass13device_kernelIN5flash19FlashAttnFwdCombineIN4cute5tupleIJNS3_1CILi16EEENS5_ILi64EEEEEELi8ELi256ELi1ELb0ELb1EffNS_4arch4Sm90EEEEEvNT_6ParamsE)
        /*110c*/ 	.word	0x00000000


	//----- nvinfo : EIATTR_MIN_STACK_SIZE
	.align		4
.L_741:
        /*1110*/ 	.byte	0x04, 0x12
        /*1112*/ 	.short	(.L_743 - .L_742)
	.align		4
.L_742:
        /*1114*/ 	.word	index@(_ZN7cutlass13device_kernelIN5flash19FlashAttnFwdCombineIN4cute5tupleIJNS3_1CILi16EEENS5_ILi64EEEEEELi7ELi256ELi1ELb0ELb1EffNS_4arch4Sm90EEEEEvNT_6ParamsE)
        /*1118*/ 	.word	0x00000000


	//----- nvinfo : EIATTR_MIN_STACK_SIZE
	.align		4
.L_743:
        /*111c*/ 	.byte	0x04, 0x12
        /*111e*/ 	.short	(.L_745 - .L_744)
	.align		4
.L_744:
        /*1120*/ 	.word	index@(_ZN7cutlass13device_kernelIN5flash19FlashAttnFwdCombineIN4cute5tupleIJNS3_1CILi16EEENS5_ILi64EEEEEELi6ELi256ELi1ELb0ELb1EffNS_4arch4Sm90EEEEEvNT_6ParamsE)
        /*1124*/ 	.word	0x00000000


	//----- nvinfo : EIATTR_MIN_STACK_SIZE
	.align		4
.L_745:
        /*1128*/ 	.byte	0x04, 0x12
        /*112a*/ 	.short	(.L_747 - .L_746)
	.align		4
.L_746:
        /*112c*/ 	.word	index@(_ZN7cutlass13device_kernelIN5flash19FlashAttnFwdCombineIN4cute5tupleIJNS3_1CILi16EEENS5_ILi64EEEEEELi5ELi256ELi1ELb0ELb1EffNS_4arch4Sm90EEEEEvNT_6ParamsE)
        /*1130*/ 	.word	0x00000000


	//----- nvinfo : EIATTR_MIN_STACK_SIZE
	.align		4
.L_747:
        /*1134*/ 	.byte	0x04, 0x12
        /*1136*/ 	.short	(.L_749 - .L_748)
	.align		4
.L_748:
        /*1138*/ 	.word	index@(_ZN7cutlass13device_kernelIN5flash19FlashAttnFwdCombineIN4cute5tupleIJNS3_1CILi16EEENS5_ILi64EEEEEELi4ELi256ELi1ELb0ELb1EffNS_4arch4Sm90EEEEEvNT_6ParamsE)
        /*113c*/ 	.word	0x00000000


	//----- nvinfo : EIATTR_MIN_STACK_SIZE
	.align		4
.L_749:
        /*1140*/ 	.byte	0x04, 0x12
        /*1142*/ 	.short	(.L_751 - .L_750)
	.align		4
.L_750:
        /*1144*/ 	.word	index@(_ZN7cutlass13device_kernelIN5flash19FlashAttnFwdCombineIN4cute5tupleIJNS3_1CILi16EEENS5_ILi64EEEEEELi8ELi256ELi1ELb0ELb0EffNS_4arch4Sm80EEEEEvNT_6ParamsE)
        /*1148*/ 	.word	0x00000000


	//----- nvinfo : EIATTR_MIN_STACK_SIZE
	.align		4
.L_751:
        /*114c*/ 	.byte	0x04, 0x12
        /*114e*/ 	.short	(.L_753 - .L_752)
	.align		4
.L_752:
        /*1150*/ 	.word	index@(_ZN7cutlass13device_kernelIN5flash19FlashAttnFwdCombineIN4cute5tupleIJNS3_1CILi16EEENS5_ILi64EEEEEELi7ELi256ELi1ELb0ELb0EffNS_4arch4Sm80EEEEEvNT_6ParamsE)
        /*1154*/ 	.word	0x00000000


	//----- nvinfo : EIATTR_MIN_STACK_SIZE
	.align		4
.L_753:
        /*1158*/ 	.byte	0x04, 0x12
        /*115a*/ 	.short	(.L_755 - .L_754)
	.align		4
.L_754:
        /*115c*/ 	.word	index@(_ZN7cutlass13device_kernelIN5flash19FlashAttnFwdCombineIN4cute5tupleIJNS3_1CILi16EEENS5_ILi64EEEEEELi6ELi256ELi1ELb0ELb0EffNS_4arch4Sm80EEEEEvNT_6ParamsE)
        /*1160*/ 	.word	0x00000000


	//----- nvinfo : EIATTR_MIN_STACK_SIZE
	.align		4
.L_755:
        /*1164*/ 	.byte	0x04, 0x12
        /*1166*/ 	.short	(.L_757 - .L_756)
	.align		4
.L_756:
        /*1168*/ 	.word	index@(_ZN7cutlass13device_kernelIN5flash19FlashAttnFwdCombineIN4cute5tupleIJNS3_1CILi16EEENS5_ILi64EEEEEELi5ELi256ELi1ELb0ELb0EffNS_4arch4Sm80EEEEEvNT_6ParamsE)
        /*116c*/ 	.word	0x00000000


	//----- nvinfo : EIATTR_MIN_STACK_SIZE
	.align		4
.L_757:
        /*1170*/ 	.byte	0x04, 0x12
        /*1172*/ 	.short	(.L_759 - .L_758)
	.align		4
.L_758:
        /*1174*/ 	.word	index@(_ZN7cutlass13device_kernelIN5flash19FlashAttnFwdCombineIN4cute5tupleIJNS3_1CILi16EEENS5_ILi64EEEEEELi4ELi256ELi1ELb0ELb0EffNS_4arch4Sm80EEEEEvNT_6ParamsE)
        /*1178*/ 	.word	0x00000000


	//----- nvinfo : EIATTR_MIN_STACK_SIZE
	.align		4
.L_759:
        /*117c*/ 	.byte	0x04, 0x12
        /*117e*/ 	.short	(.L_761 - .L_760)
	.align		4
.L_760:
        /*1180*/ 	.word	index@(_ZN7cutlass13device_kernelIN5flash19FlashAttnFwdCombineIN4cute5tupleIJNS3_1CILi16EEENS5_ILi64EEEEEELi8ELi256ELi1ELb0ELb1EffNS_4arch4Sm80EEEEEvNT_6ParamsE)
        /*1184*/ 	.word	0x00000000


	//----- nvinfo : EIATTR_MIN_STACK_SIZE
	.align		4
.L_761:
        /*1188*/ 	.byte	0x04, 0x12
        /*118a*/ 	.short	(.L_763 - .L_762)
	.align		4
.L_762:
        /*118c*/ 	.word	index@(_ZN7cutlass13device_kernelIN5flash19FlashAttnFwdCombineIN4cute5tupleIJNS3_1CILi16EEENS5_ILi64EEEEEELi7ELi256ELi1ELb0ELb1EffNS_4arch4Sm80EEEEEvNT_6ParamsE)
        /*1190*/ 	.word	0x00000000


	//----- nvinfo : EIATTR_MIN_STACK_SIZE
	.align		4
.L_763:
        /*1194*/ 	.byte	0x04, 0x12
        /*1196*/ 	.short	(.L_765 - .L_764)
	.align		4
.L_764:
        /*1198*/ 	.word	index@(_ZN7cutlass13device_kernelIN5flash19FlashAttnFwdCombineIN4cute5tupleIJNS3_1CILi16EEENS5_ILi64EEEEEELi6ELi256ELi1ELb0ELb1EffNS_4arch4Sm80EEEEEvNT_6ParamsE)
        /*119c*/ 	.word	0x00000000


	//----- nvinfo : EIATTR_MIN_STACK_SIZE
	.align		4
.L_765:
        /*11a0*/ 	.byte	0x04, 0x12
        /*11a2*/ 	.short	(.L_767 - .L_766)
	.align		4
.L_766:
        /*11a4*/ 	.word	index@(_ZN7cutlass13device_kernelIN5flash19FlashAttnFwdCombineIN4cute5tupleIJNS3_1CILi16EEENS5_ILi64EEEEEELi5ELi256ELi1ELb0ELb1EffNS_4arch4Sm80EEEEEvNT_6ParamsE)
        /*11a8*/ 	.word	0x00000000


	//----- nvinfo : EIATTR_MIN_STACK_SIZE
	.align		4
.L_767:
        /*11ac*/ 	.byte	0x04, 0x12
        /*11ae*/ 	.short	(.L_769 - .L_768)
	.align		4
.L_768:
        /*11b0*/ 	.word	index@(_ZN7cutlass13device_kernelIN5flash19FlashAttnFwdCombineIN4cute5tupleIJNS3_1CILi16EEENS5_ILi64EEEEEELi4ELi256ELi1ELb0ELb1EffNS_4arch4Sm80EEEEEvNT_6ParamsE)
        /*11b4*/ 	.word	0x00000000
.L_769:


//--------------------- .nv.compat                --------------------------
	.section	.nv.compat,"",@"SHT_CUDA_COMPAT_INFO"
	.align	4
        /*0000*/ 	.byte	0x02, 0x09, 0x01, 0x00, 0x02, 0x02, 0x01, 0x00, 0x02, 0x05, 0x05, 0x00, 0x03, 0x07, 0x01, 0x01
        /*0010*/ 	.byte	0x02, 0x03, 0x00, 0x00, 0x02, 0x06, 0x01, 0x00, 0x04, 0x0b, 0x08, 0x00, 0x00, 0x00, 0x00, 0x00
        /*0020*/ 	.byte	0x00, 0x00, 0x00, 0x00


//--------------------- .nv.info._ZN7cutlass13device_kernelIN5flash19FlashAttnFwdCombineIN4cute5tupleIJNS3_1CILi8EEENS5_ILi128EEEEEELi8ELi256ELi1ELb0ELb0ENS_10bfloat16_tEfNS_4arch4Sm90EEEEEvNT_6ParamsE --------------------------
	.section	.nv.info._ZN7cutlass13device_kernelIN5flash19FlashAttnFwdCombineIN4cute5tupleIJNS3_1CILi8EEENS5_ILi128EEEEEELi8ELi256ELi1ELb0ELb0ENS_10bfloat16_tEfNS_4arch4Sm90EEEEEvNT_6ParamsE,"",@"SHT_CUDA_INFO"
	.sectionflags	@""
	.align	4


	//----- nvinfo : EIATTR_CUDA_API_VERSION
	.align		4
        /*0000*/ 	.byte	0x04, 0x37
        /*0002*/ 	.short	(.L_771 - .L_770)
.L_770:
        /*0004*/ 	.word	0x00000082


	//----- nvinfo : EIATTR_KPARAM_INFO
	.align		4
.L_771:
        /*0008*/ 	.byte	0x04, 0x17
        /*000a*/ 	.short	(.L_773 - .L_772)
.L_772:
        /*000c*/ 	.word	0x00000000
        /*0010*/ 	.short	0x0000
        /*0012*/ 	.short	0x0000
        /*0014*/ 	.byte	0x00, 0xf0, 0xa1, 0x03


	//----- nvinfo : EIATTR_SPARSE_MMA_MASK
	.align		4
.L_773:
        /*0018*/ 	.byte	0x03, 0x50
        /*001a*/ 	.short	0x0000


	//----- nvinfo : EIATTR_MAXREG_COUNT
	.align		4
        /*001c*/ 	.byte	0x03, 0x1b
        /*001e*/ 	.short	0x0080


	//----- nvinfo : EIATTR_NUM_BARRIERS
	.align		4
        /*0020*/ 	.byte	0x02, 0x4c
        /*0022*/ 	.byte	0x01
	.zero		1


	//----- nvinfo : EIATTR_EXTERNS
	.align		4
        /*0024*/ 	.byte	0x04, 0x0f
        /*0026*/ 	.short	(.L_775 - .L_774)


	//   ....[0]....
	.align		4
.L_774:
        /*0028*/ 	.word	index@(__assertfail)


	//----- nvinfo : EIATTR_MERCURY_ISA_VERSION
	.align		4
.L_775:
        /*002c*/ 	.byte	0x03, 0x5f
        /*002e*/ 	.short	0x0101


	//----- nvinfo : EIATTR_COOP_GROUP_MASK_REGIDS
	.align		4
        /*0030*/ 	.byte	0x04, 0x29
        /*0032*/ 	.short	(.L_777 - .L_776)


	//   ....[0]....
.L_776:
        /*0034*/ 	.word	0xffffffff


	//   ....[1]....
        /*0038*/ 	.word	0xffffffff


	//   ....[2]....
        /*003c*/ 	.word	0xffffffff


	//   ....[3]....
        /*0040*/ 	.word	0xffffffff


	//   ....[4]....
        /*0044*/ 	.word	0xffffffff


	//   ....[5]....
        /*0048*/ 	.word	0xffffffff


	//   ....[6]....
        /*004c*/ 	.word	0xffffffff


	//   ....[7]....
        /*0050*/ 	.word	0xffffffff


	//   ....[8]....
        /*0054*/ 	.word	0xffffffff


	//   ....[9]....
        /*0058*/ 	.word	0xffffffff


	//   ....[10]....
        /*005c*/ 	.word	0xffffffff


	//   ....[11]....
        /*0060*/ 	.word	0xffffffff


	//   ....[12]....
        /*0064*/ 	.word	0xffffffff


	//   ....[13]....
        /*0068*/ 	.word	0xffffffff


	//   ....[14]....
        /*006c*/ 	.word	0xffffffff


	//----- nvinfo : EIATTR_COOP_GROUP_INSTR_OFFSETS
	.align		4
.L_777:
        /*0070*/ 	.byte	0x04, 0x28
        /*0072*/ 	.short	(.L_779 - .L_778)


	//   ....[0]....
.L_778:
        /*0074*/ 	.word	0x00001760


	//   ....[1]....
        /*0078*/ 	.word	0x00001780


	//   ....[2]....
        /*007c*/ 	.word	0x000017a0


	//   ....[3]....
        /*0080*/ 	.word	0x000017c0


	//   ....[4]....
        /*0084*/ 	.word	0x000017e0


	//   ....[5]....
        /*0088*/ 	.word	0x00001af0


	//   ....[6]....
        /*008c*/ 	.word	0x00001b10


	//   ....[7]....
        /*0090*/ 	.word	0x00001b30


	//   ....[8]....
        /*0094*/ 	.word	0x00001b50


	//   ....[9]....
        /*0098*/ 	.word	0x00001b70


	//   ....[10]....
        /*009c*/ 	.word	0x00001ba0


	//   ....[11]....
        /*00a0*/ 	.word	0x00001bc0


	//   ....[12]....
        /*00a4*/ 	.word	0x00001bf0


	//   ....[13]....
        /*00a8*/ 	.word	0x00001c10


	//   ....[14]....
        /*00ac*/ 	.word	0x00001c40


	//----- nvinfo : EIATTR_SYSCALL_OFFSETS
	.align		4
.L_779:
        /*00b0*/ 	.byte	0x04, 0x46
        /*00b2*/ 	.short	(.L_781 - .L_780)


	//   ....[0]....
.L_780:
        /*00b4*/ 	.word	0x00000390


	//----- nvinfo : EIATTR_EXIT_INSTR_OFFSETS
	.align		4
.L_781:
        /*00b8*/ 	.byte	0x04, 0x1c
        /*00ba*/ 	.short	(.L_783 - .L_782)


	//   ....[0]....
.L_782:
        /*00bc*/ 	.word	0x00000240


	//   ....[1]....
        /*00c0*/ 	.word	0x00002dd0


	//   ....[2]....
        /*00c4*/ 	.word	0x00002f80


	//----- nvinfo : EIATTR_MAX_THREADS
	.align		4
.L_783:
        /*00c8*/ 	.byte	0x04, 0x05
        /*00ca*/ 	.short	(.L_785 - .L_784)
.L_784:
        /*00cc*/ 	.word	0x00000100
        /*00d0*/ 	.word	0x00000001
        /*00d4*/ 	.word	0x00000001


	//----- nvinfo : EIATTR_CRS_STACK_SIZE
	.align		4
.L_785:
        /*00d8*/ 	.byte	0x04, 0x1e
        /*00da*/ 	.short	(.L_787 - .L_786)
.L_786:
        /*00dc*/ 	.word	0x00000000


	//----- nvinfo : EIATTR_CBANK_PARAM_SIZE
	.align		4
.L_787:
        /*00e0*/ 	.byte	0x03, 0x19
        /*00e2*/ 	.short	0x00e8


	//----- nvinfo : EIATTR_PARAM_CBANK
	.align		4
        /*00e4*/ 	.byte	0x04, 0x0a
        /*00e6*/ 	.short	(.L_789 - .L_788)
	.align		4
.L_788:
        /*00e8*/ 	.word	index@(.nv.constant0._ZN7cutlass13device_kernelIN5flash19FlashAttnFwdCombineIN4cute5tupleIJNS3_1CILi8EEENS5_ILi128EEEEEELi8ELi256ELi1ELb0ELb0ENS_10bfloat16_tEfNS_4arch4Sm90EEEEEvNT_6ParamsE)
        /*00ec*/ 	.short	0x0210
        /*00ee*/ 	.short	0x00e8


	//----- nvinfo : EIATTR_SW_WAR
	.align		4
.L_789:
        /*00f0*/ 	.byte	0x04, 0x36
        /*00f2*/ 	.short	(.L_791 - .L_790)
.L_790:
        /*00f4*/ 	.word	0x00000008
.L_791:


//--------------------- .nv.info._ZN7cutlass13device_kernelIN5flash19FlashAttnFwdCombineIN4cute5tupleIJNS3_1CILi8EEENS5_ILi128EEEEEELi7ELi256ELi1ELb0ELb0ENS_10bfloat16_tEfNS_4arch4Sm90EEEEEvNT_6ParamsE --------------------------
	.section	.nv.info._ZN7cutlass13device_kernelIN5flash19FlashAttnFwdCombineIN4cute5tupleIJNS3_1CILi8EEENS5_ILi128EEEEEELi7ELi256ELi1ELb0ELb0ENS_10bfloat16_tEfNS_4arch4Sm90EEEEEvNT_6ParamsE,"",@"SHT_CUDA_INFO"
	.sectionflags	@""
	.align	4


	//----- nvinfo : EIATTR_CUDA_API_VERSION
	.align		4
        /*0000*/ 	.byte	0x04, 0x37
        /*0002*/ 	.short	(.L_793 - .L_792)
.L_792:
        /*0004*/ 	.word	0x00000082


	//----- nvinfo : EIATTR_KPARAM_INFO
	.align		4
.L_793:
        /*0008*/ 	.byte	0x04, 0x17
        /*000a*/ 	.short	(.L_795 - .L_794)
.L_794:
        /*000c*/ 	.word	0x00000000
        /*0010*/ 	.short	0x0000
        /*0012*/ 	.short	0x0000
        /*0014*/ 	.byte	0x00, 0xf0, 0xa1, 0x03


	//----- nvinfo : EIATTR_SPARSE_MMA_MASK
	.align		4
.L_795:
        /*0018*/ 	.byte	0x03, 0x50
        /*001a*/ 	.short	0x0000


	//----- nvinfo : EIATTR_MAXREG_COUNT
	.align		4
        /*001c*/ 	.byte	0x03, 0x1b
        /*001e*/ 	.short	0x0080


	//----- nvinfo : EIATTR_NUM_BARRIERS
	.align		4
        /*0020*/ 	.byte	0x02, 0x4c
        /*0022*/ 	.byte	0x01
	.zero		1


	//----- nvinfo : EIATTR_EXTERNS
	.align		4
        /*0024*/ 	.byte	0x04, 0x0f
        /*0026*/ 	.short	(.L_797 - .L_796)


	//   ....[0]....
	.align		4
.L_796:
        /*0028*/ 	.word	index@(__assertfail)


	//----- nvinfo : EIATTR_MERCURY_ISA_VERSION
	.align		4
.L_797:
        /*002c*/ 	.byte	0x03, 0x5f
        /*002e*/ 	.short	0x0101


	//----- nvinfo : EIATTR_COOP_GROUP_MASK_REGIDS
	.align		4
        /*0030*/ 	.byte	0x04, 0x29
        /*0032*/ 	.short	(.L_799 - .L_798)


	//   ....[0]....
.L_798:
        /*0034*/ 	.word	0xffffffff


	//   ....[1]....
        /*0038*/ 	.word	0xffffffff


	//   ....[2]....
        /*003c*/ 	.word	0xffffffff


	//   ....[3]....
        /*0040*/ 	.word	0xffffffff


	//   ....[4]....
        /*0044*/ 	.word	0xffffffff


	//   ....[5]....
        /*0048*/ 	.word	0xffffffff


	//   ....[6]....
        /*004c*/ 	.word	0xffffffff


	//   ....[7]....
        /*0050*/ 	.word	0xffffffff


	//   ....[8]....
        /*0054*/ 	.word	0xffffffff


	//   ....[9]....
        /*0058*/ 	.word	0xffffffff


	//   ....[10]....
        /*005c*/ 	.word	0xffffffff


	//   ....[11]....
        /*0060*/ 	.word	0xffffffff


	//   ....[12]....
        /*0064*/ 	.word	0xffffffff


	//   ....[13]....
        /*0068*/ 	.word	0xffffffff


	//   ....[14]....
        /*006c*/ 	.word	0xffffffff


	//----- nvinfo : EIATTR_COOP_GROUP_INSTR_OFFSETS
	.align		4
.L_799:
        /*0070*/ 	.byte	0x04, 0x28
        /*0072*/ 	.short	(.L_801 - .L_800)


	//   ....[0]....
.L_800:
        /*0074*/ 	.word	0x000012a0


	//   ....[1]....
        /*0078*/ 	.word	0x000012c0


	//   ....[2]....
        /*007c*/ 	.word	0x000012e0


	//   ....[3]....
        /*0080*/ 	.word	0x00001300


	//   ....[4]....
        /*0084*/ 	.word	0x00001320


	//   ....[5]....
        /*0088*/ 	.word	0x000014c0


	//   ....[6]....
        /*008c*/ 	.word	0x000014e0


	//   ....[7]....
        /*0090*/ 	.word	0x000014f0


	//   ....[8]....
        /*0094*/ 	.word	0x00001520


	//   ....[9]....
        /*0098*/ 	.word	0x00001530


	//   ....[10]....
        /*009c*/ 	.word	0x00001560


	//   ....[11]....
        /*00a0*/ 	.word	0x00001570


	//   ....[12]....
        /*00a4*/ 	.word	0x000015b0


	//   ....[13]....
        /*00a8*/ 	.word	0x000015c0


	//   ....[14]....
        /*00ac*/ 	.word	0x000015f0


	//----- nvinfo : EIATTR_SYSCALL_OFFSETS
	.align		4
.L_801:
        /*00b0*/ 	.byte	0x04, 0x46
        /*00b2*/ 	.short	(.L_803 - .L_802)


	//   ....[0]....
.L_802:
        /*00b4*/ 	.word	0x00000390


	//----- nvinfo : EIATTR_EXIT_INSTR_OFFSETS
	.align		4
.L_803:
        /*00b8*/ 	.byte	0x04, 0x1c
        /*00ba*/ 	.short	(.L_805 - .L_804)


	//   ....[0]....
.L_804:
        /*00bc*/ 	.word	0x00000240


	//   ....[1]....
        /*00c0*/ 	.word	0x00002710


	//   ....[2]....
        /*00c4*/ 	.word	0x000028d0


	//----- nvinfo : EIATTR_MAX_THREADS
	.align		4
.L_805:
        /*00c8*/ 	.byte	0x04, 0x05
        /*00ca*/ 	.short	(.L_807 - .L_806)
.L_806:
        /*00cc*/ 	.word	0x00000100
        /*00d0*/ 	.word	0x00000001
        /*00d4*/ 	.word	0x00000001


	//----- nvinfo : EIATTR_CRS_STACK_SIZE
	.align		4
.L_807:
        /*00d8*/ 	.byte	0x04, 0x1e
        /*00da*/ 	.short	(.L_809 - .L_808)
.L_808:
        /*00dc*/ 	.word	0x00000000


	//----- nvinfo : EIATTR_CBANK_PARAM_SIZE
	.align		4
.L_809:
        /*00e0*/ 	.byte	0x03, 0x19
        /*00e2*/ 	.short	0x00e8


	//----- nvinfo : EIATTR_PARAM_CBANK
	.align		4
        /*00e4*/ 	.byte	0x04, 0x0a
        /*00e6*/ 	.short	(.L_811 - .L_810)
	.align		4
.L_810:
        /*00e8*/ 	.word	index@(.nv.constant0._ZN7cutlass13device_kernelIN5flash19FlashAttnFwdCombineIN4cute5tupleIJNS3_1CILi8EEENS5_ILi128EEEEEELi7ELi256ELi1ELb0ELb0ENS_10bfloat16_tEfNS_4arch4Sm90EEEEEvNT_6ParamsE)
        /*00ec*/ 	.short	0x0210
        /*00ee*/ 	.short	0x00e8


	//----- nvinfo : EIATTR_SW_WAR
	.align		4
.L_811:
        /*00f0*/ 	.byte	0x04, 0x36
        /*00f2*/ 	.short	(.L_813 - .L_812)
.L_812:
        /*00f4*/ 	.word	0x00000008
.L_813:


//--------------------- .nv.info._ZN7cutlass13device_kernelIN5flash19FlashAttnFwdCombineIN4cute5tupleIJNS3_1CILi8EEENS5_ILi128EEEEEELi6ELi256ELi1ELb0ELb0ENS_10bfloat16_tEfNS_4arch4Sm90EEEEEvNT_6ParamsE --------------------------
	.section	.nv.info._ZN7cutlass13device_kernelIN5flash19FlashAttnFwdCombineIN4cute5tupleIJNS3_1CILi8EEENS5_ILi128EEEEEELi6ELi256ELi1ELb0ELb0ENS_10bfloat16_tEfNS_4arch4Sm90EEEEEvNT_6ParamsE,"",@"SHT_CUDA_INFO"
	.sectionflags	@""
	.align	4


	//----- nvinfo : EIATTR_CUDA_API_VERSION
	.align		4
        /*0000*/ 	.byte	0x04, 0x37
        /*0002*/ 	.short	(.L_815 - .L_814)
.L_814:
        /*0004*/ 	.word	0x00000082


	//----- nvinfo : EIATTR_KPARAM_INFO
	.align		4
.L_815:
        /*0008*/ 	.byte	0x04, 0x17
        /*000a*/ 	.short	(.L_817 - .L_816)
.L_816:
        /*000c*/ 	.word	0x00000000
        /*0010*/ 	.short	0x0000
        /*0012*/ 	.short	0x0000
        /*0014*/ 	.byte	0x00, 0xf0, 0xa1, 0x03


	//----- nvinfo : EIATTR_SPARSE_MMA_MASK
	.align		4
.L_817:
        /*0018*/ 	.byte	0x03, 0x50
        /*001a*/ 	.short	0x0000


	//----- nvinfo : EIATTR_MAXREG_COUNT
	.align		4
        /*001c*/ 	.byte	0x03, 0x1b
        /*001e*/ 	.short	0x0080


	//----- nvinfo : EIATTR_NUM_BARRIERS
	.align		4
        /*0020*/ 	.byte	0x02, 0x4c
        /*0022*/ 	.byte	0x01
	.zero		1


	//----- nvinfo : EIATTR_EXTERNS
	.align		4
        /*0024*/ 	.byte	0x04, 0x0f
        /*0026*/ 	.short	(.L_819 - .L_818)


	//   ....[0]....
	.align		4
.L_818:
        /*0028*/ 	.word	index@(__assertfail)


	//----- nvinfo : EIATTR_MERCURY_ISA_VERSION
	.align		4
.L_819:
        /*002c*/ 	.byte	0x03, 0x5f
        /*002e*/ 	.short	0x0101


	//----- nvinfo : EIATTR_COOP_GROUP_MASK_REGIDS
	.align		4
        /*0030*/ 	.byte	0x04, 0x29
        /*0032*/ 	.short	(.L_821 - .L_820)


	//   ....[0]....
.L_820:
        /*0034*/ 	.word	0xffffffff


	//   ....[1]....
        /*0038*/ 	.word	0xffffffff


	//   ....[2]....
        /*003c*/ 	.word	0xffffffff


	//   ....[3]....
        /*0040*/ 	.word	0xffffffff


	//   ....[4]....
        /*0044*/ 	.word	0xffffffff


	//   ....[5]....
        /*0048*/ 	.word	0xffffffff


	//   ....[6]....
        /*004c*/ 	.word	0xffffffff


	//   ....[7]....
        /*0050*/ 	.word	0xffffffff


	//   ....[8]....
        /*0054*/ 	.word	0xffffffff


	//   ....[9]....
        /*0058*/ 	.word	0xffffffff


	//   ....[10]....
        /*005c*/ 	.word	0xffffffff


	//   ....[11]....
        /*0060*/ 	.word	0xffffffff


	//   ....[12]....
        /*0064*/ 	.word	0xffffffff


	//   ....[13]....
        /*0068*/ 	.word	0xffffffff


	//   ....[14]....
        /*006c*/ 	.word	0xffffffff


	//----- nvinfo : EIATTR_COOP_GROUP_INSTR_OFFSETS
	.align		4
.L_821:
        /*0070*/ 	.byte	0x04, 0x28
        /*0072*/ 	.short	(.L_823 - .L_822)


	//   ....[0]....
.L_822:
        /*0074*/ 	.word	0x00000ef0


	//   ....[1]....
        /*0078*/ 	.word	0x00000f10


	//   ....[2]....
        /*007c*/ 	.word	0x00000f30


	//   ....[3]....
        /*0080*/ 	.word	0x00000f50


	//   ....[4]....
        /*0084*/ 	.word	0x00000f70


	//   ....[5]....
        /*0088*/ 	.word	0x00001060


	//   ....[6]....
        /*008c*/ 	.word	0x00001080


	//   ....[7]....
        /*0090*/ 	.word	0x00001090


	//   ....[8]....
        /*0094*/ 	.word	0x000010c0


	//   ....[9]....
        /*0098*/ 	.word	0x000010d0


	//   ....[10]....
        /*009c*/ 	.word	0x00001100


	//   ....[11]....
        /*00a0*/ 	.word	0x00001110


	//   ....[12]....
        /*00a4*/ 	.word	0x00001150


	//   ....[13]....
        /*00a8*/ 	.word	0x00001160


	//   ....[14]....
        /*00ac*/ 	.word	0x000011a0


	//----- nvinfo : EIATTR_SYSCALL_OFFSETS
	.align		4
.L_823:
        /*00b0*/ 	.byte	0x04, 0x46
        /*00b2*/ 	.short	(.L_825 - .L_824)


	//   ....[0]....
.L_824:
        /*00b4*/ 	.word	0x00000390


	//----- nvinfo : EIATTR_EXIT_INSTR_OFFSETS
	.align		4
.L_825:
        /*00b8*/ 	.byte	0x04, 0x1c
        /*00ba*/ 	.short	(.L_827 - .L_826)


	//   ....[0]....
.L_826:
        /*00bc*/ 	.word	0x00000240


	//   ....[1]....
        /*00c0*/ 	.word	0x00002260


	//   ....[2]....
        /*00c4*/ 	.word	0x00002420


	//----- nvinfo : EIATTR_MAX_THREADS
	.align		4
.L_827:
        /*00c8*/ 	.byte	0x04, 0x05
        /*00ca*/ 	.short	(.L_829 - .L_828)
.L_828:
        /*00cc*/ 	.word	0x00000100
        /*00d0*/ 	.word	0x00000001
        /*00d4*/ 	.word	0x00000001


	//----- nvinfo : EIATTR_CRS_STACK_SIZE
	.align		4
.L_829:
        /*00d8*/ 	.byte	0x04, 0x1e
        /*00da*/ 	.short	(.L_831 - .L_830)
.L_830:
        /*00dc*/ 	.word	0x00000000


	//----- nvinfo : EIATTR_CBANK_PARAM_SIZE
	.align		4
.L_831:
        /*00e0*/ 	.byte	0x03, 0x19
        /*00e2*/ 	.short	0x00e8


	//----- nvinfo : EIATTR_PARAM_CBANK
	.align		4
        /*00e4*/ 	.byte	0x04, 0x0a
        /*00e6*/ 	.short	(.L_833 - .L_832)
	.align		4
.L_832:
        /*00e8*/ 	.word	index@(.nv.constant0._ZN7cutlass13device_kernelIN5flash19FlashAttnFwdCombineIN4cute5tupleIJNS3_1CILi8EEENS5_ILi128EEEEEELi6ELi256ELi1ELb0ELb0ENS_10bfloat16_tEfNS_4arch4Sm90EEEEEvNT_6ParamsE)
        /*00ec*/ 	.short	0x0210
        /*00ee*/ 	.short	0x00e8


	//----- nvinfo : EIATTR_SW_WAR
	.align		4
.L_833:
        /*00f0*/ 	.byte	0x04, 0x36
        /*00f2*/ 	.short	(.L_835 - .L_834)
.L_834:
        /*00f4*/ 	.word	0x00000008
.L_835:


//--------------------- .nv.info._ZN7cutlass13device_kernelIN5flash19FlashAttnFwdCombineIN4cute5tupleIJNS3_1CILi8EEENS5_ILi128EEEEEELi5ELi256ELi1ELb0ELb0ENS_10bfloat16_tEfNS_4arch4Sm90EEEEEvNT_6ParamsE --------------------------
	.section	.nv.info._ZN7cutlass13device_kernelIN5flash19FlashAttnFwdCombineIN4cute5tupleIJNS3_1CILi8EEENS5_ILi128EEEEEELi5ELi256ELi1ELb0ELb0ENS_10bfloat16_tEfNS_4arch4Sm90EEEEEvNT_6ParamsE,"",@"SHT_CUDA_INFO"
	.sectionflags	@""
	.align	4


	//----- nvinfo : EIATTR_CUDA_API_VERSION
	.align		4
        /*0000*/ 	.byte	0x04, 0x37
        /*0002*/ 	.short	(.L_837 - .L_836)
.L_836:
        /*0004*/ 	.word	0x00000082


	//----- nvinfo : EIATTR_KPARAM_INFO
	.align		4
.L_837:
        /*0008*/ 	.byte	0x04, 0x17
        /*000a*/ 	.short	(.L_839 - .L_838)
.L_838:
        /*000c*/ 	.word	0x00000000
        /*0010*/ 	.short	0x0000
        /*0012*/ 	.short	0x0000
        /*0014*/ 	.byte	0x00, 0xf0, 0xa1, 0x03


	//----- nvinfo : EIATTR_SPARSE_MMA_MASK
	.align		4
.L_839:
        /*0018*/ 	.byte	0x03, 0x50
        /*001a*/ 	.short	0x0000


	//----- nvinfo : EIATTR_MAXREG_COUNT
	.align		4
        /*001c*/ 	.byte	0x03, 0x1b
        /*001e*/ 	.short	0x0080


	//----- nvinfo : EIATTR_NUM_BARRIERS
	.align		4
        /*0020*/ 	.byte	0x02, 0x4c
        /*0022*/ 	.byte	0x01
	.zero		1


	//----- nvinfo : EIATTR_EXTERNS
	.align		4
        /*0024*/ 	.byte	0x04, 0x0f
        /*0026*/ 	.short	(.L_841 - .L_840)


	//   ....[0]....
	.align		4
.L_840:
        /*0028*/ 	.word	index@(__assertfail)


	//----- nvinfo : EIATTR_MERCURY_ISA_VERSION
	.align		4
.L_841:
        /*002c*/ 	.byte	0x03, 0x5f
        /*002e*/ 	.short	0x0101


	//----- nvinfo : EIATTR_COOP_GROUP_MASK_REGIDS
	.align		4
        /*0030*/ 	.byte	0x04, 0x29
        /*0032*/ 	.short	(.L_843 - .L_842)


	//   ....[0]....
.L_842:
        /*0034*/ 	.word	0xffffffff


	//   ....[1]....
        /*0038*/ 	.word	0xffffffff


	//   ....[2]....
        /*003c*/ 	.word	0xffffffff


	//   ....[3]....
        /*0040*/ 	.word	0xffffffff


	//   ....[4]....
        /*0044*/ 	.word	0xffffffff


	//   ....[5]....
        /*0048*/ 	.word	0xffffffff


	//   ....[6]....
        /*004c*/ 	.word	0xffffffff


	//   ....[7]....
        /*0050*/ 	.word	0xffffffff


	//   ....[8]....
        /*0054*/ 	.word	0xffffffff


	//   ....[9]....
        /*0058*/ 	.word	0xffffffff


	//   ....[10]....
        /*005c*/ 	.word	0xffffffff


	//   ....[11]....
        /*0060*/ 	.word	0xffffffff


	//   ....[12]....
        /*0064*/ 	.word	0xffffffff


	//   ....[13]....
        /*0068*/ 	.word	0xffffffff


	//   ....[14]....
        /*006c*/ 	.word	0xffffffff


	//----- nvinfo : EIATTR_COOP_GROUP_INSTR_OFFSETS
	.align		4
.L_843:
        /*0070*/ 	.byte	0x04, 0x28
        /*0072*/ 	.short	(.L_845 - .L_844)


	//   ....[0]....
.L_844:
        /*0074*/ 	.word	0x00000cd0


	//   ....[1]....
        /*0078*/ 	.word	0x00000cf0


	//   ....[2]....
        /*007c*/ 	.word	0x00000d10


	//   ....[3]....
        /*0080*/ 	.word	0x00000d30


	//   ....[4]....
        /*0084*/ 	.word	0x00000d50


	//   ....[5]....
        /*0088*/ 	.word	0x00000de0


	//   ....[6]....
        /*008c*/ 	.word	0x00000e10


	//   ....[7]....
        /*0090*/ 	.word	0x00000e20


	//   ....[8]....
        /*0094*/ 	.word	0x00000e50


	//   ....[9]....
        /*0098*/ 	.word	0x00000e60


	//   ....[10]....
        /*009c*/ 	.word	0x00000e90


	//   ....[11]....
        /*00a0*/ 	.word	0x00000ea0


	//   ....[12]....
        /*00a4*/ 	.word	0x00000ed0


	//   ....[13]....
        /*00a8*/ 	.word	0x00000ee0


	//   ....[14]....
        /*00ac*/ 	.word	0x00000f50


	//----- nvinfo : EIATTR_SYSCALL_OFFSETS
	.align		4
.L_845:
        /*00b0*/ 	.byte	0x04, 0x46
        /*00b2*/ 	.short	(.L_847 - .L_846)


	//   ....[0]....
.L_846:
        /*00b4*/ 	.word	0x00000390


	//----- nvinfo : EIATTR_EXIT_INSTR_OFFSETS
	.align		4
.L_847:
        /*00b8*/ 	.byte	0x04, 0x1c
        /*00ba*/ 	.short	(.L_849 - .L_848)


	//   ....[0]....
.L_848:
        /*00bc*/ 	.word	0x00000240


	//   ....[1]....
        /*00c0*/ 	.word	0x00001fd0


	//   ....[2]....
        /*00c4*/ 	.word	0x00002190


	//----- nvinfo : EIATTR_MAX_THREADS
	.align		4
.L_849:
        /*00c8*/ 	.byte	0x04, 0x05
        /*00ca*/ 	.short	(.L_851 - .L_850)
.L_850:
        /*00cc*/ 	.word	0x00000100
        /*00d0*/ 	.word	0x00000001
        /*00d4*/ 	.word	0x00000001


	//----- nvinfo : EIATTR_CRS_STACK_SIZE
	.align		4
.L_851:
        /*00d8*/ 	.byte	0x04, 0x1e
        /*00da*/ 	.short	(.L_853 - .L_852)
.L_852:
        /*00dc*/ 	.word	0x00000000


	//----- nvinfo : EIATTR_CBANK_PARAM_SIZE
	.align		4
.L_853:
        /*00e0*/ 	.byte	0x03, 0x19
        /*00e2*/ 	.short	0x00e8


	//----- nvinfo : EIATTR_PARAM_CBANK
	.align		4
        /*00e4*/ 	.byte	0x04, 0x0a
        /*00e6*/ 	.short	(.L_855 - .L_854)
	.align		4
.L_854:
        /*00e8*/ 	.word	index@(.nv.constant0._ZN7cutlass13device_kernelIN5flash19FlashAttnFwdCombineIN4cute5tupleIJNS3_1CILi8EEENS5_ILi128EEEEEELi5ELi256ELi1ELb0ELb0ENS_10bfloat16_tEfNS_4arch4Sm90EEEEEvNT_6ParamsE)
        /*00ec*/ 	.short	0x0210
        /*00ee*/ 	.short	0x00e8


	//----- nvinfo : EIATTR_SW_WAR
	.align		4
.L_855:
        /*00f0*/ 	.byte	0x04, 0x36
        /*00f2*/ 	.short	(.L_857 - .L_856)
.L_856:
        /*00f4*/ 	.word	0x00000008
.L_857:


//--------------------- .nv.info._ZN7cutlass13device_kernelIN5flash19FlashAttnFwdCombineIN4cute5tupleIJNS3_1CILi8EEENS5_ILi128EEEEEELi8ELi256ELi1ELb0ELb1ENS_10bfloat16_tEfNS_4arch4Sm90EEEEEvNT_6ParamsE --------------------------
	.section	.nv.info._ZN7cutlass13device_kernelIN5flash19FlashAttnFwdCombineIN4cute5tupleIJNS3_1CILi8EEENS5_ILi128EEEEEELi8ELi256ELi1ELb0ELb1ENS_10bfloat16_tEfNS_4arch4Sm90EEEEEvNT_6ParamsE,"",@"SHT_CUDA_INFO"
	.sectionflags	@""
	.align	4


	//----- nvinfo : EIATTR_CUDA_API_VERSION
	.align		4
        /*0000*/ 	.byte	0x04, 0x37
        /*0002*/ 	.short	(.L_859 - .L_858)
.L_858:
        /*0004*/ 	.word	0x00000082


	//----- nvinfo : EIATTR_KPARAM_INFO
	.align		4
.L_859:
        /*0008*/ 	.byte	0x04, 0x17
        /*000a*/ 	.short	(.L_861 - .L_860)
.L_860:
        /*000c*/ 	.word	0x00000000
        /*0010*/ 	.short	0x0000
        /*0012*/ 	.short	0x0000
        /*0014*/ 	.byte	0x00, 0xf0, 0xa1, 0x03


	//----- nvinfo : EIATTR_SPARSE_MMA_MASK
	.align		4
.L_861:
        /*0018*/ 	.byte	0x03, 0x50
        /*001a*/ 	.short	0x0000


	//----- nvinfo : EIATTR_MAXREG_COUNT
	.align		4
        /*001c*/ 	.byte	0x03, 0x1b
        /*001e*/ 	.short	0x0080


	//----- nvinfo : EIATTR_NUM_BARRIERS
	.align		4
        /*0020*/ 	.byte	0x02, 0x4c
        /*0022*/ 	.byte	0x01
	.zero		1


	//----- nvinfo : EIATTR_EXTERNS
	.align		4
        /*0024*/ 	.byte	0x04, 0x0f
        /*0026*/ 	.short	(.L_863 - .L_862)


	//   ....[0]....
	.align		4
.L_862:
        /*0028*/ 	.word	index@(__assertfail)


	//----- nvinfo : EIATTR_MERCURY_ISA_VERSION
	.align		4
.L_863:
        /*002c*/ 	.byte	0x03, 0x5f
        /*002e*/ 	.short	0x0101


	//----- nvinfo : EIATTR_COOP_GROUP_MASK_REGIDS
	.align		4
        /*0030*/ 	.byte	0x04, 0x29
        /*0032*/ 	.short	(.L_865 - .L_864)


	//   ....[0]....
.L_864:
        /*0034*/ 	.word	0xffffffff


	//   ....[1]....
        /*0038*/ 	.word	0xffffffff


	//   ....[2]....
        /*003c*/ 	.word	0xffffffff


	//   ....[3]....
        /*0040*/ 	.word	0xffffffff


	//   ....[4]....
        /*0044*/ 	.word	0xffffffff


	//   ....[5]....
        /*0048*/ 	.word	0xffffffff


	//   ....[6]....
        /*004c*/ 	.word	0xffffffff


	//   ....[7]....
        /*0050*/ 	.word	0xffffffff


	//   ....[8]....
        /*0054*/ 	.word	0xffffffff


	//   ....[9]....
        /*0058*/ 	.word	0xffffffff


	//   ....[10]....
        /*005c*/ 	.word	0xffffffff


	//   ....[11]....
        /*0060*/ 	.word	0xffffffff


	//   ....[12]....
        /*0064*/ 	.word	0xffffffff


	//   ....[13]....
        /*0068*/ 	.word	0xffffffff


	//   ....[14]....
        /*006c*/ 	.word	0xffffffff


	//----- nvinfo : EIATTR_COOP_GROUP_INSTR_OFFSETS
	.align		4
.L_865:
        /*0070*/ 	.byte	0x04, 0x28
        /*0072*/ 	.short	(.L_867 - .L_866)


	//   ....[0]....
.L_866:
        /*0074*/ 	.word	0x00002090


	//   ....[1]....
        /*0078*/ 	.word	0x000020b0


	//   ....[2]....
        /*007c*/ 	.word	0x000020d0


	//   ....[3]....
        /*0080*/ 	.word	0x000020f0


	//   ....[4]....
        /*0084*/ 	.word	0x00002110


	//   ....[5]....
        /*0088*/ 	.word	0x00002430


	//   ....[6]....
        /*008c*/ 	.word	0x00002450


	//   ....[7]....
        /*0090*/ 	.word	0x00002460


	//   ....[8]....
        /*0094*/ 	.word	0x00002490


	//   ....[9]....
        /*0098*/ 	.word	0x000024a0


	//   ....[10]....
        /*009c*/ 	.word	0x000024d0


	//   ....[11]....
        /*00a0*/ 	.word	0x000024e0


	//   ....[12]....
        /*00a4*/ 	.word	0x00002520


	//   ....[13]....
        /*00a8*/ 	.word	0x00002530


	//   ....[14]....
        /*00ac*/ 	.word	0x00002560


	//----- nvinfo : EIATTR_SYSCALL_OFFSETS
	.align		4
.L_867:
        /*00b0*/ 	.byte	0x04, 0x46
        /*00b2*/ 	.short	(.L_869 - .L_868)


	//   ....[0]....
.L_868:
        /*00b4*/ 	.word	0x00000510


	//----- nvinfo : EIATTR_EXIT_INSTR_OFFSETS
	.align		4
.L_869:
        /*00b8*/ 	.byte	0x04, 0x1c
        /*00ba*/ 	.short	(.L_871 - .L_870)


	//   ....[0]....
.L_870:
        /*00bc*/ 	.word	0x00000240


	//   ....[1]....
        /*00c0*/ 	.word	0x000003c0


	//   ....[2]....
        /*00c4*/ 	.word	0x000036c0


	//   ....[3]....
        /*00c8*/ 	.word	0x00003820


	//----- nvinfo : EIATTR_MAX_THREADS
	.align		4
.L_871:
        /*00cc*/ 	.byte	0x04, 0x05
        /*00ce*/ 	.short	(.L_873 - .L_872)
.L_872:
        /*00d0*/ 	.word	0x00000100
        /*00d4*/ 	.word	0x00000001
        /*00d8*/ 	.word	0x00000001


	//----- nvinfo : EIATTR_CRS_STACK_SIZE
	.align		4
.L_873:
        /*00dc*/ 	.byte	0x04, 0x1e
        /*00de*/ 	.short	(.L_875 - .L_874)
.L_874:
        /*00e0*/ 	.word	0x00000000


	//----- nvinfo : EIATTR_CBANK_PARAM_SIZE
	.align		4
.L_875:
        /*00e4*/ 	.byte	0x03, 0x19
        /*00e6*/ 	.short	0x00e8


	//----- nvinfo : EIATTR_PARAM_CBANK
	.align		4
        /*00e8*/ 	.byte	0x04, 0x0a
        /*00ea*/ 	.short	(.L_877 - .L_876)
	.align		4
.L_876:
        /*00ec*/ 	.word	index@(.nv.constant0._ZN7cutlass13device_kernelIN5flash19FlashAttnFwdCombineIN4cute5tupleIJNS3_1CILi8EEENS5_ILi128EEEEEELi8ELi256ELi1ELb0ELb1ENS_10bfloat16_tEfNS_4arch4Sm90EEEEEvNT_6ParamsE)
        /*00f0*/ 	.short	0x0210
        /*00f2*/ 	.short	0x00e8


	//----- nvinfo : EIATTR_SW_WAR
	.align		4
.L_877:
        /*00f4*/ 	.byte	0x04, 0x36
        /*00f6*/ 	.short	(.L_879 - .L_878)
.L_878:
        /*00f8*/ 	.word	0x00000008
.L_879:


//--------------------- .nv.info._ZN7cutlass13device_kernelIN5flash19FlashAttnFwdCombineIN4cute5tupleIJNS3_1CILi8EEENS5_ILi128EEEEEELi7ELi256ELi1ELb0ELb1ENS_10bfloat16_tEfNS_4arch4Sm90EEEEEvNT_6ParamsE --------------------------
	.section	.nv.info._ZN7cutlass13device_kernelIN5flash19FlashAttnFwdCombineIN4cute5tupleIJNS3_1CILi8EEENS5_ILi128EEEEEELi7ELi256ELi1ELb0ELb1ENS_10bfloat16_tEfNS_4arch4Sm90EEEEEvNT_6ParamsE,"",@"SHT_CUDA_INFO"
	.sectionflags	@""
	.align	4


	//----- nvinfo : EIATTR_CUDA_API_VERSION
	.align		4
        /*0000*/ 	.byte	0x04, 0x37
        /*0002*/ 	.short	(.L_881 - .L_880)
.L_880:
        /*0004*/ 	.word	0x00000082


	//----- nvinfo : EIATTR_KPARAM_INFO
	.align		4
.L_881:
        /*0008*/ 	.byte	0x04, 0x17
        /*000a*/ 	.short	(.L_883 - .L_882)
.L_882:
        /*000c*/ 	.word	0x00000000
        /*0010*/ 	.short	0x0000
        /*0012*/ 	.short	0x0000
        /*0014*/ 	.byte	0x00, 0xf0, 0xa1, 0x03


	//----- nvinfo : EIATTR_SPARSE_MMA_MASK
	.align		4
.L_883:
        /*0018*/ 	.byte	0x03, 0x50
        /*001a*/ 	.short	0x0000


	//----- nvinfo : EIATTR_MAXREG_COUNT
	.align		4
        /*001c*/ 	.byte	0x03, 0x1b
        /*001e*/ 	.short	0x0080


	//----- nvinfo : EIATTR_NUM_BARRIERS
	.align		4
        /*0020*/ 	.byte	0x02, 0x4c
        /*0022*/ 	.byte	0x01
	.zero		1


	//----- nvinfo : EIATTR_EXTERNS
	.align		4
        /*0024*/ 	.byte	0x04, 0x0f
        /*0026*/ 	.short	(.L_885 - .L_884)


	//   ....[0]....
	.align		4
.L_884:
        /*0028*/ 	.word	index@(__assertfail)


	//----- nvinfo : EIATTR_MERCURY_ISA_VERSION
	.align		4
.L_885:
        /*002c*/ 	.byte	0x03, 0x5f
        /*002e*/ 	.short	0x0101


	//----- nvinfo : EIATTR_COOP_GROUP_MASK_REGIDS
	.align		4
        /*0030*/ 	.byte	0x04, 0x29
        /*0032*/ 	.short	(.L_887 - .L_886)


	//   ....[0]....
.L_886:
        /*0034*/ 	.word	0xffffffff


	//   ....[1]....
        /*0038*/ 	.word	0xffffffff


	//   ....[2]....
        /*003c*/ 	.word	0xffffffff


	//   ....[3]....
        /*0040*/ 	.word	0xffffffff


	//   ....[4]....
        /*0044*/ 	.word	0xffffffff


	//   ....[5]....
        /*0048*/ 	.word	0xffffffff


	//   ....[6]....
        /*004c*/ 	.word	0xffffffff


	//   ....[7]....
        /*0050*/ 	.word	0xffffffff


	//   ....[8]....
        /*0054*/ 	.word	0xffffffff


	//   ....[9]....
        /*0058*/ 	.word	0xffffffff


	//   ....[10]....
        /*005c*/ 	.word	0xffffffff


	//   ....[11]....
        /*0060*/ 	.word	0xffffffff


	//   ....[12]....
        /*0064*/ 	.word	0xffffffff


	//   ....[13]....
        /*0068*/ 	.word	0xffffffff


	//   ....[14]....
        /*006c*/ 	.word	0xffffffff


	//----- nvinfo : EIATTR_COOP_GROUP_INSTR_OFFSETS
	.align		4
.L_887:
        /*0070*/ 	.byte	0x04, 0x28
        /*0072*/ 	.short	(.L_889 - .L_888)


	//   ....[0]....
.L_888:
        /*0074*/ 	.word	0x00001ba0


	//   ....[1]....
        /*0078*/ 	.word	0x00001bc0


	//   ....[2]....
        /*007c*/ 	.word	0x00001be0


	//   ....[3]....
        /*0080*/ 	.word	0x00001c00


	//   ....[4]....
        /*0084*/ 	.word	0x00001c20


	//   ....[5]....
        /*0088*/ 	.word	0x00001dc0


	//   ....[6]....
        /*008c*/ 	.word	0x00001de0


	//   ....[7]....
        /*0090*/ 	.word	0x00001df0


	//   ....[8]....
        /*0094*/ 	.word	0x00001e20


	//   ....[9]....
        /*0098*/ 	.word	0x00001e30


	//   ....[10]....
        /*009c*/ 	.word	0x00001e60


	//   ....[11]....
        /*00a0*/ 	.word	0x00001e70


	//   ....[12]....
        /*00a4*/ 	.word	0x00001eb0


	//   ....[13]....
        /*00a8*/ 	.word	0x00001ec0


	//   ....[14]....
        /*00ac*/ 	.word	0x00001ef0


	//----- nvinfo : EIATTR_SYSCALL_OFFSETS
	.align		4
.L_889:
        /*00b0*/ 	.byte	0x04, 0x46
        /*00b2*/ 	.short	(.L_891 - .L_890)


	//   ....[0]....
.L_890:
        /*00b4*/ 	.word	0x00000510


	//----- nvinfo : EIATTR_EXIT_INSTR_OFFSETS
	.align		4
.L_891:
        /*00b8*/ 	.byte	0x04, 0x1c
        /*00ba*/ 	.short	(.L_893 - .L_892)


	//   ....[0]....
.L_892:
        /*00bc*/ 	.word	0x00000240


	//   ....[1]....
        /*00c0*/ 	.word	0x000003c0


	//   ....[2]....
        /*00c4*/ 	.word	0x00002fe0


	//   ....[3]....
        /*00c8*/ 	.word	0x00003140


	//----- nvinfo : EIATTR_MAX_THREADS
	.align		4
.L_893:
        /*00cc*/ 	.byte	0x04, 0x05
        /*00ce*/ 	.short	(.L_895 - .L_894)
.L_894:
        /*00d0*/ 	.word	0x00000100
        /*00d4*/ 	.word	0x00000001
        /*00d8*/ 	.word	0x00000001


	//----- nvinfo : EIATTR_CRS_STACK_SIZE
	.align		4
.L_895:
        /*00dc*/ 	.byte	0x04, 0x1e
        /*00de*/ 	.short	(.L_897 - .L_896)
.L_896:
        /*00e0*/ 	.word	0x00000000


	//----- nvinfo : EIATTR_CBANK_PARAM_SIZE
	.align		4
.L_897:
        /*00e4*/ 	.byte	0x03, 0x19
        /*00e6*/ 	.short	0x00e8


	//----- nvinfo : EIATTR_PARAM_CBANK
	.align		4
        /*00e8*/ 	.byte	0x04, 0x0a
        /*00ea*/ 	.short	(.L_899 - .L_898)
	.align		4
.L_898:
        /*00ec*/ 	.word	index@(.nv.constant0._ZN7cutlass13device_kernelIN5flash19FlashAttnFwdCombineIN4cute5tupleIJNS3_1CILi8EEENS5_ILi128EEEEEELi7ELi256ELi1ELb0ELb1ENS_10bfloat16_tEfNS_4arch4Sm90EEEEEvNT_6ParamsE)
        /*00f0*/ 	.short	0x0210
        /*00f2*/ 	.short	0x00e8


	//----- nvinfo : EIATTR_SW_WAR
	.align		4
.L_899:
        /*00f4*/ 	.byte	0x04, 0x36
        /*00f6*/ 	.short	(.L_901 - .L_900)
.L_900:
        /*00f8*/ 	.word	0x00000008
.L_901:


//--------------------- .nv.info._ZN7cutlass13device_kernelIN5flash19FlashAttnFwdCombineIN4cute5tupleIJNS3_1CILi8EEENS5_ILi128EEEEEELi6ELi256ELi1ELb0ELb1ENS_10bfloat16_tEfNS_4arch4Sm90EEEEEvNT_6ParamsE --------------------------
	.section	.nv.info._ZN7cutlass13device_kernelIN5flash19FlashAttnFwdCombineIN4cute5tupleIJNS3_1CILi8EEENS5_ILi128EEEEEELi6ELi256ELi1ELb0ELb1ENS_10bfloat16_tEfNS_4arch4Sm90EEEEEvNT_6ParamsE,"",@"SHT_CUDA_INFO"
	.sectionflags	@""
	.align	4


	//----- nvinfo : EIATTR_CUDA_API_VERSION
	.align		4
        /*0000*/ 	.byte	0x04, 0x37
        /*0002*/ 	.short	(.L_903 - .L_902)
.L_902:
        /*0004*/ 	.word	0x00000082


	//----- nvinfo : EIATTR_KPARAM_INFO
	.align		4
.L_903:
        /*0008*/ 	.byte	0x04, 0x17
        /*000a*/ 	.short	(.L_905 - .L_904)
.L_904:
        /*000c*/ 	.word	0x00000000
        /*0010*/ 	.short	0x0000
        /*0012*/ 	.short	0x0000
        /*0014*/ 	.byte	0x00, 0xf0, 0xa1, 0x03


	//----- nvinfo : EIATTR_SPARSE_MMA_MASK
	.align		4
.L_905:
        /*0018*/ 	.byte	0x03, 0x50
        /*001a*/ 	.short	0x0000


	//----- nvinfo : EIATTR_MAXREG_COUNT
	.align		4
        /*001c*/ 	.byte	0x03, 0x1b
        /*001e*/ 	.short	0x0080


	//----- nvinfo : EIATTR_NUM_BARRIERS
	.align		4
        /*0020*/ 	.byte	0x02, 0x4c
        /*0022*/ 	.byte	0x01
	.zero		1


	//----- nvinfo : EIATTR_EXTERNS
	.align		4
        /*0024*/ 	.byte	0x04, 0x0f
        /*0026*/ 	.short	(.L_907 - .L_906)


	//   ....[0]....
	.align		4
.L_906:
        /*0028*/ 	.word	index@(__assertfail)


	//----- nvinfo : EIATTR_MERCURY_ISA_VERSION
	.align		4
.L_907:
        /*002c*/ 	.byte	0x03, 0x5f
        /*002e*/ 	.short	0x0101


	//----- nvinfo : EIATTR_COOP_GROUP_MASK_REGIDS
	.align		4
        /*0030*/ 	.byte	0x04, 0x29
        /*0032*/ 	.short	(.L_909 - .L_908)


	//   ....[0]....
.L_908:
        /*0034*/ 	.word	0xffffffff


	//   ....[1]....
        /*0038*/ 	.word	0xffffffff


	//   ....[2]....
        /*003c*/ 	.word	0xffffffff


	//   ....[3]....
        /*0040*/ 	.word	0xffffffff


	//   ....[4]....
        /*0044*/ 	.word	0xffffffff


	//   ....[5]....
        /*0048*/ 	.word	0xffffffff


	//   ....[6]....
        /*004c*/ 	.word	0xffffffff


	//   ....[7]....
        /*0050*/ 	.word	0xffffffff


	//   ....[8]....
        /*0054*/ 	.word	0xffffffff


	//   ....[9]....
        /*0058*/ 	.word	0xffffffff


	//   ....[10]....
        /*005c*/ 	.word	0xffffffff


	//   ....[11]....
        /*0060*/ 	.word	0xffffffff


	//   ....[12]....
        /*0064*/ 	.word	0xffffffff


	//   ....[13]....
        /*0068*/ 	.word	0xffffffff


	//   ....[14]....
        /*006c*/ 	.word	0xffffffff


	//----- nvinfo : EIATTR_COOP_GROUP_INSTR_OFFSETS
	.align		4
.L_909:
        /*0070*/ 	.byte	0x04, 0x28
        /*0072*/ 	.short	(.L_911 - .L_910)


	//   ....[0]....
.L_910:
        /*0074*/ 	.word	0x00001800


	//   ....[1]....
        /*0078*/ 	.word	0x00001820


	//   ....[2]....
        /*007c*/ 	.word	0x00001840


	//   ....[3]....
        /*0080*/ 	.word	0x00001860


	//   ....[4]....
        /*0084*/ 	.word	0x00001880


	//   ....[5]....
        /*0088*/ 	.word	0x00001970


	//   ....[6]....
        /*008c*/ 	.word	0x00001990


	//   ....[7]....
        /*0090*/ 	.word	0x000019a0


	//   ....[8]....
        /*0094*/ 	.word	0x000019d0


	//   ....[9]....
        /*0098*/ 	.word	0x000019e0


	//   ....[10]....
        /*009c*/ 	.word	0x00001a10


	//   ....[11]....
        /*00a0*/ 	.word	0x00001a20


	//   ....[12]....
        /*00a4*/ 	.word	0x00001a60


	//   ....[13]....
        /*00a8*/ 	.word	0x00001a70


	//   ....[14]....
        /*00ac*/ 	.word	0x00001aa0


	//----- nvinfo : EIATTR_SYSCALL_OFFSETS
	.align		4
.L_911:
        /*00b0*/ 	.byte	0x04, 0x46
        /*00b2*/ 	.short	(.L_913 - .L_912)


	//   ....[0]....
.L_912:
        /*00b4*/ 	.word	0x00000510


	//----- nvinfo : EIATTR_EXIT_INSTR_OFFSETS
	.align		4
.L_913:
        /*00b8*/ 	.byte	0x04, 0x1c
        /*00ba*/ 	.short	(.L_915 - .L_914)


	//   ....[0]....
.L_914:
        /*00bc*/ 	.word	0x00000240


	//   ....[1]....
        /*00c0*/ 	.word	0x000003c0


	//   ....[2]....
        /*00c4*/ 	.word	0x00002b40


	//   ....[3]....
        /*00c8*/ 	.word	0x00002ca0


	//----- nvinfo : EIATTR_MAX_THREADS
	.align		4
.L_915:
        /*00cc*/ 	.byte	0x04, 0x05
        /*00ce*/ 	.short	(.L_917 - .L_916)
.L_916:
        /*00d0*/ 	.word	0x00000100
        /*00d4*/ 	.word	0x00000001
        /*00d8*/ 	.word	0x00000001


	//----- nvinfo : EIATTR_CRS_STACK_SIZE
	.align		4
.L_917:
        /*00dc*/ 	.byte	0x04, 0x1e
        /*00de*/ 	.short	(.L_919 - .L_918)
.L_918:
        /*00e0*/ 	.word	0x00000000


	//----- nvinfo : EIATTR_CBANK_PARAM_SIZE
	.align		4
.L_919:
        /*00e4*/ 	.byte	0x03, 0x19
        /*00e6*/ 	.short	0x00e8


	//----- nvinfo : EIATTR_PARAM_CBANK
	.align		4
        /*00e8*/ 	.byte	0x04, 0x0a
        /*00ea*/ 	.short	(.L_921 - .L_920)
	.align		4
.L_920:
        /*00ec*/ 	.word	index@(.nv.constant0._ZN7cutlass13device_kernelIN5flash19FlashAttnFwdCombineIN4cute5tupleIJNS3_1CILi8EEENS5_ILi128EEEEEELi6ELi256ELi1ELb0ELb1ENS_10bfloat16_tEfNS_4arch4Sm90EEEEEvNT_6ParamsE)
        /*00f0*/ 	.short	0x0210
        /*00f2*/ 	.short	0x00e8


	//----- nvinfo : EIATTR_SW_WAR
	.align		4
.L_921:
        /*00f4*/ 	.byte	0x04, 0x36
        /*00f6*/ 	.short	(.L_923 - .L_922)
.L_922:
        /*00f8*/ 	.word	0x00000008
.L_923:


//--------------------- .nv.info._ZN7cutlass13device_kernelIN5flash19FlashAttnFwdCombineIN4cute5tupleIJNS3_1CILi8EEENS5_ILi128EEEEEELi5ELi256ELi1ELb0ELb1ENS_10bfloat16_tEfNS_4arch4Sm90EEEEEvNT_6ParamsE --------------------------
	.section	.nv.info._ZN7cutlass13device_kernelIN5flash19FlashAttnFwdCombineIN4cute5tupleIJNS3_1CILi8EEENS5_ILi128EEEEEELi5ELi256ELi1ELb0ELb1ENS_10bfloat16_tEfNS_4arch4Sm90EEEEEvNT_6ParamsE,"",@"SHT_CUDA_INFO"
	.sectionflags	@""
	.align	4


	//----- nvinfo : EIATTR_CUDA_API_VERSION
	.align		4
        /*0000*/ 	.byte	0x04, 0x37
        /*0002*/ 	.short	(.L_925 - .L_924)
.L_924:
        /*0004*/ 	.word	0x00000082


	//----- nvinfo : EIATTR_KPARAM_INFO
	.align		4
.L_925:
        /*0008*/ 	.byte	0x04, 0x17
        /*000a*/ 	.short	(.L_927 - .L_926)
.L_926:
        /*000c*/ 	.word	0x00000000
        /*0010*/ 	.short	0x0000
        /*0012*/ 	.short	0x0000
        /*0014*/ 	.byte	0x00, 0xf0, 0xa1, 0x03


	//----- nvinfo : EIATTR_SPARSE_MMA_MASK
	.align		4
.L_927:
        /*0018*/ 	.byte	0x03, 0x50
        /*001a*/ 	.short	0x0000


	//----- nvinfo : EIATTR_MAXREG_COUNT
	.align		4
        /*001c*/ 	.byte	0x03, 0x1b
        /*001e*/ 	.short	0x0080


	//----- nvinfo : EIATTR_NUM_BARRIERS
	.align		4
        /*0020*/ 	.byte	0x02, 0x4c
        /*0022*/ 	.byte	0x01
	.zero		1


	//----- nvinfo : EIATTR_EXTERNS
	.align		4
        /*0024*/ 	.byte	0x04, 0x0f
        /*0026*/ 	.short	(.L_929 - .L_928)


	//   ....[0]....
	.align		4
.L_928:
        /*0028*/ 	.word	index@(__assertfail)


	//----- nvinfo : EIATTR_MERCURY_ISA_VERSION
	.align		4
.L_929:
        /*002c*/ 	.byte	0x03, 0x5f
        /*002e*/ 	.short	0x0101


	//----- nvinfo : EIATTR_COOP_GROUP_MASK_REGIDS
	.align		4
        /*0030*/ 	.byte	0x04, 0x29
        /*0032*/ 	.short	(.L_931 - .L_930)


	//   ....[0]....
.L_930:
        /*0034*/ 	.word	0xffffffff


	//   ....[1]....
        /*0038*/ 	.word	0xffffffff


	//   ....[2]....
        /*003c*/ 	.word	0xffffffff


	//   ....[3]....
        /*0040*/ 	.word	0xffffffff


	//   ....[4]....
        /*0044*/ 	.word	0xffffffff


	//   ....[5]....
        /*0048*/ 	.word	0xffffffff


	//   ....[6]....
        /*004c*/ 	.word	0xffffffff


	//   ....[7]....
        /*0050*/ 	.word	0xffffffff


	//   ....[8]....
        /*0054*/ 	.word	0xffffffff


	//   ....[9]....
        /*0058*/ 	.word	0xffffffff


	//   ....[10]....
        /*005c*/ 	.word	0xffffffff


	//   ....[11]....
        /*0060*/ 	.word	0xffffffff


	//   ....[12]....
        /*0064*/ 	.word	0xffffffff


	//   ....[13]....
        /*0068*/ 	.word	0xffffffff


	//   ....[14]....
        /*006c*/ 	.word	0xffffffff


	//----- nvinfo : EIATTR_COOP_GROUP_INSTR_OFFSETS
	.align		4
.L_931:
        /*0070*/ 	.byte	0x04, 0x28
        /*0072*/ 	.short	(.L_933 - .L_932)


	//   ....[0]....
.L_932:
        /*0074*/ 	.word	0x000015e0


	//   ....[1]....
        /*0078*/ 	.word	0x00001600


	//   ....[2]....
        /*007c*/ 	.word	0x00001620


	//   ....[3]....
        /*0080*/ 	.word	0x00001640


	//   ....[4]....
        /*0084*/ 	.word	0x00001660


	//   ....[5]....
        /*0088*/ 	.word	0x000016f0


	//   ....[6]....
        /*008c*/ 	.word	0x00001720


	//   ....[7]....
        /*0090*/ 	.word	0x00001730


	//   ....[8]....
        /*0094*/ 	.word	0x00001760


	//   ....[9]....
        /*0098*/ 	.word	0x00001770


	//   ....[10]....
        /*009c*/ 	.word	0x000017a0


	//   ....[11]....
        /*00a0*/ 	.word	0x000017b0


	//   ....[12]....
        /*00a4*/ 	.word	0x000017e0


	//   ....[13]....
        /*00a8*/ 	.word	0x000017f0


	//   ....[14]....
        /*00ac*/ 	.word	0x00001860


	//----- nvinfo : EIATTR_SYSCALL_OFFSETS
	.align		4
.L_933:
        /*00b0*/ 	.byte	0x04, 0x46
        /*00b2*/ 	.short	(.L_935 - .L_934)


	//   ....[0]....
.L_934:
        /*00b4*/ 	.word	0x00000510


	//----- nvinfo : EIATTR_EXIT_INSTR_OFFSETS
	.align		4
.L_935:
        /*00b8*/ 	.byte	0x04, 0x1c
        /*00ba*/ 	.short	(.L_937 - .L_936)


	//   ....[0]....
.L_936:
        /*00bc*/ 	.word	0x00000240


	//   ....[1]....
        /*00c0*/ 	.word	0x000003c0


	//   ....[2]....
        /*00c4*/ 	.word	0x000028b0


	//   ....[3]....
        /*00c8*/ 	.word	0x00002a10


	//----- nvinfo : EIATTR_MAX_THREADS
	.align		4
.L_937:
        /*00cc*/ 	.byte	0x04, 0x05
        /*00ce*/ 	.short	(.L_939 - .L_938)
.L_938:
        /*00d0*/ 	.word	0x00000100
        /*00d4*/ 	.word	0x00000001
        /*00d8*/ 	.word	0x00000001


	//----- nvinfo : EIATTR_CRS_STACK_SIZE
	.align		4
.L_939:
        /*00dc*/ 	.byte	0x04, 0x1e
        /*00de*/ 	.short	(.L_941 - .L_940)
.L_940:
        /*00e0*/ 	.word	0x00000000


	//----- nvinfo : EIATTR_CBANK_PARAM_SIZE
	.align		4
.L_941:
        /*00e4*/ 	.byte	0x03, 0x19
        /*00e6*/ 	.short	0x00e8


	//----- nvinfo : EIATTR_PARAM_CBANK
	.align		4
        /*00e8*/ 	.byte	0x04, 0x0a
        /*00ea*/ 	.short	(.L_943 - .L_942)
	.align		4
.L_942:
        /*00ec*/ 	.word	index@(.nv.constant0._ZN7cutlass13device_kernelIN5flash19FlashAttnFwdCombineIN4cute5tupleIJNS3_1CILi8EEENS5_ILi128EEEEEELi5ELi256ELi1ELb0ELb1ENS_10bfloat16_tEfNS_4arch4Sm90EEEEEvNT_6ParamsE)
        /*00f0*/ 	.short	0x0210
        /*00f2*/ 	.short	0x00e8


	//----- nvinfo : EIATTR_SW_WAR
	.align		4
.L_943:
        /*00f4*/ 	.byte	0x04, 0x36
        /*00f6*/ 	.short	(.L_945 - .L_944)
.L_944:
        /*00f8*/ 	.word	0x00000008
.L_945:


//--------------------- .nv.info._ZN7cutlass13device_kernelIN5flash19FlashAttnFwdCombineIN4cute5tupleIJNS3_1CILi8EEENS5_ILi128EEEEEELi8ELi256ELi1ELb0ELb0ENS_10bfloat16_tEfNS_4arch4Sm80EEEEEvNT_6ParamsE --------------------------
	.section	.nv.info._ZN7cutlass13device_kernelIN5flash19FlashAttnFwdCombineIN4cute5tupleIJNS3_1CILi8EEENS5_ILi128EEEEEELi8ELi256ELi1ELb0ELb0ENS_10bfloat16_tEfNS_4arch4Sm80EEEEEvNT_6ParamsE,"",@"SHT_CUDA_INFO"
	.sectionflags	@""
	.align	4


	//----- nvinfo : EIATTR_CUDA_API_VERSION
	.align		4
        /*0000*/ 	.byte	0x04, 0x37
        /*0002*/ 	.short	(.L_947 - .L_946)
.L_946:
        /*0004*/ 	.word	0x00000082


	//----- nvinfo : EIATTR_KPARAM_INFO
	.align		4
.L_947:
        /*0008*/ 	.byte	0x04, 0x17
        /*000a*/ 	.short	(.L_949 - .L_948)
.L_948:
        /*000c*/ 	.word	0x00000000
        /*0010*/ 	.short	0x0000
        /*0012*/ 	.short	0x0000
        /*0014*/ 	.byte	0x00, 0xf0, 0xa1, 0x03


	//----- nvinfo : EIATTR_SPARSE_MMA_MASK
	.align		4
.L_949:
        /*0018*/ 	.byte	0x03, 0x50
        /*001a*/ 	.short	0x0000


	//----- nvinfo : EIATTR_MAXREG_COUNT
	.align		4
        /*001c*/ 	.byte	0x03, 0x1b
        /*001e*/ 	.short	0x0080


	//----- nvinfo : EIATTR_NUM_BARRIERS
	.align		4
        /*0020*/ 	.byte	0x02, 0x4c
        /*0022*/ 	.byte	0x01
	.zero		1


	//----- nvinfo : EIATTR_EXTERNS
	.align		4
        /*0024*/ 	.byte	0x04, 0x0f
        /*0026*/ 	.short	(.L_951 - .L_950)


	//   ....[0]....
	.align		4
.L_950:
        /*0028*/ 	.word	index@(__assertfail)


	//----- nvinfo : EIATTR_MERCURY_ISA_VERSION
	.align		4
.L_951:
        /*002c*/ 	.byte	0x03, 0x5f
        /*002e*/ 	.short	0x0101


	//----- nvinfo : EIATTR_COOP_GROUP_MASK_REGIDS
	.align		4
        /*0030*/ 	.byte	0x04, 0x29
        /*0032*/ 	.short	(.L_953 - .L_952)


	//   ....[0]....
.L_952:
        /*0034*/ 	.word	0xffffffff


	//   ....[1]....
        /*0038*/ 	.word	0xffffffff


	//   ....[2]....
        /*003c*/ 	.word	0xffffffff


	//   ....[3]....
        /*0040*/ 	.word	0xffffffff


	//   ....[4]....
        /*0044*/ 	.word	0xffffffff


	//   ....[5]....
        /*0048*/ 	.word	0xffffffff


	//   ....[6]....
        /*004c*/ 	.word	0xffffffff


	//   ....[7]....
        /*0050*/ 	.word	0xffffffff


	//   ....[8]....
        /*0054*/ 	.word	0xffffffff


	//   ....[9]....
        /*0058*/ 	.word	0xffffffff


	//   ....[10]....
        /*005c*/ 	.word	0xffffffff


	//   ....[11]....
        /*0060*/ 	.word	0xffffffff


	//   ....[12]....
        /*0064*/ 	.word	0xffffffff


	//   ....[13]....
        /*0068*/ 	.word	0xffffffff


	//   ....[14]....
        /*006c*/ 	.word	0xffffffff


	//----- nvinfo : EIATTR_COOP_GROUP_INSTR_OFFSETS
	.align		4
.L_953:
        /*0070*/ 	.byte	0x04, 0x28
        /*0072*/ 	.short	(.L_955 - .L_954)


	//   ....[0]....
.L_954:
        /*0074*/ 	.word	0x00001760


	//   ....[1]....
        /*0078*/ 	.word	0x00001780


	//   ....[2]....
        /*007c*/ 	.word	0x000017a0


	//   ....[3]....
        /*0080*/ 	.word	0x000017c0


	//   ....[4]....
        /*0084*/ 	.word	0x000017e0


	//   ....[5]....
        /*0088*/ 	.word	0x00001af0


	//   ....[6]....
        /*008c*/ 	.word	0x00001b10


	//   ....[7]....
        /*0090*/ 	.word	0x00001b30


	//   ....[8]....
        /*0094*/ 	.word	0x00001b50


	//   ....[9]....
        /*0098*/ 	.word	0x00001b70


	//   ....[10]....
        /*009c*/ 	.word	0x00001ba0


	//   ....[11]....
        /*00a0*/ 	.word	0x00001bc0


	//   ....[12]....
        /*00a4*/ 	.word	0x00001bf0


	//   ....[13]....
        /*00a8*/ 	.word	0x00001c10


	//   ....[14]....
        /*00ac*/ 	.word	0x00001c40


	//----- nvinfo : EIATTR_SYSCALL_OFFSETS
	.align		4
.L_955:
        /*00b0*/ 	.byte	0x04, 0x46
        /*00b2*/ 	.short	(.L_957 - .L_956)


	//   ....[0]....
.L_956:
        /*00b4*/ 	.word	0x00000390


	//----- nvinfo : EIATTR_EXIT_INSTR_OFFSETS
	.align		4
.L_957:
        /*00b8*/ 	.byte	0x04, 0x1c
        /*00ba*/ 	.short	(.L_959 - .L_958)


	//   ....[0]....
.L_958:
        /*00bc*/ 	.word	0x00000240


	//   ....[1]....
        /*00c0*/ 	.word	0x00002dd0


	//   ....[2]....
        /*00c4*/ 	.word	0x00002f80


	//----- nvinfo : EIATTR_MAX_THREADS
	.align		4
.L_959:
        /*00c8*/ 	.byte	0x04, 0x05
        /*00ca*/ 	.short	(.L_961 - .L_960)
.L_960:
        /*00cc*/ 	.word	0x00000100
        /*00d0*/ 	.word	0x00000001
        /*00d4*/ 	.word	0x00000001


	//----- nvinfo : EIATTR_CRS_STACK_SIZE
	.align		4
.L_961:
        /*00d8*/ 	.byte	0x04, 0x1e
        /*00da*/ 	.short	(.L_963 - .L_962)
.L_962:
        /*00dc*/ 	.word	0x00000000


	//----- nvinfo : EIATTR_CBANK_PARAM_SIZE
	.align		4
.L_963:
        /*00e0*/ 	.byte	0x03, 0x19
        /*00e2*/ 	.short	0x00e8


	//----- nvinfo : EIATTR_PARAM_CBANK
	.align		4
        /*00e4*/ 	.byte	0x04, 0x0a
        /*00e6*/ 	.short	(.L_965 - .L_964)
	.align		4
.L_964:
        /*00e8*/ 	.word	index@(.nv.constant0._ZN7cutlass13device_kernelIN5flash19FlashAttnFwdCombineIN4cute5tupleIJNS3_1CILi8EEENS5_ILi128EEEEEELi8ELi256ELi1ELb0ELb0ENS_10bfloat16_tEfNS_4arch4Sm80EEEEEvNT_6ParamsE)
        /*00ec*/ 	.short	0x0210
        /*00ee*/ 	.short	0x00e8


	//----- nvinfo : EIATTR_SW_WAR
	.align		4
.L_965:
        /*00f0*/ 	.byte	0x04, 0x36
        /*00f2*/ 	.short	(.L_967 - .L_966)
.L_966:
        /*00f4*/ 	.word	0x00000008
.L_967:


//--------------------- .nv.info._ZN7cutlass13device_kernelIN5flash19FlashAttnFwdCombineIN4cute5tupleIJNS3_1CILi8EEENS5_ILi128EEEEEELi7ELi256ELi1ELb0ELb0ENS_10bfloat16_tEfNS_4arch4Sm80EEEEEvNT_6ParamsE --------------------------
	.section	.nv.info._ZN7cutlass13device_kernelIN5flash19FlashAttnFwdCombineIN4cute5tupleIJNS3_1CILi8EEENS5_ILi128EEEEEELi7ELi256ELi1ELb0ELb0ENS_10bfloat16_tEfNS_4arch4Sm80EEEEEvNT_6ParamsE,"",@"SHT_CUDA_INFO"
	.sectionflags	@""
	.align	4


	//----- nvinfo : EIATTR_CUDA_API_VERSION
	.align		4
        /*0000*/ 	.byte	0x04, 0x37
        /*0002*/ 	.short	(.L_969 - .L_968)
.L_968:
        /*0004*/ 	.word	0x00000082


	//----- nvinfo : EIATTR_KPARAM_INFO
	.align		4
.L_969:
        /*0008*/ 	.byte	0x04, 0x17
        /*000a*/ 	.short	(.L_971 - .L_970)
.L_970:
        /*000c*/ 	.word	0x00000000
        /*0010*/ 	.short	0x0000
        /*0012*/ 	.short	0x0000
        /*0014*/ 	.byte	0x00, 0xf0, 0xa1, 0x03


	//----- nvinfo : EIATTR_SPARSE_MMA_MASK
	.align		4
.L_971:
        /*0018*/ 	.byte	0x03, 0x50
        /*001a*/ 	.short	0x0000


	//----- nvinfo : EIATTR_MAXREG_COUNT
	.align		4
        /*001c*/ 	.byte	0x03, 0x1b
        /*001e*/ 	.short	0x0080


	//----- nvinfo : EIATTR_NUM_BARRIERS
	.align		4
        /*0020*/ 	.byte	0x02, 0x4c
        /*0022*/ 	.byte	0x01
	.zero		1


	//----- nvinfo : EIATTR_EXTERNS
	.align		4
        /*0024*/ 	.byte	0x04, 0x0f
        /*0026*/ 	.short	(.L_973 - .L_972)


	//   ....[0]....
	.align		4
.L_972:
        /*0028*/ 	.word	index@(__assertfail)


	//----- nvinfo : EIATTR_MERCURY_ISA_VERSION
	.align		4
.L_973:
        /*002c*/ 	.byte	0x03, 0x5f
        /*002e*/ 	.short	0x0101


	//----- nvinfo : EIATTR_COOP_GROUP_MASK_REGIDS
	.align		4
        /*0030*/ 	.byte	0x04, 0x29
        /*0032*/ 	.short	(.L_975 - .L_974)


	//   ....[0]....
.L_974:
        /*0034*/ 	.word	0xffffffff


	//   ....[1]....
        /*0038*/ 	.word	0xffffffff


	//   ....[2]....
        /*003c*/ 	.word	0xffffffff


	//   ....[3]....
        /*0040*/ 	.word	0xffffffff


	//   ....[4]....
        /*0044*/ 	.word	0xffffffff


	//   ....[5]....
        /*0048*/ 	.word	0xffffffff


	//   ....[6]....
        /*004c*/ 	.word	0xffffffff


	//   ....[7]....
        /*0050*/ 	.word	0xffffffff


	//   ....[8]....
        /*0054*/ 	.word	0xffffffff


	//   ....[9]....
        /*0058*/ 	.word	0xffffffff


	//   ....[10]....
        /*005c*/ 	.word	0xffffffff


	//   ....[11]....
        /*0060*/ 	.word	0xffffffff


	//   ....[12]....
        /*0064*/ 	.word	0xffffffff


	//   ....[13]....
        /*0068*/ 	.word	0xffffffff


	//   ....[14]....
        /*006c*/ 	.word	0xffffffff


	//----- nvinfo : EIATTR_COOP_GROUP_INSTR_OFFSETS
	.align		4
.L_975:
        /*0070*/ 	.byte	0x04, 0x28
        /*0072*/ 	.short	(.L_977 - .L_976)


	//   ....[0]....
.L_976:
        /*0074*/ 	.word	0x000012a0


	//   ....[1]....
        /*0078*/ 	.word	0x000012c0


	//   ....[2]....
        /*007c*/ 	.word	0x000012e0


	//   ....[3]....
        /*0080*/ 	.word	0x00001300


	//   ....[4]....
        /*0084*/ 	.word	0x00001320


	//   ....[5]....
        /*0088*/ 	.word	0x000014c0


	//   ....[6]....
        /*008c*/ 	.word	0x000014e0


	//   ....[7]....
        /*0090*/ 	.word	0x000014f0


	//   ....[8]....
        /*0094*/ 	.word	0x00001520


	//   ....[9]....
        /*0098*/ 	.word	0x00001530


	//   ....[10]....
        /*009c*/ 	.word	0x00001560


	//   ....[11]....
        /*00a0*/ 	.word	0x00001570


	//   ....[12]....
        /*00a4*/ 	.word	0x000015b0


	//   ....[13]....
        /*00a8*/ 	.word	0x000015c0


	//   ....[14]....
        /*00ac*/ 	.word	0x000015f0


	//----- nvinfo : EIATTR_SYSCALL_OFFSETS
	.align		4
.L_977:
        /*00b0*/ 	.byte	0x04, 0x46
        /*00b2*/ 	.short	(.L_979 - .L_978)


	//   ....[0]....
.L_978:
        /*00b4*/ 	.word	0x00000390


	//----- nvinfo : EIATTR_EXIT_INSTR_OFFSETS
	.align		4
.L_979:
        /*00b8*/ 	.byte	0x04, 0x1c
        /*00ba*/ 	.short	(.L_981 - .L_980)


	//   ....[0]....
.L_980:
        /*00bc*/ 	.word	0x00000240


	//   ....[1]....
        /*00c0*/ 	.word	0x00002710


	//   ....[2]....
        /*00c4*/ 	.word	0x000028d0


	//----- nvinfo : EIATTR_MAX_THREADS
	.align		4
.L_981:
        /*00c8*/ 	.byte	0x04, 0x05
        /*00ca*/ 	.short	(.L_983 - .L_982)
.L_982:
        /*00cc*/ 	.word	0x00000100
        /*00d0*/ 	.word	0x00000001
        /*00d4*/ 	.word	0x00000001


	//----- nvinfo : EIATTR_CRS_STACK_SIZE
	.align		4
.L_983:
        /*00d8*/ 	.byte	0x04, 0x1e
        /*00da*/ 	.short	(.L_985 - .L_984)
.L_984:
        /*00dc*/ 	.word	0x00000000


	//----- nvinfo : EIATTR_CBANK_PARAM_SIZE
	.align		4
.L_985:
        /*00e0*/ 	.byte	0x03, 0x19
        /*00e2*/ 	.short	0x00e8


	//----- nvinfo : EIATTR_PARAM_CBANK
	.align		4
        /*00e4*/ 	.byte	0x04, 0x0a
        /*00e6*/ 	.short	(.L_987 - .L_986)
	.align		4
.L_986:
        /*00e8*/ 	.word	index@(.nv.constant0._ZN7cutlass13device_kernelIN5flash19FlashAttnFwdCombineIN4cute5tupleIJNS3_1CILi8EEENS5_ILi128EEEEEELi7ELi256ELi1ELb0ELb0ENS_10bfloat16_tEfNS_4arch4Sm80EEEEEvNT_6ParamsE)
        /*00ec*/ 	.short	0x0210
        /*00ee*/ 	.short	0x00e8


	//----- nvinfo : EIATTR_SW_WAR
	.align		4
.L_987:
        /*00f0*/ 	.byte	0x04, 0x36
        /*00f2*/ 	.short	(.L_989 - .L_988)
.L_988:
        /*00f4*/ 	.word	0x00000008
.L_989:


//--------------------- .nv.info._ZN7cutlass13device_kernelIN5flash19FlashAttnFwdCombineIN4cute5tupleIJNS3_1CILi8EEENS5_ILi128EEEEEELi6ELi256ELi1ELb0ELb0ENS_10bfloat16_tEfNS_4arch4Sm80EEEEEvNT_6ParamsE --------------------------
	.section	.nv.info._ZN7cutlass13device_kernelIN5flash19FlashAttnFwdCombineIN4cute5tupleIJNS3_1CILi8EEENS5_ILi128EEEEEELi6ELi256ELi1ELb0ELb0ENS_10bfloat16_tEfNS_4arch4Sm80EEEEEvNT_6ParamsE,"",@"SHT_CUDA_INFO"
	.sectionflags	@""
	.align	4


	//----- nvinfo : EIATTR_CUDA_API_VERSION
	.align		4
        /*0000*/ 	.byte	0x04, 0x37
        /*0002*/ 	.short	(.L_991 - .L_990)
.L_990:
        /*0004*/ 	.word	0x00000082


	//----- nvinfo : EIATTR_KPARAM_INFO
	.align		4
.L_991:
        /*0008*/ 	.byte	0x04, 0x17
        /*000a*/ 	.short	(.L_993 - .L_992)
.L_992:
        /*000c*/ 	.word	0x00000000
        /*0010*/ 	.short	0x0000
        /*0012*/ 	.short	0x0000
        /*0014*/ 	.byte	0x00, 0xf0, 0xa1, 0x03


	//----- nvinfo : EIATTR_SPARSE_MMA_MASK
	.align		4
.L_993:
        /*0018*/ 	.byte	0x03, 0x50
        /*001a*/ 	.short	0x0000


	//----- nvinfo : EIATTR_MAXREG_COUNT
	.align		4
        /*001c*/ 	.byte	0x03, 0x1b
        /*001e*/ 	.short	0x0080


	//----- nvinfo : EIATTR_NUM_BARRIERS
	.align		4
        /*0020*/ 	.byte	0x02, 0x4c
        /*0022*/ 	.byte	0x01
	.zero		1


	//----- nvinfo : EIATTR_EXTERNS
	.align		4
        /*0024*/ 	.byte	0x04, 0x0f
        /*0026*/ 	.short	(.L_995 - .L_994)


	//   ....[0]....
	.align		4
.L_994:
        /*0028*/ 	.word	index@(__assertfail)


	//----- nvinfo : EIATTR_MERCURY_ISA_VERSION
	.align		4
.L_995:
        /*002c*/ 	.byte	0x03, 0x5f
        /*002e*/ 	.short	0x0101


	//----- nvinfo : EIATTR_COOP_GROUP_MASK_REGIDS
	.align		4
        /*0030*/ 	.byte	0x04, 0x29
        /*0032*/ 	.short	(.L_997 - .L_996)


	//   ....[0]....
.L_996:
        /*0034*/ 	.word	0xffffffff


	//   ....[1]....
        /*0038*/ 	.word	0xffffffff


	//   ....[2]....
        /*003c*/ 	.word	0xffffffff


	//   ....[3]....
        /*0040*/ 	.word	0xffffffff


	//   ....[4]....
        /*0044*/ 	.word	0xffffffff


	//   ....[5]....
        /*0048*/ 	.word	0xffffffff


	//   ....[6]....
        /*004c*/ 	.word	0xffffffff


	//   ....[7]....
        /*0050*/ 	.word	0xffffffff


	//   ....[8]....
        /*0054*/ 	.word	0xffffffff


	//   ....[9]....
        /*0058*/ 	.word	0xffffffff


	//   ....[10]....
        /*005c*/ 	.word	0xffffffff


	//   ....[11]....
        /*0060*/ 	.word	0xffffffff


	//   ....[12]....
        /*0064*/ 	.word	0xffffffff


	//   ....[13]....
        /*0068*/ 	.word	0xffffffff


	//   ....[14]....
        /*006c*/ 	.word	0xffffffff


	//----- nvinfo : EIATTR_COOP_GROUP_INSTR_OFFSETS
	.align		4
.L_997:
        /*0070*/ 	.byte	0x04, 0x28
        /*0072*/ 	.short	(.L_999 - .L_998)


	//   ....[0]....
.L_998:
        /*0074*/ 	.word	0x00000ef0


	//   ....[1]....
        /*0078*/ 	.word	0x00000f10


	//   ....[2]....
        /*007c*/ 	.word	0x00000f30


	//   ....[3]....
        /*0080*/ 	.word	0x00000f50


	//   ....[4]....
        /*0084*/ 	.word	0x00000f70


	//   ....[5]....
        /*0088*/ 	.word	0x00001060


	//   ....[6]....
        /*008c*/ 	.word	0x00001080


	//   ....[7]....
        /*0090*/ 	.word	0x00001090


	//   ....[8]....
        /*0094*/ 	.word	0x000010c0


	//   ....[9]....
        /*0098*/ 	.word	0x000010d0


	//   ....[10]....
        /*009c*/ 	.word	0x00001100


	//   ....[11]....
        /*00a0*/ 	.word	0x00001110


	//   ....[12]....
        /*00a4*/ 	.word	0x00001150


	//   ....[13]....
        /*00a8*/ 	.word	0x00001160


	//   ....[14]....
        /*00ac*/ 	.word	0x000011a0


	//----- nvinfo : EIATTR_SYSCALL_OFFSETS
	.align		4
.L_999:
        /*00b0*/ 	.byte	0x04, 0x46
        /*00b2*/ 	.short	(.L_1001 - .L_1000)


	//   ....[0]....
.L_1000:
        /*00b4*/ 	.word	0x00000390


	//----- nvinfo : EIATTR_EXIT_INSTR_OFFSETS
	.align		4
.L_1001:
        /*00b8*/ 	.byte	0x04, 0x1c
        /*00ba*/ 	.short	(.L_1003 - .L_1002)


	//   ....[0]....
.L_1002:
        /*00bc*/ 	.word	0x00000240


	//   ....[1]....
        /*00c0*/ 	.word	0x00002260


	//   ....[2]....
        /*00c4*/ 	.word	0x00002420


	//----- nvinfo : EIATTR_MAX_THREADS
	.align		4
.L_1003:
        /*00c8*/ 	.byte	0x04, 0x05
        /*00ca*/ 	.short	(.L_1005 - .L_1004)
.L_1004:
        /*00cc*/ 	.word	0x00000100
        /*00d0*/ 	.word	0x00000001
        /*00d4*/ 	.word	0x00000001


	//----- nvinfo : EIATTR_CRS_STACK_SIZE
	.align		4
.L_1005:
        /*00d8*/ 	.byte	0x04, 0x1e
        /*00da*/ 	.short	(.L_1007 - .L_1006)
.L_1006:
        /*00dc*/ 	.word	0x00000000


	//----- nvinfo : EIATTR_CBANK_PARAM_SIZE
	.align		4
.L_1007:
        /*00e0*/ 	.byte	0x03, 0x19
        /*00e2*/ 	.short	0x00e8


	//----- nvinfo : EIATTR_PARAM_CBANK
	.align		4
        /*00e4*/ 	.byte	0x04, 0x0a
        /*00e6*/ 	.short	(.L_1009 - .L_1008)
	.align		4
.L_1008:
        /*00e8*/ 	.word	index@(.nv.constant0._ZN7cutlass13device_kernelIN5flash19FlashAttnFwdCombineIN4cute5tupleIJNS3_1CILi8EEENS5_ILi128EEEEEELi6ELi256ELi1ELb0ELb0ENS_10bfloat16_tEfNS_4arch4Sm80EEEEEvNT_6ParamsE)
        /*00ec*/ 	.short	0x0210
        /*00ee*/ 	.short	0x00e8


	//----- nvinfo : EIATTR_SW_WAR
	.align		4
.L_1009:
        /*00f0*/ 	.byte	0x04, 0x36
        /*00f2*/ 	.short	(.L_1011 - .L_1010)
.L_1010:
        /*00f4*/ 	.word	0x00000008
.L_1011:


//--------------------- .nv.info._ZN7cutlass13device_kernelIN5flash19FlashAttnFwdCombineIN4cute5tupleIJNS3_1CILi8EEENS5_ILi128EEEEEELi5ELi256ELi1ELb0ELb0ENS_10bfloat16_tEfNS_4arch4Sm80EEEEEvNT_6ParamsE --------------------------
	.section	.nv.info._ZN7cutlass13device_kernelIN5flash19FlashAttnFwdCombineIN4cute5tupleIJNS3_1CILi8EEENS5_ILi128EEEEEELi5ELi256ELi1ELb0ELb0ENS_10bfloat16_tEfNS_4arch4Sm80EEEEEvNT_6ParamsE,"",@"SHT_CUDA_INFO"
	.sectionflags	@""
	.align	4


	//----- nvinfo : EIATTR_CUDA_API_VERSION
	.align		4
        /*0000*/ 	.byte	0x04, 0x37
        /*0002*/ 	.short	(.L_1013 - .L_1012)
.L_1012:
        /*0004*/ 	.word	0x00000082


	//----- nvinfo : EIATTR_KPARAM_INFO
	.align		4
.L_1013:
        /*0008*/ 	.byte	0x04, 0x17
        /*000a*/ 	.short	(.L_1015 - .L_1014)
.L_1014:
        /*000c*/ 	.word	0x00000000
        /*0010*/ 	.short	0x0000
        /*0012*/ 	.short	0x0000
        /*0014*/ 	.byte	0x00, 0xf0, 0xa1, 0x03


	//----- nvinfo : EIATTR_SPARSE_MMA_MASK
	.align		4
.L_1015:
        /*0018*/ 	.byte	0x03, 0x50
        /*001a*/ 	.short	0x0000


	//----- nvinfo : EIATTR_MAXREG_COUNT
	.align		4
        /*001c*/ 	.byte	0x03, 0x1b
        /*001e*/ 	.short	0x0080


	//----- nvinfo : EIATTR_NUM_BARRIERS
	.align		4
        /*0020*/ 	.byte	0x02, 0x4c
        /*0022*/ 	.byte	0x01
	.zero		1


	//----- nvinfo : EIATTR_EXTERNS
	.align		4
        /*0024*/ 	.byte	0x04, 0x0f
        /*0026*/ 	.short	(.L_1017 - .L_1016)


	//   ....[0]....
	.align		4
.L_1016:
        /*0028*/ 	.word	index@(__assertfail)


	//----- nvinfo : EIATTR_MERCURY_ISA_VERSION
	.align		4
.L_1017:
        /*002c*/ 	.byte	0x03, 0x5f
        /*002e*/ 	.short	0x0101


	//----- nvinfo : EIATTR_COOP_GROUP_MASK_REGIDS
	.align		4
        /*0030*/ 	.byte	0x04, 0x29
        /*0032*/ 	.short	(.L_1019 - .L_1018)


	//   ....[0]....
.L_1018:
        /*0034*/ 	.word	0xffffffff


	//   ....[1]....
        /*0038*/ 	.word	0xffffffff


	//   ....[2]....
        /*003c*/ 	.word	0xffffffff


	//   ....[3]....
        /*0040*/ 	.word	0xffffffff


	//   ....[4]....
        /*0044*/ 	.word	0xffffffff


	//   ....[5]....
        /*0048*/ 	.word	0xffffffff


	//   ....[6]....
        /*004c*/ 	.word	0xffffffff


	//   ....[7]....
        /*0050*/ 	.word	0xffffffff


	//   ....[8]....
        /*0054*/ 	.word	0xffffffff


	//   ....[9]....
        /*0058*/ 	.word	0xffffffff


	//   ....[10]....
        /*005c*/ 	.word	0xffffffff


	//   ....[11]....
        /*0060*/ 	.word	0xffffffff


	//   ....[12]....
        /*0064*/ 	.word	0xffffffff


	//   ....[13]....
        /*0068*/ 	.word	0xffffffff


	//   ....[14]....
        /*006c*/ 	.word	0xffffffff


	//----- nvinfo : EIATTR_COOP_GROUP_INSTR_OFFSETS
	.align		4
.L_1019:
        /*0070*/ 	.byte	0x04, 0x28
        /*0072*/ 	.short	(.L_1021 - .L_1020)


	//   ....[0]....
.L_1020:
        /*0074*/ 	.word	0x00000cd0


	//   ....[1]....
        /*0078*/ 	.word	0x00000cf0


	//   ....[2]....
        /*007c*/ 	.word	0x00000d10


	//   ....[3]....
        /*0080*/ 	.word	0x00000d30


	//   ....[4]....
        /*0084*/ 	.word	0x00000d50


	//   ....[5]....
        /*0088*/ 	.word	0x00000de0


	//   ....[6]....
        /*008c*/ 	.word	0x00000e10


	//   ....[7]....
        /*0090*/ 	.word	0x00000e20


	//   ....[8]....
        /*0094*/ 	.word	0x00000e50


	//   ....[9]....
        /*0098*/ 	.word	0x00000e60


	//   ....[10]....
        /*009c*/ 	.word	0x00000e90


	//   ....[11]....
        /*00a0*/ 	.word	0x00000ea0


	//   ....[12]....
        /*00a4*/ 	.word	0x00000ed0


	//   ....[13]....
        /*00a8*/ 	.word	0x00000ee0


	//   ....[14]....
        /*00ac*/ 	.word	0x00000f50


	//----- nvinfo : EIATTR_SYSCALL_OFFSETS
	.align		4
.L_1021:
        /*00b0*/ 	.byte	0x04, 0x46
        /*00b2*/ 	.short	(.L_1023 - .L_1022)


	//   ....[0]....
.L_1022:
        /*00b4*/ 	.word	0x00000390


	//----- nvinfo : EIATTR_EXIT_INSTR_OFFSETS
	.align		4
.L_1023:
        /*00b8*/ 	.byte	0x04, 0x1c
        /*00ba*/ 	.short	(.L_1025 - .L_1024)


	//   ....[0]....
.L_1024:
        /*00bc*/ 	.word	0x00000240


	//   ....[1]....
        /*00c0*/ 	.word	0x00001fd0


	//   ....[2]....
        /*00c4*/ 	.word	0x00002190


	//----- nvinfo : EIATTR_MAX_THREADS
	.align		4
.L_1025:
        /*00c8*/ 	.byte	0x04, 0x05
        /*00ca*/ 	.short	(.L_1027 - .L_1026)
.L_1026:
        /*00cc*/ 	.word	0x00000100
        /*00d0*/ 	.word	0x00000001
        /*00d4*/ 	.word	0x00000001


	//----- nvinfo : EIATTR_CRS_STACK_SIZE
	.align		4
.L_1027:
        /*00d8*/ 	.byte	0x04, 0x1e
        /*00da*/ 	.short	(.L_1029 - .L_1028)
.L_1028:
        /*00dc*/ 	.word	0x00000000


	//----- nvinfo : EIATTR_CBANK_PARAM_SIZE
	.align		4
.L_1029:
        /*00e0*/ 	.byte	0x03, 0x19
        /*00e2*/ 	.short	0x00e8


	//----- nvinfo : EIATTR_PARAM_CBANK
	.align		4
        /*00e4*/ 	.byte	0x04, 0x0a
        /*00e6*/ 	.short	(.L_1031 - .L_1030)
	.align		4
.L_1030:
        /*00e8*/ 	.word	index@(.nv.constant0._ZN7cutlass13device_kernelIN5flash19FlashAttnFwdCombineIN4cute5tupleIJNS3_1CILi8EEENS5_ILi128EEEEEELi5ELi256ELi1ELb0ELb0ENS_10bfloat16_tEfNS_4arch4Sm80EEEEEvNT_6ParamsE)
        /*00ec*/ 	.short	0x0210
        /*00ee*/ 	.short	0x00e8


	//----- nvinfo : EIATTR_SW_WAR
	.align		4
.L_1031:
        /*00f0*/ 	.byte	0x04, 0x36
        /*00f2*/ 	.short	(.L_1033 - .L_1032)
.L_1032:
        /*00f4*/ 	.word	0x00000008
.L_1033:


//--------------------- .nv.info._ZN7cutlass13device_kernelIN5flash19FlashAttnFwdCombineIN4cute5tupleIJNS3_1CILi8EEENS5_ILi128EEEEEELi8ELi256ELi1ELb0ELb1ENS_10bfloat16_tEfNS_4arch4Sm80EEEEEvNT_6ParamsE --------------------------
	.section	.nv.info._ZN7cutlass13device_kernelIN5flash19FlashAttnFwdCombineIN4cute5tupleIJNS3_1CILi8EEENS5_ILi128EEEEEELi8ELi256ELi1ELb0ELb1ENS_10bfloat16_tEfNS_4arch4Sm80EEEEEvNT_6ParamsE,"",@"SHT_CUDA_INFO"
	.sectionflags	@""
	.align	4


	//----- nvinfo : EIATTR_CUDA_API_VERSION
	.align		4
        /*0000*/ 	.byte	0x04, 0x37
        /*0002*/ 	.short	(.L_1035 - .L_1034)
.L_1034:
        /*0004*/ 	.word	0x00000082


	//----- nvinfo : EIATTR_KPARAM_INFO
	.align		4
.L_1035:
        /*0008*/ 	.byte	0x04, 0x17
        /*000a*/ 	.short	(.L_1037 - .L_1036)
.L_1036:
        /*000c*/ 	.word	0x00000000
        /*0010*/ 	.short	0x0000
        /*0012*/ 	.short	0x0000
        /*0014*/ 	.byte	0x00, 0xf0, 0xa1, 0x03


	//----- nvinfo : EIATTR_SPARSE_MMA_MASK
	.align		4
.L_1037:
        /*0018*/ 	.byte	0x03, 0x50
        /*001a*/ 	.short	0x0000


	//----- nvinfo : EIATTR_MAXREG_COUNT
	.align		4
        /*001c*/ 	.byte	0x03, 0x1b
        /*001e*/ 	.short	0x0080


	//----- nvinfo : EIATTR_NUM_BARRIERS
	.align		4
        /*0020*/ 	.byte	0x02, 0x4c
        /*0022*/ 	.byte	0x01
	.zero		1


	//----- nvinfo : EIATTR_EXTERNS
	.align		4
        /*0024*/ 	.byte	0x04, 0x0f
        /*0026*/ 	.short	(.L_1039 - .L_1038)


	//   ....[0]....
	.align		4
.L_1038:
        /*0028*/ 	.word	index@(__assertfail)


	//----- nvinfo : EIATTR_MERCURY_ISA_VERSION
	.align		4
.L_1039:
        /*002c*/ 	.byte	0x03, 0x5f
        /*002e*/ 	.short	0x0101


	//----- nvinfo : EIATTR_COOP_GROUP_MASK_REGIDS
	.align		4
        /*0030*/ 	.byte	0x04, 0x29
        /*0032*/ 	.short	(.L_1041 - .L_1040)


	//   ....[0]....
.L_1040:
        /*0034*/ 	.word	0xffffffff


	//   ....[1]....
        /*0038*/ 	.word	0xffffffff


	//   ....[2]....
        /*003c*/ 	.word	0xffffffff


	//   ....[3]....
        /*0040*/ 	.word	0xffffffff


	//   ....[4]....
        /*0044*/ 	.word	0xffffffff


	//   ....[5]....
        /*0048*/ 	.word	0xffffffff


	//   ....[6]....
        /*004c*/ 	.word	0xffffffff


	//   ....[7]....
        /*0050*/ 	.word	0xffffffff


	//   ....[8]....
        /*0054*/ 	.word	0xffffffff


	//   ....[9]....
        /*0058*/ 	.word	0xffffffff


	//   ....[10]....
        /*005c*/ 	.word	0xffffffff


	//   ....[11]....
        /*0060*/ 	.word	0xffffffff


	//   ....[12]....
        /*0064*/ 	.word	0xffffffff


	//   ....[13]....
        /*0068*/ 	.word	0xffffffff


	//   ....[14]....
        /*006c*/ 	.word	0xffffffff


	//----- nvinfo : EIATTR_COOP_GROUP_INSTR_OFFSETS
	.align		4
.L_1041:
        /*0070*/ 	.byte	0x04, 0x28
        /*0072*/ 	.short	(.L_1043 - .L_1042)


	//   ....[0]....
.L_1042:
        /*0074*/ 	.word	0x00002090


	//   ....[1]....
        /*0078*/ 	.word	0x000020b0


	//   ....[2]....
        /*007c*/ 	.word	0x000020d0


	//   ....[3]....
        /*0080*/ 	.word	0x000020f0


	//   ....[4]....
        /*0084*/ 	.word	0x00002110


	//   ....[5]....
        /*0088*/ 	.word	0x00002430


	//   ....[6]....
        /*008c*/ 	.word	0x00002450


	//   ....[7]....
        /*0090*/ 	.word	0x00002460


	//   ....[8]....
        /*0094*/ 	.word	0x00002490


	//   ....[9]....
        /*0098*/ 	.word	0x000024a0


	//   ....[10]....
        /*009c*/ 	.word	0x000024d0


	//   ....[11]....
        /*00a0*/ 	.word	0x000024e0


	//   ....[12]....
        /*00a4*/ 	.word	0x00002520


	//   ....[13]....
        /*00a8*/ 	.word	0x00002530


	//   ....[14]....
        /*00ac*/ 	.word	0x00002560


	//----- nvinfo : EIATTR_SYSCALL_OFFSETS
	.align		4
.L_1043:
        /*00b0*/ 	.byte	0x04, 0x46
        /*00b2*/ 	.short	(.L_1045 - .L_1044)


	//   ....[0]....
.L_1044:
        /*00b4*/ 	.word	0x00000510


	//----- nvinfo : EIATTR_EXIT_INSTR_OFFSETS
	.align		4
.L_1045:
        /*00b8*/ 	.byte	0x04, 0x1c
        /*00ba*/ 	.short	(.L_1047 - .L_1046)


	//   ....[0]....
.L_1046:
        /*00bc*/ 	.word	0x00000240


	//   ....[1]....
        /*00c0*/ 	.word	0x000003c0


	//   ....[2]....
        /*00c4*/ 	.word	0x000036c0


	//   ....[3]....
        /*00c8*/ 	.word	0x00003820


	//----- nvinfo : EIATTR_MAX_THREADS
	.align		4
.L_1047:
        /*00cc*/ 	.byte	0x04, 0x05
        /*00ce*/ 	.short	(.L_1049 - .L_1048)
.L_1048:
        /*00d0*/ 	.word	0x00000100
        /*00d4*/ 	.word	0x00000001
        /*00d8*/ 	.word	0x00000001


	//----- nvinfo : EIATTR_CRS_STACK_SIZE
	.align		4
.L_1049:
        /*00dc*/ 	.byte	0x04, 0x1e
        /*00de*/ 	.short	(.L_1051 - .L_1050)
.L_1050:
        /*00e0*/ 	.word	0x00000000


	//----- nvinfo : EIATTR_CBANK_PARAM_SIZE
	.align		4
.L_1051:
        /*00e4*/ 	.byte	0x03, 0x19
        /*00e6*/ 	.short	0x00e8


	//----- nvinfo : EIATTR_PARAM_CBANK
	.align		4
        /*00e8*/ 	.byte	0x04, 0x0a
        /*00ea*/ 	.short	(.L_1053 - .L_1052)
	.align		4
.L_1052:
        /*00ec*/ 	.word	index@(.nv.constant0._ZN7cutlass13device_kernelIN5flash19FlashAttnFwdCombineIN4cute5tupleIJNS3_1CILi8EEENS5_ILi128EEEEEELi8ELi256ELi1ELb0ELb1ENS_10bfloat16_tEfNS_4arch4Sm80EEEEEvNT_6ParamsE)
        /*00f0*/ 	.short	0x0210
        /*00f2*/ 	.short	0x00e8


	//----- nvinfo : EIATTR_SW_WAR
	.align		4
.L_1053:
        /*00f4*/ 	.byte	0x04, 0x36
        /*00f6*/ 	.short	(.L_1055 - .L_1054)
.L_1054:
        /*00f8*/ 	.word	0x00000008
.L_1055:


//--------------------- .nv.info._ZN7cutlass13device_kernelIN5flash19FlashAttnFwdCombineIN4cute5tupleIJNS3_1CILi8EEENS5_ILi128EEEEEELi7ELi256ELi1ELb0ELb1ENS_10bfloat16_tEfNS_4arch4Sm80EEEEEvNT_6ParamsE --------------------------
	.section	.nv.info._ZN7cutlass13device_kernelIN5flash19FlashAttnFwdCombineIN4cute5tupleIJNS3_1CILi8EEENS5_ILi128EEEEEELi7ELi256ELi1ELb0ELb1ENS_10bfloat16_tEfNS_4arch4Sm80EEEEEvNT_6ParamsE,"",@"SHT_CUDA_INFO"
	.sectionflags	@""
	.align	4


	//----- nvinfo : EIATTR_CUDA_API_VERSION
	.align		4
        /*0000*/ 	.byte	0x04, 0x37
        /*0002*/ 	.short	(.L_1057 - .L_1056)
.L_1056:
        /*0004*/ 	.word	0x00000082


	//----- nvinfo : EIATTR_KPARAM_INFO
	.align		4
.L_1057:
        /*0008*/ 	.byte	0x04, 0x17
        /*000a*/ 	.short	(.L_1059 - .L_1058)
.L_1058:
        /*000c*/ 	.word	0x00000000
        /*0010*/ 	.short	0x0000
        /*0012*/ 	.short	0x0000
        /*0014*/ 	.byte	0x00, 0xf0, 0xa1, 0x03


	//----- nvinfo : EIATTR_SPARSE_MMA_MASK
	.align		4
.L_1059:
        /*0018*/ 	.byte	0x03, 0x50
        /*001a*/ 	.short	0x0000


	//----- nvinfo : EIATTR_MAXREG_COUNT
	.align		4
        /*001c*/ 	.byte	0x03, 0x1b
        /*001e*/ 	.short	0x0080


	//----- nvinfo : EIATTR_NUM_BARRIERS
	.align		4
        /*0020*/ 	.byte	0x02, 0x4c
        /*0022*/ 	.byte	0x01
	.zero		1


	//----- nvinfo : EIATTR_EXTERNS
	.align		4
        /*0024*/ 	.byte	0x04, 0x0f
        /*0026*/ 	.short	(.L_1061 - .L_1060)


	//   ....[0]....
	.align		4
.L_1060:
        /*0028*/ 	.word	index@(__assertfail)


	//----- nvinfo : EIATTR_MERCURY_ISA_VERSION
	.align		4
.L_1061:
        /*002c*/ 	.byte	0x03, 0x5f
        /*002e*/ 	.short	0x0101


	//----- nvinfo : EIATTR_COOP_GROUP_MASK_REGIDS
	.align		4
        /*0030*/ 	.byte	0x04, 0x29
        /*0032*/ 	.short	(.L_1063 - .L_1062)


	//   ....[0]....
.L_1062:
        /*0034*/ 	.word	0xffffffff


	//   ....[1]....
        /*0038*/ 	.word	0xffffffff


	//   ....[2]....
        /*003c*/ 	.word	0xffffffff


	//   ....[3]....
        /*0040*/ 	.word	0xffffffff


	//   ....[4]....
        /*0044*/ 	.word	0xffffffff


	//   ....[5]....
        /*0048*/ 	.word	0xffffffff


	//   ....[6]....
        /*004c*/ 	.word	0xffffffff


	//   ....[7]....
        /*0050*/ 	.word	0xffffffff


	//   ....[8]....
        /*0054*/ 	.word	0xffffffff


	//   ....[9]....
        /*0058*/ 	.word	0xffffffff


	//   ....[10]....
        /*005c*/ 	.word	0xffffffff


	//   ....[11]....
        /*0060*/ 	.word	0xffffffff


	//   ....[12]....
        /*0064*/ 	.word	0xffffffff


	//   ....[13]....
        /*0068*/ 	.word	0xffffffff


	//   ....[14]....
        /*006c*/ 	.word	0xffffffff


	//----- nvinfo : EIATTR_COOP_GROUP_INSTR_OFFSETS
	.align		4
.L_1063:
        /*0070*/ 	.byte	0x04, 0x28
        /*0072*/ 	.short	(.L_1065 - .L_1064)


	//   ....[0]....
.L_1064:
        /*0074*/ 	.word	0x00001ba0


	//   ....[1]....
        /*0078*/ 	.word	0x00001bc0


	//   ....[2]....
        /*007c*/ 	.word	0x00001be0


	//   ....[3]....
        /*0080*/ 	.word	0x00001c00


	//   ....[4]....
        /*0084*/ 	.word	0x00001c20


	//   ....[5]....
        /*0088*/ 	.word	0x00001dc0


	//   ....[6]....
        /*008c*/ 	.word	0x00001de0


	//   ....[7]....
        /*0090*/ 	.word	0x00001df0


	//   ....[8]....
        /*0094*/ 	.word	0x00001e20


	//   ....[9]....
        /*0098*/ 	.word	0x00001e30


	//   ....[10]....
        /*009c*/ 	.word	0x00001e60


	//   ....[11]....
        /*00a0*/ 	.word	0x00001e70


	//   ....[12]....
        /*00a4*/ 	.word	0x00001eb0


	//   ....[13]....
        /*00a8*/ 	.word	0x00001ec0


	//   ....[14]....
        /*00ac*/ 	.word	0x00001ef0


	//----- nvinfo : EIATTR_SYSCALL_OFFSETS
	.align		4
.L_1065:
        /*00b0*/ 	.byte	0x04, 0x46
        /*00b2*/ 	.short	(.L_1067 - .L_1066)


	//   ....[0]....
.L_1066:
        /*00b4*/ 	.word	0x00000510


	//----- nvinfo : EIATTR_EXIT_INSTR_OFFSETS
	.align		4
.L_1067:
        /*00b8*/ 	.byte	0x04, 0x1c
        /*00ba*/ 	.short	(.L_1069 - .L_1068)


	//   ....[0]....
.L_1068:
        /*00bc*/ 	.word	0x00000240


	//   ....[1]....
        /*00c0*/ 	.word	0x000003c0


	//   ....[2]....
        /*00c4*/ 	.word	0x00002fe0


	//   ....[3]....
        /*00c8*/ 	.word	0x00003140


	//----- nvinfo : EIATTR_MAX_THREADS
	.align		4
.L_1069:
        /*00cc*/ 	.byte	0x04, 0x05
        /*00ce*/ 	.short	(.L_1071 - .L_1070)
.L_1070:
        /*00d0*/ 	.word	0x00000100
        /*00d4*/ 	.word	0x00000001
        /*00d8*/ 	.word	0x00000001


	//----- nvinfo : EIATTR_CRS_STACK_SIZE
	.align		4
.L_1071:
        /*00dc*/ 	.byte	0x04, 0x1e
        /*00de*/ 	.short	(.L_1073 - .L_1072)
.L_1072:
        /*00e0*/ 	.word	0x00000000


	//----- nvinfo : EIATTR_CBANK_PARAM_SIZE
	.align		4
.L_1073:
        /*00e4*/ 	.byte	0x03, 0x19
        /*00e6*/ 	.short	0x00e8


	//----- nvinfo : EIATTR_PARAM_CBANK
	.align		4
        /*00e8*/ 	.byte	0x04, 0x0a
        /*00ea*/ 	.short	(.L_1075 - .L_1074)
	.align		4
.L_1074:
        /*00ec*/ 	.word	index@(.nv.constant0._ZN7cutlass13device_kernelIN5flash19FlashAttnFwdCombineIN4cute5tupleIJNS3_1CILi8EEENS5_ILi128EEEEEELi7ELi256ELi1ELb0ELb1ENS_10bfloat16_tEfNS_4arch4Sm80EEEEEvNT_6ParamsE)
        /*00f0*/ 	.short	0x0210
        /*00f2*/ 	.short	0x00e8


	//----- nvinfo : EIATTR_SW_WAR
	.align		4
.L_1075:
        /*00f4*/ 	.byte	0x04, 0x36
        /*00f6*/ 	.short	(.L_1077 - .L_1076)
.L_1076:
        /*00f8*/ 	.word	0x00000008
.L_1077:


//--------------------- .nv.info._ZN7cutlass13device_kernelIN5flash19FlashAttnFwdCombineIN4cute5tupleIJNS3_1CILi8EEENS5_ILi128EEEEEELi6ELi256ELi1ELb0ELb1ENS_10bfloat16_tEfNS_4arch4Sm80EEEEEvNT_6ParamsE --------------------------
	.section	.nv.info._ZN7cutlass13device_kernelIN5flash19FlashAttnFwdCombineIN4cute5tupleIJNS3_1CILi8EEENS5_ILi128EEEEEELi6ELi256ELi1ELb0ELb1ENS_10bfloat16_tEfNS_4arch4Sm80EEEEEvNT_6ParamsE,"",@"SHT_CUDA_INFO"
	.sectionflags	@""
	.align	4


	//----- nvinfo : EIATTR_CUDA_API_VERSION
	.align		4
        /*0000*/ 	.byte	0x04, 0x37
        /*0002*/ 	.short	(.L_1079 - .L_1078)
.L_1078:
        /*0004*/ 	.word	0x00000082


	//----- nvinfo : EIATTR_KPARAM_INFO
	.align		4
.L_1079:
        /*0008*/ 	.byte	0x04, 0x17
        /*000a*/ 	.short	(.L_1081 - .L_1080)
.L_1080:
        /*000c*/ 	.word	0x00000000
        /*0010*/ 	.short	0x0000
        /*0012*/ 	.short	0x0000
        /*0014*/ 	.byte	0x00, 0xf0, 0xa1, 0x03


	//----- nvinfo : EIATTR_SPARSE_MMA_MASK
	.align		4
.L_1081:
        /*0018*/ 	.byte	0x03, 0x50
        /*001a*/ 	.short	0x0000


	//----- nvinfo : EIATTR_MAXREG_COUNT
	.align		4
        /*001c*/ 	.byte	0x03, 0x1b
        /*001e*/ 	.short	0x0080


	//----- nvinfo : EIATTR_NUM_BARRIERS
	.align		4
        /*0020*/ 	.byte	0x02, 0x4c
        /*0022*/ 	.byte	0x01
	.zero		1


	//----- nvinfo : EIATTR_EXTERNS
	.align		4
        /*0024*/ 	.byte	0x04, 0x0f
        /*0026*/ 	.short	(.L_1083 - .L_1082)


	//   ....[0]....
	.align		4
.L_1082:
        /*0028*/ 	.word	index@(__assertfail)


	//----- nvinfo : EIATTR_MERCURY_ISA_VERSION
	.align		4
.L_1083:
        /*002c*/ 	.byte	0x03, 0x5f
        /*002e*/ 	.short	0x0101


	//----- nvinfo : EIATTR_COOP_GROUP_MASK_REGIDS
	.align		4
        /*0030*/ 	.byte	0x04, 0x29
        /*0032*/ 	.short	(.L_1085 - .L_1084)


	//   ....[0]....
.L_1084:
        /*0034*/ 	.word	0xffffffff


	//   ....[1]....
        /*0038*/ 	.word	0xffffffff


	//   ....[2]....
        /*003c*/ 	.word	0xffffffff


	//   ....[3]....
        /*0040*/ 	.word	0xffffffff


	//   ....[4]....
        /*0044*/ 	.word	0xffffffff


	//   ....[5]....
        /*0048*/ 	.word	0xffffffff


	//   ....[6]....
        /*004c*/ 	.word	0xffffffff


	//   ....[7]....
        /*0050*/ 	.word	0xffffffff


	//   ....[8]....
        /*0054*/ 	.word	0xffffffff


	//   ....[9]....
        /*0058*/ 	.word	0xffffffff


	//   ....[10]....
        /*005c*/ 	.word	0xffffffff


	//   ....[11]....
        /*0060*/ 	.word	0xffffffff


	//   ....[12]....
        /*0064*/ 	.word	0xffffffff


	//   ....[13]....
        /*0068*/ 	.word	0xffffffff


	//   ....[14]....
        /*006c*/ 	.word	0xffffffff


	//----- nvinfo : EIATTR_COOP_GROUP_INSTR_OFFSETS
	.align		4
.L_1085:
        /*0070*/ 	.byte	0x04, 0x28
        /*0072*/ 	.short	(.L_1087 - .L_1086)


	//   ....[0]....
.L_1086:
        /*0074*/ 	.word	0x00001800


	//   ....[1]....
        /*0078*/ 	.word	0x00001820


	//   ....[2]....
        /*007c*/ 	.word	0x00001840


	//   ....[3]....
        /*0080*/ 	.word	0x00001860


	//   ....[4]....
        /*0084*/ 	.word	0x00001880


	//   ....[5]....
        /*0088*/ 	.word	0x00001970


	//   ....[6]....
        /*008c*/ 	.word	0x00001990


	//   ....[7]....
        /*0090*/ 	.word	0x000019a0


	//   ....[8]....
        /*0094*/ 	.word	0x000019d0


	//   ....[9]....
        /*0098*/ 	.word	0x000019e0


	//   ....[10]....
        /*009c*/ 	.word	0x00001a10


	//   ....[11]....
        /*00a0*/ 	.word	0x00001a20


	//   ....[12]....
        /*00a4*/ 	.word	0x00001a60


	//   ....[13]....
        /*00a8*/ 	.word	0x00001a70


	//   ....[14]....
        /*00ac*/ 	.word	0x00001aa0


	//----- nvinfo : EIATTR_SYSCALL_OFFSETS
	.align		4
.L_1087:
        /*00b0*/ 	.byte	0x04, 0x46
        /*00b2*/ 	.short	(.L_1089 - .L_1088)


	//   ....[0]....
.L_1088:
        /*00b4*/ 	.word	0x00000510


	//----- nvinfo : EIATTR_EXIT_INSTR_OFFSETS
	.align		4
.L_1089:
        /*00b8*/ 	.byte	0x04, 0x1c
        /*00ba*/ 	.short	(.L_1091 - .L_1090)


	//   ....[0]....
.L_1090:
        /*00bc*/ 	.word	0x00000240


	//   ....[1]....
        /*00c0*/ 	.word	0x000003c0


	//   ....[2]....
        /*00c4*/ 	.word	0x00002b40


	//   ....[3]....
        /*00c8*/ 	.word	0x00002ca0


	//----- nvinfo : EIATTR_MAX_THREADS
	.align		4
.L_1091:
        /*00cc*/ 	.byte	0x04, 0x05
        /*00ce*/ 	.short	(.L_1093 - .L_1092)
.L_1092:
        /*00d0*/ 	.word	0x00000100
        /*00d4*/ 	.word	0x00000001
        /*00d8*/ 	.word	0x00000001


	//----- nvinfo : EIATTR_CRS_STACK_SIZE
	.align		4
.L_1093:
        /*00dc*/ 	.byte	0x04, 0x1e
        /*00de*/ 	.short	(.L_1095 - .L_1094)
.L_1094:
        /*00e0*/ 	.word	0x00000000


	//----- nvinfo : EIATTR_CBANK_PARAM_SIZE
	.align		4
.L_1095:
        /*00e4*/ 	.byte	0x03, 0x19
        /*00e6*/ 	.short	0x00e8


	//----- nvinfo : EIATTR_PARAM_CBANK
	.align		4
        /*00e8*/ 	.byte	0x04, 0x0a
        /*00ea*/ 	.short	(.L_1097 - .L_1096)
	.align		4
.L_1096:
        /*00ec*/ 	.word	index@(.nv.constant0._ZN7cutlass13device_kernelIN5flash19FlashAttnFwdCombineIN4cute5tupleIJNS3_1CILi8EEENS5_ILi128EEEEEELi6ELi256ELi1ELb0ELb1ENS_10bfloat16_tEfNS_4arch4Sm80EEEEEvNT_6ParamsE)
        /*00f0*/ 	.short	0x0210
        /*00f2*/ 	.short	0x00e8


	//----- nvinfo : EIATTR_SW_WAR
	.align		4
.L_1097:
        /*00f4*/ 	.byte	0x04, 0x36
        /*00f6*/ 	.short	(.L_1099 - .L_1098)
.L_1098:
        /*00f8*/ 	.word	0x00000008
.L_1099:


//--------------------- .nv.info._ZN7cutlass13device_kernelIN5flash19FlashAttnFwdCombineIN4cute5tupleIJNS3_1CILi8EEENS5_ILi128EEEEEELi5ELi256ELi1ELb0ELb1ENS_10bfloat16_tEfNS_4arch4Sm80EEEEEvNT_6ParamsE --------------------------
	.section	.nv.info._ZN7cutlass13device_kernelIN5flash19FlashAttnFwdCombineIN4cute5tupleIJNS3_1CILi8EEENS5_ILi128EEEEEELi5ELi256ELi1ELb0ELb1ENS_10bfloat16_tEfNS_4arch4Sm80EEEEEvNT_6ParamsE,"",@"SHT_CUDA_INFO"
	.sectionflags	@""
	.align	4


	//----- nvinfo : EIATTR_CUDA_API_VERSION
	.align		4
        /*0000*/ 	.byte	0x04, 0x37
        /*0002*/ 	.short	(.L_1101 - .L_1100)
.L_1100:
        /*0004*/ 	.word	0x00000082


	//----- nvinfo : EIATTR_KPARAM_INFO
	.align		4
.L_1101:
        /*0008*/ 	.byte	0x04, 0x17
        /*000a*/ 	.short	(.L_1103 - .L_1102)
.L_1102:
        /*000c*/ 	.word	0x00000000
        /*0010*/ 	.short	0x0000
        /*0012*/ 	.short	0x0000
        /*0014*/ 	.byte	0x00, 0xf0, 0xa1, 0x03


	//----- nvinfo : EIATTR_SPARSE_MMA_MASK
	.align		4
.L_1103:
        /*0018*/ 	.byte	0x03, 0x50
        /*001a*/ 	.short	0x0000


	//----- nvinfo : EIATTR_MAXREG_COUNT
	.align		4
        /*001c*/ 	.byte	0x03, 0x1b
        /*001e*/ 	.short	0x0080


	//----- nvinfo : EIATTR_NUM_BARRIERS
	.align		4
        /*0020*/ 	.byte	0x02, 0x4c
        /*0022*/ 	.byte	0x01
	.zero		1


	//----- nvinfo : EIATTR_EXTERNS
	.align		4
        /*0024*/ 	.byte	0x04, 0x0f
        /*0026*/ 	.short	(.L_1105 - .L_1104)


	//   ....[0]....
	.align		4
.L_1104:
        /*0028*/ 	.word	index@(__assertfail)


	//----- nvinfo : EIATTR_MERCURY_ISA_VERSION
	.align		4
.L_1105:
        /*002c*/ 	.byte	0x03, 0x5f
        /*002e*/ 	.short	0x0101


	//----- nvinfo : EIATTR_COOP_GROUP_MASK_REGIDS
	.align		4
        /*0030*/ 	.byte	0x04, 0x29
        /*0032*/ 	.short	(.L_1107 - .L_1106)


	//   ....[0]....
.L_1106:
        /*0034*/ 	.word	0xffffffff


	//   ....[1]....
        /*0038*/ 	.word	0xffffffff


	//   ....[2]....
        /*003c*/ 	.word	0xffffffff


	//   ....[3]....
        /*0040*/ 	.word	0xffffffff


	//   ....[4]....
        /*0044*/ 	.word	0xffffffff


	//   ....[5]....
        /*0048*/ 	.word	0xffffffff


	//   ....[6]....
        /*004c*/ 	.word	0xffffffff


	//   ....[7]....
        /*0050*/ 	.word	0xffffffff


	//   ....[8]....
        /*0054*/ 	.word	0xffffffff


	//   ....[9]....
        /*0058*/ 	.word	0xffffffff


	//   ....[10]....
        /*005c*/ 	.word	0xffffffff


	//   ....[11]....
        /*0060*/ 	.word	0xffffffff


	//   ....[12]....
        /*0064*/ 	.word	0xffffffff


	//   ....[13]....
        /*0068*/ 	.word	0xffffffff


	//   ....[14]....
        /*006c*/ 	.word	0xffffffff


	//----- nvinfo : EIATTR_COOP_GROUP_INSTR_OFFSETS
	.align		4
.L_1107:
        /*0070*/ 	.byte	0x04, 0x28
        /*0072*/ 	.short	(.L_1109 - .L_1108)


	//   ....[0]....
.L_1108:
        /*0074*/ 	.word	0x000015e0


	//   ....[1]....
        /*0078*/ 	.word	0x00001600


	//   ....[2]....
        /*007c*/ 	.word	0x00001620


	//   ....[3]....
        /*0080*/ 	.word	0x00001640


	//   ....[4]....
        /*0084*/ 	.word	0x00001660


	//   ....[5]....
        /*0088*/ 	.word	0x000016f0


	//   ....[6]....
        /*008c*/ 	.word	0x00001720


	//   ....[7]....
        /*0090*/ 	.word	0x00001730


	//   ....[8]....
        /*0094*/ 	.word	0x00001760


	//   ....[9]....
        /*0098*/ 	.word	0x00001770


	//   ....[10]....
        /*009c*/ 	.word	0x000017a0


	//   ....[11]....
        /*00a0*/ 	.word	0x000017b0


	//   ....[12]....
        /*00a4*/ 	.word	0x000017e0


	//   ....[13]....
        /*00a8*/ 	.word	0x000017f0


	//   ....[14]....
        /*00ac*/ 	.word	0x00001860


	//----- nvinfo : EIATTR_SYSCALL_OFFSETS
	.align		4
.L_1109:
        /*00b0*/ 	.byte	0x04, 0x46
        /*00b2*/ 	.short	(.L_1111 - .L_1110)


	//   ....[0]....
.L_1110:
        /*00b4*/ 	.word	0x00000510


	//----- nvinfo : EIATTR_EXIT_INSTR_OFFSETS
	.align		4
.L_1111:
        /*00b8*/ 	.byte	0x04, 0x1c
        /*00ba*/ 	.short	(.L_1113 - .L_1112)


	//   ....[0]....
.L_1112:
        /*00bc*/ 	.word	0x00000240


	//   ....[1]....
        /*00c0*/ 	.word	0x000003c0


	//   ....[2]....
        /*00c4*/ 	.word	0x000028b0


	//   ....[3]....
        /*00c8*/ 	.word	0x00002a10


	//----- nvinfo : EIATTR_MAX_THREADS
	.align		4
.L_1113:
        /*00cc*/ 	.byte	0x04, 0x05
        /*00ce*/ 	.short	(.L_1115 - .L_1114)
.L_1114:
        /*00d0*/ 	.word	0x00000100
        /*00d4*/ 	.word	0x00000001
        /*00d8*/ 	.word	0x00000001


	//----- nvinfo : EIATTR_CRS_STACK_SIZE
	.align		4
.L_1115:
        /*00dc*/ 	.byte	0x04, 0x1e
        /*00de*/ 	.short	(.L_1117 - .L_1116)
.L_1116:
        /*00e0*/ 	.word	0x00000000


	//----- nvinfo : EIATTR_CBANK_PARAM_SIZE
	.align		4
.L_1117:
        /*00e4*/ 	.byte	0x03, 0x19
        /*00e6*/ 	.short	0x00e8


	//----- nvinfo : EIATTR_PARAM_CBANK
	.align		4
        /*00e8*/ 	.byte	0x04, 0x0a
        /*00ea*/ 	.short	(.L_1119 - .L_1118)
	.align		4
.L_1118:
        /*00ec*/ 	.word	index@(.nv.constant0._ZN7cutlass13device_kernelIN5flash19FlashAttnFwdCombineIN4cute5tupleIJNS3_1CILi8EEENS5_ILi128EEEEEELi5ELi256ELi1ELb0ELb1ENS_10bfloat16_tEfNS_4arch4Sm80EEEEEvNT_6ParamsE)
        /*00f0*/ 	.short	0x0210
        /*00f2*/ 	.short	0x00e8


	//----- nvinfo : EIATTR_SW_WAR
	.align		4
.L_1119:
        /*00f4*/ 	.byte	0x04, 0x36
        /*00f6*/ 	.short	(.L_1121 - .L_1120)
.L_1120:
        /*00f8*/ 	.word	0x00000008
.L_1121:


//--------------------- .nv.info._ZN7cutlass13device_kernelIN5flash19FlashAttnFwdCombineIN4cute5tupleIJNS3_1CILi16EEENS5_ILi64EEEEEELi8ELi256ELi1ELb0ELb0ENS_10bfloat16_tEfNS_4arch4Sm90EEEEEvNT_6ParamsE --------------------------
	.section	.nv.info._ZN7cutlass13device_kernelIN5flash19FlashAttnFwdCombineIN4cute5tupleIJNS3_1CILi16EEENS5_ILi64EEEEEELi8ELi256ELi1ELb0ELb0ENS_10bfloat16_tEfNS_4arch4Sm90EEEEEvNT_6ParamsE,"",@"SHT_CUDA_INFO"
	.sectionflags	@""
	.align	4


	//----- nvinfo : EIATTR_CUDA_API_VERSION
	.align		4
        /*0000*/ 	.byte	0x04, 0x37
        /*0002*/ 	.short	(.L_1123 - .L_1122)
.L_1122:
        /*0004*/ 	.word	0x00000082


	//----- nvinfo : EIATTR_KPARAM_INFO
	.align		4
.L_1123:
        /*0008*/ 	.byte	0x04, 0x17
        /*000a*/ 	.short	(.L_1125 - .L_1124)
.L_1124:
        /*000c*/ 	.word	0x00000000
        /*0010*/ 	.short	0x0000
        /*0012*/ 	.short	0x0000
        /*0014*/ 	.byte	0x00, 0xf0, 0xa1, 0x03


	//----- nvinfo : EIATTR_SPARSE_MMA_MASK
	.align		4
.L_1125:
        /*0018*/ 	.byte	0x03, 0x50
        /*001a*/ 	.short	0x0000


	//----- nvinfo : EIATTR_MAXREG_COUNT
	.align		4
        /*001c*/ 	.byte	0x03, 0x1b
        /*001e*/ 	.short	0x0080


	//----- nvinfo : EIATTR_NUM_BARRIERS
	.align		4
        /*0020*/ 	.byte	0x02, 0x4c
        /*0022*/ 	.byte	0x01
	.zero		1


	//----- nvinfo : EIATTR_EXTERNS
	.align		4
        /*0024*/ 	.byte	0x04, 0x0f
        /*0026*/ 	.short	(.L_1127 - .L_1126)


	//   ....[0]....
	.align		4
.L_1126:
        /*0028*/ 	.word	index@(__assertfail)


	//----- nvinfo : EIATTR_MERCURY_ISA_VERSION
	.align		4
.L_1127:
        /*002c*/ 	.byte	0x03, 0x5f
        /*002e*/ 	.short	0x0101


	//----- nvinfo : EIATTR_COOP_GROUP_MASK_REGIDS
	.align		4
        /*0030*/ 	.byte	0x04, 0x29
        /*0032*/ 	.short	(.L_1129 - .L_1128)


	//   ....[0]....
.L_1128:
        /*0034*/ 	.word	0xffffffff


	//   ....[1]....
        /*0038*/ 	.word	0xffffffff


	//   ....[2]....
        /*003c*/ 	.word	0xffffffff


	//   ....[3]....
        /*0040*/ 	.word	0xffffffff


	//   ....[4]....
        /*0044*/ 	.word	0xffffffff


	//   ....[5]....
        /*0048*/ 	.word	0xffffffff


	//   ....[6]....
        /*004c*/ 	.word	0xffffffff


	//   ....[7]....
        /*0050*/ 	.word	0xffffffff


	//   ....[8]....
        /*0054*/ 	.word	0xffffffff


	//   ....[9]....
        /*0058*/ 	.word	0xffffffff


	//   ....[10]....
        /*005c*/ 	.word	0xffffffff


	//   ....[11]....
        /*0060*/ 	.word	0xffffffff


	//----- nvinfo : EIATTR_COOP_GROUP_INSTR_OFFSETS
	.align		4
.L_1129:
        /*0064*/ 	.byte	0x04, 0x28
        /*0066*/ 	.short	(.L_1131 - .L_1130)


	//   ....[0]....
.L_1130:
        /*0068*/ 	.word	0x00001ff0


	//   ....[1]....
        /*006c*/ 	.word	0x00002010


	//   ....[2]....
        /*0070*/ 	.word	0x00002030


	//   ....[3]....
        /*0074*/ 	.word	0x00002050


	//   ....[4]....
        /*0078*/ 	.word	0x00002670


	//   ....[5]....
        /*007c*/ 	.word	0x00002690


	//   ....[6]....
        /*0080*/ 	.word	0x000026a0


	//   ....[7]....
        /*0084*/ 	.word	0x000026d0


	//   ....[8]....
        /*0088*/ 	.word	0x000026e0


	//   ....[9]....
        /*008c*/ 	.word	0x00002710


	//   ....[10]....
        /*0090*/ 	.word	0x00002720


	//   ....[11]....
        /*0094*/ 	.word	0x00002770


	//----- nvinfo : EIATTR_SYSCALL_OFFSETS
	.align		4
.L_1131:
        /*0098*/ 	.byte	0x04, 0x46
        /*009a*/ 	.short	(.L_1133 - .L_1132)


	//   ....[0]....
.L_1132:
        /*009c*/ 	.word	0x00000390


	//----- nvinfo : EIATTR_EXIT_INSTR_OFFSETS
	.align		4
.L_1133:
        /*00a0*/ 	.byte	0x04, 0x1c
        /*00a2*/ 	.short	(.L_1135 - .L_1134)


	//   ....[0]....
.L_1134:
        /*00a4*/ 	.word	0x00000240


	//   ....[1]....
        /*00a8*/ 	.word	0x000039f0


	//   ....[2]....
        /*00ac*/ 	.word	0x00003bb0


	//----- nvinfo : EIATTR_MAX_THREADS
	.align		4
.L_1135:
        /*00b0*/ 	.byte	0x04, 0x05
        /*00b2*/ 	.short	(.L_1137 - .L_1136)
.L_1136:
        /*00b4*/ 	.word	0x00000100
        /*00b8*/ 	.word	0x00000001
        /*00bc*/ 	.word	0x00000001


	//----- nvinfo : EIATTR_CRS_STACK_SIZE
	.align		4
.L_1137:
        /*00c0*/ 	.byte	0x04, 0x1e
        /*00c2*/ 	.short	(.L_1139 - .L_1138)
.L_1138:
        /*00c4*/ 	.word	0x00000000


	//----- nvinfo : EIATTR_CBANK_PARAM_SIZE
	.align		4
.L_1139:
        /*00c8*/ 	.byte	0x03, 0x19
        /*00ca*/ 	.short	0x00e8


	//----- nvinfo : EIATTR_PARAM_CBANK
	.align		4
        /*00cc*/ 	.byte	0x04, 0x0a
        /*00ce*/ 	.short	(.L_1141 - .L_1140)
	.align		4
.L_1140:
        /*00d0*/ 	.word	index@(.nv.constant0._ZN7cutlass13device_kernelIN5flash19FlashAttnFwdCombineIN4cute5tupleIJNS3_1CILi16EEENS5_ILi64EEEEEELi8ELi256ELi1ELb0ELb0ENS_10bfloat16_tEfNS_4arch4Sm90EEEEEvNT_6ParamsE)
        /*00d4*/ 	.short	0x0210
        /*00d6*/ 	.short	0x00e8


	//----- nvinfo : EIATTR_SW_WAR
	.align		4
.L_1141:
        /*00d8*/ 	.byte	0x04, 0x36
        /*00da*/ 	.short	(.L_1143 - .L_1142)
.L_1142:
        /*00dc*/ 	.word	0x00000008
.L_1143:


//--------------------- .nv.info._ZN7cutlass13device_kernelIN5flash19FlashAttnFwdCombineIN4cute5tupleIJNS3_1CILi16EEENS5_ILi64EEEEEELi7ELi256ELi1ELb0ELb0ENS_10bfloat16_tEfNS_4arch4Sm90EEEEEvNT_6ParamsE --------------------------
	.section	.nv.info._ZN7cutlass13device_kernelIN5flash19FlashAttnFwdCombineIN4cute5tupleIJNS3_1CILi16EEENS5_ILi64EEEEEELi7ELi256ELi1ELb0ELb0ENS_10bfloat16_tEfNS_4arch4Sm90EEEEEvNT_6ParamsE,"",@"SHT_CUDA_INFO"
	.sectionflags	@""
	.align	4


	//----- nvinfo : EIATTR_CUDA_API_VERSION
	.align		4
        /*0000*/ 	.byte	0x04, 0x37
        /*0002*/ 	.short	(.L_1145 - .L_1144)
.L_1144:
        /*0004*/ 	.word	0x00000082


	//----- nvinfo : EIATTR_KPARAM_INFO
	.align		4
.L_1145:
        /*0008*/ 	.byte	0x04, 0x17
        /*000a*/ 	.short	(.L_1147 - .L_1146)
.L_1146:
        /*000c*/ 	.word	0x00000000
        /*0010*/ 	.short	0x0000
        /*0012*/ 	.short	0x0000
        /*0014*/ 	.byte	0x00, 0xf0, 0xa1, 0x03


	//----- nvinfo : EIATTR_SPARSE_MMA_MASK
	.align		4
.L_1147:
        /*0018*/ 	.byte	0x03, 0x50
        /*001a*/ 	.short	0x0000


	//----- nvinfo : EIATTR_MAXREG_COUNT
	.align		4
        /*001c*/ 	.byte	0x03, 0x1b
        /*001e*/ 	.short	0x0080


	//----- nvinfo : EIATTR_NUM_BARRIERS
	.align		4
        /*0020*/ 	.byte	0x02, 0x4c
        /*0022*/ 	.byte	0x01
	.zero		1


	//----- nvinfo : EIATTR_EXTERNS
	.align		4
        /*0024*/ 	.byte	0x04, 0x0f
        /*0026*/ 	.short	(.L_1149 - .L_1148)


	//   ....[0]....
	.align		4
.L_1148:
        /*0028*/ 	.word	index@(__assertfail)


	//----- nvinfo : EIATTR_MERCURY_ISA_VERSION
	.align		4
.L_1149:
        /*002c*/ 	.byte	0x03, 0x5f
        /*002e*/ 	.short	0x0101


	//----- nvinfo : EIATTR_COOP_GROUP_MASK_REGIDS
	.align		4
        /*0030*/ 	.byte	0x04, 0x29
        /*0032*/ 	.short	(.L_1151 - .L_1150)


	//   ....[0]....
.L_1150:
        /*0034*/ 	.word	0xffffffff


	//   ....[1]....
        /*0038*/ 	.word	0xffffffff


	//   ....[2]....
        /*003c*/ 	.word	0xffffffff


	//   ....[3]....
        /*0040*/ 	.word	0xffffffff


	//   ....[4]....
        /*0044*/ 	.word	0xffffffff


	//   ....[5]....
        /*0048*/ 	.word	0xffffffff


	//   ....[6]....
        /*004c*/ 	.word	0xffffffff


	//   ....[7]....
        /*0050*/ 	.word	0xffffffff


	//   ....[8]....
        /*0054*/ 	.word	0xffffffff


	//   ....[9]....
        /*0058*/ 	.word	0xffffffff


	//   ....[10]....
        /*005c*/ 	.word	0xffffffff


	//   ....[11]....
        /*0060*/ 	.word	0xffffffff


	//----- nvinfo : EIATTR_COOP_GROUP_INSTR_OFFSETS
	.align		4
.L_1151:
        /*0064*/ 	.byte	0x04, 0x28
        /*0066*/ 	.short	(.L_1153 - .L_1152)


	//   ....[0]....
.L_1152:
        /*0068*/ 	.word	0x00001560


	//   ....[1]....
        /*006c*/ 	.word	0x00001580


	//   ....[2]....
        /*0070*/ 	.word	0x000015a0


	//   ....[3]....
        /*0074*/ 	.word	0x000015c0


	//   ....[4]....
        /*0078*/ 	.word	0x000018e0


	//   ....[5]....
        /*007c*/ 	.word	0x00001900


	//   ....[6]....
        /*0080*/ 	.word	0x00001910


	//   ....[7]....
        /*0084*/ 	.word	0x00001940


	//   ....[8]....
        /*0088*/ 	.word	0x00001950


	//   ....[9]....
        /*008c*/ 	.word	0x00001980


	//   ....[10]....
        /*0090*/ 	.word	0x00001990


	//   ....[11]....
        /*0094*/ 	.word	0x000019e0


	//----- nvinfo : EIATTR_SYSCALL_OFFSETS
	.align		4
.L_1153:
        /*0098*/ 	.byte	0x04, 0x46
        /*009a*/ 	.short	(.L_1155 - .L_1154)


	//   ....[0]....
.L_1154:
        /*009c*/ 	.word	0x00000390


	//----- nvinfo : EIATTR_EXIT_INSTR_OFFSETS
	.align		4
.L_1155:
        /*00a0*/ 	.byte	0x04, 0x1c
        /*00a2*/ 	.short	(.L_1157 - .L_1156)


	//   ....[0]....
.L_1156:
        /*00a4*/ 	.word	0x00000240


	//   ....[1]....
        /*00a8*/ 	.word	0x00002b70


	//   ....[2]....
        /*00ac*/ 	.word	0x00002d30


	//----- nvinfo : EIATTR_MAX_THREADS
	.align		4
.L_1157:
        /*00b0*/ 	.byte	0x04, 0x05
        /*00b2*/ 	.short	(.L_1159 - .L_1158)
.L_1158:
        /*00b4*/ 	.word	0x00000100
        /*00b8*/ 	.word	0x00000001
        /*00bc*/ 	.word	0x00000001


	//----- nvinfo : EIATTR_CRS_STACK_SIZE
	.align		4
.L_1159:
        /*00c0*/ 	.byte	0x04, 0x1e
        /*00c2*/ 	.short	(.L_1161 - .L_1160)
.L_1160:
        /*00c4*/ 	.word	0x00000000


	//----- nvinfo : EIATTR_CBANK_PARAM_SIZE
	.align		4
.L_1161:
        /*00c8*/ 	.byte	0x03, 0x19
        /*00ca*/ 	.short	0x00e8


	//----- nvinfo : EIATTR_PARAM_CBANK
	.align		4
        /*00cc*/ 	.byte	0x04, 0x0a
        /*00ce*/ 	.short	(.L_1163 - .L_1162)
	.align		4
.L_1162:
        /*00d0*/ 	.word	index@(.nv.constant0._ZN7cutlass13device_kernelIN5flash19FlashAttnFwdCombineIN4cute5tupleIJNS3_1CILi16EEENS5_ILi64EEEEEELi7ELi256ELi1ELb0ELb0ENS_10bfloat16_tEfNS_4arch4Sm90EEEEEvNT_6ParamsE)
        /*00d4*/ 	.short	0x0210
        /*00d6*/ 	.short	0x00e8


	//----- nvinfo : EIATTR_SW_WAR
	.align		4
.L_1163:
        /*00d8*/ 	.byte	0x04, 0x36
        /*00da*/ 	.short	(.L_1165 - .L_1164)
.L_1164:
        /*00dc*/ 	.word	0x00000008
.L_1165:


//--------------------- .nv.info._ZN7cutlass13device_kernelIN5flash19FlashAttnFwdCombineIN4cute5tupleIJNS3_1CILi16EEENS5_ILi64EEEEEELi6ELi256ELi1ELb0ELb0ENS_10bfloat16_tEfNS_4arch4Sm90EEEEEvNT_6ParamsE --------------------------
	.section	.nv.info._ZN7cutlass13device_kernelIN5flash19FlashAttnFwdCombineIN4cute5tupleIJNS3_1CILi16EEENS5_ILi64EEEEEELi6ELi256ELi1ELb0ELb0ENS_10bfloat16_tEfNS_4arch4Sm90EEEEEvNT_6ParamsE,"",@"SHT_CUDA_INFO"
	.sectionflags	@""
	.align	4


	//----- nvinfo : EIATTR_CUDA_API_VERSION
	.align		4
        /*0000*/ 	.byte	0x04, 0x37
        /*0002*/ 	.short	(.L_1167 - .L_1166)
.L_1166:
        /*0004*/ 	.word	0x00000082


	//----- nvinfo : EIATTR_KPARAM_INFO
	.align		4
.L_1167:
        /*0008*/ 	.byte	0x04, 0x17
        /*000a*/ 	.short	(.L_1169 - .L_1168)
.L_1168:
        /*000c*/ 	.word	0x00000000
        /*0010*/ 	.short	0x0000
        /*0012*/ 	.short	0x0000
        /*0014*/ 	.byte	0x00, 0xf0, 0xa1, 0x03


	//----- nvinfo : EIATTR_SPARSE_MMA_MASK
	.align		4
.L_1169:
        /*0018*/ 	.byte	0x03, 0x50
        /*001a*/ 	.short	0x0000


	//----- nvinfo : EIATTR_MAXREG_COUNT
	.align		4
        /*001c*/ 	.byte	0x03, 0x1b
        /*001e*/ 	.short	0x0080


	//----- nvinfo : EIATTR_NUM_BARRIERS
	.align		4
        /*0020*/ 	.byte	0x02, 0x4c
        /*0022*/ 	.byte	0x01
	.zero		1


	//----- nvinfo : EIATTR_EXTERNS
	.align		4
        /*0024*/ 	.byte	0x04, 0x0f
        /*0026*/ 	.short	(.L_1171 - .L_1170)


	//   ....[0]....
	.align		4
.L_1170:
        /*0028*/ 	.word	index@(__assertfail)


	//----- nvinfo : EIATTR_MERCURY_ISA_VERSION
	.align		4
.L_1171:
        /*002c*/ 	.byte	0x03, 0x5f
        /*002e*/ 	.short	0x0101


	//----- nvinfo : EIATTR_COOP_GROUP_MASK_REGIDS
	.align		4
        /*0030*/ 	.byte	0x04, 0x29
        /*0032*/ 	.short	(.L_1173 - .L_1172)


	//   ....[0]....
.L_1172:
        /*0034*/ 	.word	0xffffffff


	//   ....[1]....
        /*0038*/ 	.word	0xffffffff


	//   ....[2]....
        /*003c*/ 	.word	0xffffffff


	//   ....[3]....
        /*0040*/ 	.word	0xffffffff


	//   ....[4]....
        /*0044*/ 	.word	0xffffffff


	//   ....[5]....
        /*0048*/ 	.word	0xffffffff


	//   ....[6]....
        /*004c*/ 	.word	0xffffffff


	//   ....[7]....
        /*0050*/ 	.word	0xffffffff


	//   ....[8]....
        /*0054*/ 	.word	0xffffffff


	//   ....[9]....
        /*0058*/ 	.word	0xffffffff


	//   ....[10]....
        /*005c*/ 	.word	0xffffffff


	//   ....[11]....
        /*0060*/ 	.word	0xffffffff


	//----- nvinfo : EIATTR_COOP_GROUP_INSTR_OFFSETS
	.align		4
.L_1173:
        /*0064*/ 	.byte	0x04, 0x28
        /*0066*/ 	.short	(.L_1175 - .L_1174)


	//   ....[0]....
.L_1174:
        /*0068*/ 	.word	0x000010a0


	//   ....[1]....
        /*006c*/ 	.word	0x000010c0


	//   ....[2]....
        /*0070*/ 	.word	0x000010e0


	//   ....[3]....
        /*0074*/ 	.word	0x00001100


	//   ....[4]....
        /*0078*/ 	.word	0x000012a0


	//   ....[5]....
        /*007c*/ 	.word	0x000012c0


	//   ....[6]....
        /*0080*/ 	.word	0x000012d0


	//   ....[7]....
        /*0084*/ 	.word	0x00001300


	//   ....[8]....
        /*0088*/ 	.word	0x00001310


	//   ....[9]....
        /*008c*/ 	.word	0x00001340


	//   ....[10]....
        /*0090*/ 	.word	0x00001350


	//   ....[11]....
        /*0094*/ 	.word	0x00001390


	//----- nvinfo : EIATTR_SYSCALL_OFFSETS
	.align		4
.L_1175:
        /*0098*/ 	.byte	0x04, 0x46
        /*009a*/ 	.short	(.L_1177 - .L_1176)


	//   ....[0]....
.L_1176:
        /*009c*/ 	.word	0x00000390


	//----- nvinfo : EIATTR_EXIT_INSTR_OFFSETS
	.align		4
.L_1177:
        /*00a0*/ 	.byte	0x04, 0x1c
        /*00a2*/ 	.short	(.L_1179 - .L_1178)


	//   ....[0]....
.L_1178:
        /*00a4*/ 	.word	0x00000240


	//   ....[1]....
        /*00a8*/ 	.word	0x00002450


	//   ....[2]....
        /*00ac*/ 	.word	0x00002610


	//----- nvinfo : EIATTR_MAX_THREADS
	.align		4
.L_1179:
        /*00b0*/ 	.byte	0x04, 0x05
        /*00b2*/ 	.short	(.L_1181 - .L_1180)
.L_1180:
        /*00b4*/ 	.word	0x00000100
        /*00b8*/ 	.word	0x00000001
        /*00bc*/ 	.word	0x00000001


	//----- nvinfo : EIATTR_CRS_STACK_SIZE
	.align		4
.L_1181:
        /*00c0*/ 	.byte	0x04, 0x1e
        /*00c2*/ 	.short	(.L_1183 - .L_1182)
.L_1182:
        /*00c4*/ 	.word	0x00000000


	//----- nvinfo : EIATTR_CBANK_PARAM_SIZE
	.align		4
.L_1183:
        /*00c8*/ 	.byte	0x03, 0x19
        /*00ca*/ 	.short	0x00e8


	//----- nvinfo : EIATTR_PARAM_CBANK
	.align		4
        /*00cc*/ 	.byte	0x04, 0x0a
        /*00ce*/ 	.short	(.L_1185 - .L_1184)
	.align		4
.L_1184:
        /*00d0*/ 	.word	index@(.nv.constant0._ZN7cutlass13device_kernelIN5flash19FlashAttnFwdCombineIN4cute5tupleIJNS3_1CILi16EEENS5_ILi64EEEEEELi6ELi256ELi1ELb0ELb0ENS_10bfloat16_tEfNS_4arch4Sm90EEEEEvNT_6ParamsE)
        /*00d4*/ 	.short	0x0210
        /*00d6*/ 	.short	0x00e8


	//----- nvinfo : EIATTR_SW_WAR
	.align		4
.L_1185:
        /*00d8*/ 	.byte	0x04, 0x36
        /*00da*/ 	.short	(.L_1187 - .L_1186)
.L_1186:
        /*00dc*/ 	.word	0x00000008
.L_1187:


//--------------------- .nv.info._ZN7cutlass13device_kernelIN5flash19FlashAttnFwdCombineIN4cute5tupleIJNS3_1CILi16EEENS5_ILi64EEEEEELi5ELi256ELi1ELb0ELb0ENS_10bfloat16_tEfNS_4arch4Sm90EEEEEvNT_6ParamsE --------------------------
	.section	.nv.info._ZN7cutlass13device_kernelIN5flash19FlashAttnFwdCombineIN4cute5tupleIJNS3_1CILi16EEENS5_ILi64EEEEEELi5ELi256ELi1ELb0ELb0ENS_10bfloat16_tEfNS_4arch4Sm90EEEEEvNT_6ParamsE,"",@"SHT_CUDA_INFO"
	.sectionflags	@""
	.align	4


	//----- nvinfo : EIATTR_CUDA_API_VERSION
	.align		4
        /*0000*/ 	.byte	0x04, 0x37
        /*0002*/ 	.short	(.L_1189 - .L_1188)
.L_1188:
        /*0004*/ 	.word	0x00000082


	//----- nvinfo : EIATTR_KPARAM_INFO
	.align		4
.L_1189:
        /*0008*/ 	.byte	0x04, 0x17
        /*000a*/ 	.short	(.L_1191 - .L_1190)
.L_1190:
        /*000c*/ 	.word	0x00000000
        /*0010*/ 	.short	0x0000
        /*0012*/ 	.short	0x0000
        /*0014*/ 	.byte	0x00, 0xf0, 0xa1, 0x03


	//----- nvinfo : EIATTR_SPARSE_MMA_MASK
	.align		4
.L_1191:
        /*0018*/ 	.byte	0x03, 0x50
        /*001a*/ 	.short	0x0000


	//----- nvinfo : EIATTR_MAXREG_COUNT
	.align		4
        /*001c*/ 	.byte	0x03, 0x1b
        /*001e*/ 	.short	0x0080


	//----- nvinfo : EIATTR_NUM_BARRIERS
	.align		4
        /*0020*/ 	.byte	0x02, 0x4c
        /*0022*/ 	.byte	0x01
	.zero		1


	//----- nvinfo : EIATTR_EXTERNS
	.align		4
        /*0024*/ 	.byte	0x04, 0x0f
        /*0026*/ 	.short	(.L_1193 - .L_1192)


	//   ....[0]....
	.align		4
.L_1192:
        /*0028*/ 	.word	index@(__assertfail)


	//----- nvinfo : EIATTR_MERCURY_ISA_VERSION
	.align		4
.L_1193:
        /*002c*/ 	.byte	0x03, 0x5f
        /*002e*/ 	.short	0x0101


	//----- nvinfo : EIATTR_COOP_GROUP_MASK_REGIDS
	.align		4
        /*0030*/ 	.byte	0x04, 0x29
        /*0032*/ 	.short	(.L_1195 - .L_1194)


	//   ....[0]....
.L_1194:
        /*0034*/ 	.word	0xffffffff


	//   ....[1]....
        /*0038*/ 	.word	0xffffffff


	//   ....[2]....
        /*003c*/ 	.word	0xffffffff


	//   ....[3]....
        /*0040*/ 	.word	0xffffffff


	//   ....[4]....
        /*0044*/ 	.word	0xffffffff


	//   ....[5]....
        /*0048*/ 	.word	0xffffffff


	//   ....[6]....
        /*004c*/ 	.word	0xffffffff


	//   ....[7]....
        /*0050*/ 	.word	0xffffffff


	//   ....[8]....
        /*0054*/ 	.word	0xffffffff


	//   ....[9]....
        /*0058*/ 	.word	0xffffffff


	//   ....[10]....
        /*005c*/ 	.word	0xffffffff


	//   ....[11]....
        /*0060*/ 	.word	0xffffffff


	//----- nvinfo : EIATTR_COOP_GROUP_INSTR_OFFSETS
	.align		4
.L_1195:
        /*0064*/ 	.byte	0x04, 0x28
        /*0066*/ 	.short	(.L_1197 - .L_1196)


	//   ....[0]....
.L_1196:
        /*0068*/ 	.word	0x00000de0


	//   ....[1]....
        /*006c*/ 	.word	0x00000e00


	//   ....[2]....
        /*0070*/ 	.word	0x00000e20


	//   ....[3]....
        /*0074*/ 	.word	0x00000e40


	//   ....[4]....
        /*0078*/ 	.word	0x00000f30


	//   ....[5]....
        /*007c*/ 	.word	0x00000f50


	//   ....[6]....
        /*0080*/ 	.word	0x00000f60


	//   ....[7]....
        /*0084*/ 	.word	0x00000f90


	//   ....[8]....
        /*0088*/ 	.word	0x00000fa0


	//   ....[9]....
        /*008c*/ 	.word	0x00000fe0


	//   ....[10]....
        /*0090*/ 	.word	0x00000ff0


	//   ....[11]....
        /*0094*/ 	.word	0x00001030


	//----- nvinfo : EIATTR_SYSCALL_OFFSETS
	.align		4
.L_1197:
        /*0098*/ 	.byte	0x04, 0x46
        /*009a*/ 	.short	(.L_1199 - .L_1198)


	//   ....[0]....
.L_1198:
        /*009c*/ 	.word	0x00000390


	//----- nvinfo : EIATTR_EXIT_INSTR_OFFSETS
	.align		4
.L_1199:
        /*00a0*/ 	.byte	0x04, 0x1c
        /*00a2*/ 	.short	(.L_1201 - .L_1200)


	//   ....[0]....
.L_1200:
        /*00a4*/ 	.word	0x00000240


	//   ....[1]....
        /*00a8*/ 	.word	0x000020f0


	//   ....[2]....
        /*00ac*/ 	.word	0x000022b0


	//----- nvinfo : EIATTR_MAX_THREADS
	.align		4
.L_1201:
        /*00b0*/ 	.byte	0x04, 0x05
        /*00b2*/ 	.short	(.L_1203 - .L_1202)
.L_1202:
        /*00b4*/ 	.word	0x00000100
        /*00b8*/ 	.word	0x00000001
        /*00bc*/ 	.word	0x00000001


	//----- nvinfo : EIATTR_CRS_STACK_SIZE
	.align		4
.L_1203:
        /*00c0*/ 	.byte	0x04, 0x1e
        /*00c2*/ 	.short	(.L_1205 - .L_1204)
.L_1204:
        /*00c4*/ 	.word	0x00000000


	//----- nvinfo : EIATTR_CBANK_PARAM_SIZE
	.align		4
.L_1205:
        /*00c8*/ 	.byte	0x03, 0x19
        /*00ca*/ 	.short	0x00e8


	//----- nvinfo : EIATTR_PARAM_CBANK
	.align		4
        /*00cc*/ 	.byte	0x04, 0x0a
        /*00ce*/ 	.short	(.L_1207 - .L_1206)
	.align		4
.L_1206:
        /*00d0*/ 	.word	index@(.nv.constant0._ZN7cutlass13device_kernelIN5flash19FlashAttnFwdCombineIN4cute5tupleIJNS3_1CILi16EEENS5_ILi64EEEEEELi5ELi256ELi1ELb0ELb0ENS_10bfloat16_tEfNS_4arch4Sm90EEEEEvNT_6ParamsE)
        /*00d4*/ 	.short	0x0210
        /*00d6*/ 	.short	0x00e8


	//----- nvinfo : EIATTR_SW_WAR
	.align		4
.L_1207:
        /*00d8*/ 	.byte	0x04, 0x36
        /*00da*/ 	.short	(.L_1209 - .L_1208)
.L_1208:
        /*00dc*/ 	.word	0x00000008
.L_1209:


//--------------------- .nv.info._ZN7cutlass13device_kernelIN5flash19FlashAttnFwdCombineIN4cute5tupleIJNS3_1CILi16EEENS5_ILi64EEEEEELi4ELi256ELi1ELb0ELb0ENS_10bfloat16_tEfNS_4arch4Sm90EEEEEvNT_6ParamsE --------------------------
	.section	.nv.info._ZN7cutlass13device_kernelIN5flash19FlashAttnFwdCombineIN4cute5tupleIJNS3_1CILi16EEENS5_ILi64EEEEEELi4ELi256ELi1ELb0ELb0ENS_10bfloat16_tEfNS_4arch4Sm90EEEEEvNT_6ParamsE,"",@"SHT_CUDA_INFO"
	.sectionflags	@""
	.align	4


	//----- nvinfo : EIATTR_CUDA_API_VERSION
	.align		4
        /*0000*/ 	.byte	0x04, 0x37
        /*0002*/ 	.short	(.L_1211 - .L_1210)
.L_1210:
        /*0004*/ 	.word	0x00000082


	//----- nvinfo : EIATTR_KPARAM_INFO
	.align		4
.L_1211:
        /*0008*/ 	.byte	0x04, 0x17
        /*000a*/ 	.short	(.L_1213 - .L_1212)
.L_1212:
        /*000c*/ 	.word	0x00000000
        /*0010*/ 	.short	0x0000
        /*0012*/ 	.short	0x0000
        /*0014*/ 	.byte	0x00, 0xf0, 0xa1, 0x03


	//----- nvinfo : EIATTR_SPARSE_MMA_MASK
	.align		4
.L_1213:
        /*0018*/ 	.byte	0x03, 0x50
        /*001a*/ 	.short	0x0000


	//----- nvinfo : EIATTR_MAXREG_COUNT
	.align		4
        /*001c*/ 	.byte	0x03, 0x1b
        /*001e*/ 	.short	0x0080


	//----- nvinfo : EIATTR_NUM_BARRIERS
	.align		4
        /*0020*/ 	.byte	0x02, 0x4c
        /*0022*/ 	.byte	0x01
	.zero		1


	//----- nvinfo : EIATTR_EXTERNS
	.align		4
        /*0024*/ 	.byte	0x04, 0x0f
        /*0026*/ 	.short	(.L_1215 - .L_1214)


	//   ....[0]....
	.align		4
.L_1214:
        /*0028*/ 	.word	index@(__assertfail)


	//----- nvinfo : EIATTR_MERCURY_ISA_VERSION
	.align		4
.L_1215:
        /*002c*/ 	.byte	0x03, 0x5f
        /*002e*/ 	.short	0x0101


	//----- nvinfo : EIATTR_COOP_GROUP_MASK_REGIDS
	.align		4
        /*0030*/ 	.byte	0x04, 0x29
        /*0032*/ 	.short	(.L_1217 - .L_1216)


	//   ....[0]....
.L_1216:
        /*0034*/ 	.word	0xffffffff


	//   ....[1]....
        /*0038*/ 	.word	0xffffffff


	//   ....[2]....
        /*003c*/ 	.word	0xffffffff


	//   ....[3]....
        /*0040*/ 	.word	0xffffffff


	//   ....[4]....
        /*0044*/ 	.word	0xffffffff


	//   ....[5]....
        /*0048*/ 	.word	0xffffffff


	//   ....[6]....
        /*004c*/ 	.word	0xffffffff


	//   ....[7]....
        /*0050*/ 	.word	0xffffffff


	//   ....[8]....
        /*0054*/ 	.word	0xffffffff


	//   ....[9]....
        /*0058*/ 	.word	0xffffffff


	//   ....[10]....
        /*005c*/ 	.word	0xffffffff


	//   ....[11]....
        /*0060*/ 	.word	0xffffffff


	//----- nvinfo : EIATTR_COOP_GROUP_INSTR_OFFSETS
	.align		4
.L_1217:
        /*0064*/ 	.byte	0x04, 0x28
        /*0066*/ 	.short	(.L_1219 - .L_1218)


	//   ....[0]....
.L_1218:
        /*0068*/ 	.word	0x00000c90


	//   ....[1]....
        /*006c*/ 	.word	0x00000cb0


	//   ....[2]....
        /*0070*/ 	.word	0x00000cd0


	//   ....[3]....
        /*0074*/ 	.word	0x00000cf0


	//   ....[4]....
        /*0078*/ 	.word	0x00000d90


	//   ....[5]....
        /*007c*/ 	.word	0x00000db0


	//   ....[6]....
        /*0080*/ 	.word	0x00000dc0


	//   ....[7]....
        /*0084*/ 	.word	0x00000df0


	//   ....[8]....
        /*0088*/ 	.word	0x00000e00


	//   ....[9]....
        /*008c*/ 	.word	0x00000e40


	//   ....[10]....
        /*0090*/ 	.word	0x00000e50


	//   ....[11]....
        /*0094*/ 	.word	0x00000e90


	//----- nvinfo : EIATTR_SYSCALL_OFFSETS
	.align		4
.L_1219:
        /*0098*/ 	.byte	0x04, 0x46
        /*009a*/ 	.short	(.L_1221 - .L_1220)


	//   ....[0]....
.L_1220:
        /*009c*/ 	.word	0x00000390


	//----- nvinfo : EIATTR_EXIT_INSTR_OFFSETS
	.align		4
.L_1221:
        /*00a0*/ 	.byte	0x04, 0x1c
        /*00a2*/ 	.short	(.L_1223 - .L_1222)


	//   ....[0]....
.L_1222:
        /*00a4*/ 	.word	0x00000240


	//   ....[1]....
        /*00a8*/ 	.word	0x00001f30


	//   ....[2]....
        /*00ac*/ 	.word	0x000020f0


	//----- nvinfo : EIATTR_MAX_THREADS
	.align		4
.L_1223:
        /*00b0*/ 	.byte	0x04, 0x05
        /*00b2*/ 	.short	(.L_1225 - .L_1224)
.L_1224:
        /*00b4*/ 	.word	0x00000100
        /*00b8*/ 	.word	0x00000001
        /*00bc*/ 	.word	0x00000001


	//----- nvinfo : EIATTR_CRS_STACK_SIZE
	.align		4
.L_1225:
        /*00c0*/ 	.byte	0x04, 0x1e
        /*00c2*/ 	.short	(.L_1227 - .L_1226)
.L_1226:
        /*00c4*/ 	.word	0x00000000


	//----- nvinfo : EIATTR_CBANK_PARAM_SIZE
	.align		4
.L_1227:
        /*00c8*/ 	.byte	0x03, 0x19
        /*00ca*/ 	.short	0x00e8


	//----- nvinfo : EIATTR_PARAM_CBANK
	.align		4
        /*00cc*/ 	.byte	0x04, 0x0a
        /*00ce*/ 	.short	(.L_1229 - .L_1228)
	.align		4
.L_1228:
        /*00d0*/ 	.word	index@(.nv.constant0._ZN7cutlass13device_kernelIN5flash19FlashAttnFwdCombineIN4cute5tupleIJNS3_1CILi16EEENS5_ILi64EEEEEELi4ELi256ELi1ELb0ELb0ENS_10bfloat16_tEfNS_4arch4Sm90EEEEEvNT_6ParamsE)
        /*00d4*/ 	.short	0x0210
        /*00d6*/ 	.short	0x00e8


	//----- nvinfo : EIATTR_SW_WAR
	.align		4
.L_1229:
        /*00d8*/ 	.byte	0x04, 0x36
        /*00da*/ 	.short	(.L_1231 - .L_1230)
.L_1230:
        /*00dc*/ 	.word	0x00000008
.L_1231:


//--------------------- .nv.info._ZN7cutlass13device_kernelIN5flash19FlashAttnFwdCombineIN4cute5tupleIJNS3_1CILi16EEENS5_ILi64EEEEEELi8ELi256ELi1ELb0ELb1ENS_10bfloat16_tEfNS_4arch4Sm90EEEEEvNT_6ParamsE --------------------------
	.section	.nv.info._ZN7cutlass13device_kernelIN5flash19FlashAttnFwdCombineIN4cute5tupleIJNS3_1CILi16EEENS5_ILi64EEEEEELi8ELi256ELi1ELb0ELb1ENS_10bfloat16_tEfNS_4arch4Sm90EEEEEvNT_6ParamsE,"",@"SHT_CUDA_INFO"
	.sectionflags	@""
	.align	4


	//----- nvinfo : EIATTR_CUDA_API_VERSION
	.align		4
        /*0000*/ 	.byte	0x04, 0x37
        /*0002*/ 	.short	(.L_1233 - .L_1232)
.L_1232:
        /*0004*/ 	.word	0x00000082


	//----- nvinfo : EIATTR_KPARAM_INFO
	.align		4
.L_1233:
        /*0008*/ 	.byte	0x04, 0x17
        /*000a*/ 	.short	(.L_1235 - .L_1234)
.L_1234:
        /*000c*/ 	.word	0x00000000
        /*0010*/ 	.short	0x0000
        /*0012*/ 	.short	0x0000
        /*0014*/ 	.byte	0x00, 0xf0, 0xa1, 0x03


	//----- nvinfo : EIATTR_SPARSE_MMA_MASK
	.align		4
.L_1235:
        /*0018*/ 	.byte	0x03, 0x50
        /*001a*/ 	.short	0x0000


	//----- nvinfo : EIATTR_MAXREG_COUNT
	.align		4
        /*001c*/ 	.byte	0x03, 0x1b
        /*001e*/ 	.short	0x0080


	//----- nvinfo : EIATTR_NUM_BARRIERS
	.align		4
        /*0020*/ 	.byte	0x02, 0x4c
        /*0022*/ 	.byte	0x01
	.zero		1


	//----- nvinfo : EIATTR_EXTERNS
	.align		4
        /*0024*/ 	.byte	0x04, 0x0f
        /*0026*/ 	.short	(.L_1237 - .L_1236)


	//   ....[0]....
	.align		4
.L_1236:
        /*0028*/ 	.word	index@(__assertfail)


	//----- nvinfo : EIATTR_MERCURY_ISA_VERSION
	.align		4
.L_1237:
        /*002c*/ 	.byte	0x03, 0x5f
        /*002e*/ 	.short	0x0101


	//----- nvinfo : EIATTR_COOP_GROUP_MASK_REGIDS
	.align		4
        /*0030*/ 	.byte	0x04, 0x29
        /*0032*/ 	.short	(.L_1239 - .L_1238)


	//   ....[0]....
.L_1238:
        /*0034*/ 	.word	0xffffffff


	//   ....[1]....
        /*0038*/ 	.word	0xffffffff


	//   ....[2]....
        /*003c*/ 	.word	0xffffffff


	//   ....[3]....
        /*0040*/ 	.word	0xffffffff


	//   ....[4]....
        /*0044*/ 	.word	0xffffffff


	//   ....[5]....
        /*0048*/ 	.word	0xffffffff


	//   ....[6]....
        /*004c*/ 	.word	0xffffffff


	//   ....[7]....
        /*0050*/ 	.word	0xffffffff


	//   ....[8]....
        /*0054*/ 	.word	0xffffffff


	//   ....[9]....
        /*0058*/ 	.word	0xffffffff


	//   ....[10]....
        /*005c*/ 	.word	0xffffffff


	//   ....[11]....
        /*0060*/ 	.word	0xffffffff


	//----- nvinfo : EIATTR_COOP_GROUP_INSTR_OFFSETS
	.align		4
.L_1239:
        /*0064*/ 	.byte	0x04, 0x28
        /*0066*/ 	.short	(.L_1241 - .L_1240)


	//   ....[0]....
.L_1240:
        /*0068*/ 	.word	0x000028f0


	//   ....[1]....
        /*006c*/ 	.word	0x00002910


	//   ....[2]....
        /*0070*/ 	.word	0x00002930


	//   ....[3]....
        /*0074*/ 	.word	0x00002950


	//   ....[4]....
        /*0078*/ 	.word	0x00002ed0


	//   ....[5]....
        /*007c*/ 	.word	0x00002f50


	//   ....[6]....
        /*0080*/ 	.word	0x00002fa0


	//   ....[7]....
        /*0084*/ 	.word	0x00002fd0


	//   ....[8]....
        /*0088*/ 	.word	0x00002ff0


	//   ....[9]....
        /*008c*/ 	.word	0x00003010


	//   ....[10]....
        /*0090*/ 	.word	0x00003030


	//   ....[11]....
        /*0094*/ 	.word	0x00003070


	//----- nvinfo : EIATTR_SYSCALL_OFFSETS
	.align		4
.L_1241:
        /*0098*/ 	.byte	0x04, 0x46
        /*009a*/ 	.short	(.L_1243 - .L_1242)


	//   ....[0]....
.L_1242:
        /*009c*/ 	.word	0x00000510


	//----- nvinfo : EIATTR_EXIT_INSTR_OFFSETS
	.align		4
.L_1243:
        /*00a0*/ 	.byte	0x04, 0x1c
        /*00a2*/ 	.short	(.L_1245 - .L_1244)


	//   ....[0]....
.L_1244:
        /*00a4*/ 	.word	0x00000240


	//   ....[1]....
        /*00a8*/ 	.word	0x000003c0


	//   ....[2]....
        /*00ac*/ 	.word	0x000042c0


	//   ....[3]....
        /*00b0*/ 	.word	0x00004420


	//----- nvinfo : EIATTR_MAX_THREADS
	.align		4
.L_1245:
        /*00b4*/ 	.byte	0x04, 0x05
        /*00b6*/ 	.short	(.L_1247 - .L_1246)
.L_1246:
        /*00b8*/ 	.word	0x00000100
        /*00bc*/ 	.word	0x00000001
        /*00c0*/ 	.word	0x00000001


	//----- nvinfo : EIATTR_CRS_STACK_SIZE
	.align		4
.L_1247:
        /*00c4*/ 	.byte	0x04, 0x1e
        /*00c6*/ 	.short	(.L_1249 - .L_1248)
.L_1248:
        /*00c8*/ 	.word	0x00000000


	//----- nvinfo : EIATTR_CBANK_PARAM_SIZE
	.align		4
.L_1249:
        /*00cc*/ 	.byte	0x03, 0x19
        /*00ce*/ 	.short	0x00e8


	//----- nvinfo : EIATTR_PARAM_CBANK
	.align		4
        /*00d0*/ 	.byte	0x04, 0x0a
        /*00d2*/ 	.short	(.L_1251 - .L_1250)
	.align		4
.L_1250:
        /*00d4*/ 	.word	index@(.nv.constant0._ZN7cutlass13device_kernelIN5flash19FlashAttnFwdCombineIN4cute5tupleIJNS3_1CILi16EEENS5_ILi64EEEEEELi8ELi256ELi1ELb0ELb1ENS_10bfloat16_tEfNS_4arch4Sm90EEEEEvNT_6ParamsE)
        /*00d8*/ 	.short	0x0210
        /*00da*/ 	.short	0x00e8


	//----- nvinfo : EIATTR_SW_WAR
	.align		4
.L_1251:
        /*00dc*/ 	.byte	0x04, 0x36
        /*00de*/ 	.short	(.L_1253 - .L_1252)
.L_1252:
        /*00e0*/ 	.word	0x00000008
.L_1253:


//--------------------- .nv.info._ZN7cutlass13device_kernelIN5flash19FlashAttnFwdCombineIN4cute5tupleIJNS3_1CILi16EEENS5_ILi64EEEEEELi7ELi256ELi1ELb0ELb1ENS_10bfloat16_tEfNS_4arch4Sm90EEEEEvNT_6ParamsE --------------------------
	.section	.nv.info._ZN7cutlass13device_kernelIN5flash19FlashAttnFwdCombineIN4cute5tupleIJNS3_1CILi16EEENS5_ILi64EEEEEELi7ELi256ELi1ELb0ELb1ENS_10bfloat16_tEfNS_4arch4Sm90EEEEEvNT_6ParamsE,"",@"SHT_CUDA_INFO"
	.sectionflags	@""
	.align	4


	//----- nvinfo : EIATTR_CUDA_API_VERSION
	.align		4
        /*0000*/ 	.byte	0x04, 0x37
        /*0002*/ 	.short	(.L_1255 - .L_1254)
.L_1254:
        /*0004*/ 	.word	0x00000082


	//----- nvinfo : EIATTR_KPARAM_INFO
	.align		4
.L_1255:
        /*0008*/ 	.byte	0x04, 0x17
        /*000a*/ 	.short	(.L_1257 - .L_1256)
.L_1256:
        /*000c*/ 	.word	0x00000000
        /*0010*/ 	.short	0x0000
        /*0012*/ 	.short	0x0000
        /*0014*/ 	.byte	0x00, 0xf0, 0xa1, 0x03


	//----- nvinfo : EIATTR_SPARSE_MMA_MASK
	.align		4
.L_1257:
        /*0018*/ 	.byte	0x03, 0x50
        /*001a*/ 	.short	0x0000


	//----- nvinfo : EIATTR_MAXREG_COUNT
	.align		4
        /*001c*/ 	.byte	0x03, 0x1b
        /*001e*/ 	.short	0x0080


	//----- nvinfo : EIATTR_NUM_BARRIERS
	.align		4
        /*0020*/ 	.byte	0x02, 0x4c
        /*0022*/ 	.byte	0x01
	.zero		1


	//----- nvinfo : EIATTR_EXTERNS
	.align		4
        /*0024*/ 	.byte	0x04, 0x0f
        /*0026*/ 	.short	(.L_1259 - .L_1258)


	//   ....[0]....
	.align		4
.L_1258:
        /*0028*/ 	.word	index@(__assertfail)


	//----- nvinfo : EIATTR_MERCURY_ISA_VERSION
	.align		4
.L_1259:
        /*002c*/ 	.byte	0x03, 0x5f
        /*002e*/ 	.short	0x0101


	//----- nvinfo : EIATTR_COOP_GROUP_MASK_REGIDS
	.align		4
        /*0030*/ 	.byte	0x04, 0x29
        /*0032*/ 	.short	(.L_1261 - .L_1260)


	//   ....[0]....
.L_1260:
        /*0034*/ 	.word	0xffffffff


	//   ....[1]....
        /*0038*/ 	.word	0xffffffff


	//   ....[2]....
        /*003c*/ 	.word	0xffffffff


	//   ....[3]....
        /*0040*/ 	.word	0xffffffff


	//   ....[4]....
        /*0044*/ 	.word	0xffffffff


	//   ....[5]....
        /*0048*/ 	.word	0xffffffff


	//   ....[6]....
        /*004c*/ 	.word	0xffffffff


	//   ....[7]....
        /*0050*/ 	.word	0xffffffff


	//   ....[8]....
        /*0054*/ 	.word	0xffffffff


	//   ....[9]....
        /*0058*/ 	.word	0xffffffff


	//   ....[10]....
        /*005c*/ 	.word	0xffffffff


	//   ....[11]....
        /*0060*/ 	.word	0xffffffff


	//----- nvinfo : EIATTR_COOP_GROUP_INSTR_OFFSETS
	.align		4
.L_1261:
        /*0064*/ 	.byte	0x04, 0x28
        /*0066*/ 	.short	(.L_1263 - .L_1262)


	//   ....[0]....
.L_1262:
        /*0068*/ 	.word	0x00001ee0


	//   ....[1]....
        /*006c*/ 	.word	0x00001f00


	//   ....[2]....
        /*0070*/ 	.word	0x00001f20


	//   ....[3]....
        /*0074*/ 	.word	0x00001f40


	//   ....[4]....
        /*0078*/ 	.word	0x00002260


	//   ....[5]....
        /*007c*/ 	.word	0x00002280


	//   ....[6]....
        /*0080*/ 	.word	0x00002290


	//   ....[7]....
        /*0084*/ 	.word	0x000022c0


	//   ....[8]....
        /*0088*/ 	.word	0x000022d0


	//   ....[9]....
        /*008c*/ 	.word	0x00002300


	//   ....[10]....
        /*0090*/ 	.word	0x00002310


	//   ....[11]....
        /*0094*/ 	.word	0x00002350


	//----- nvinfo : EIATTR_SYSCALL_OFFSETS
	.align		4
.L_1263:
        /*0098*/ 	.byte	0x04, 0x46
        /*009a*/ 	.short	(.L_1265 - .L_1264)


	//   ....[0]....
.L_1264:
        /*009c*/ 	.word	0x00000510


	//----- nvinfo : EIATTR_EXIT_INSTR_OFFSETS
	.align		4
.L_1265:
        /*00a0*/ 	.byte	0x04, 0x1c
        /*00a2*/ 	.short	(.L_1267 - .L_1266)


	//   ....[0]....
.L_1266:
        /*00a4*/ 	.word	0x00000240


	//   ....[1]....
        /*00a8*/ 	.word	0x000003c0


	//   ....[2]....
        /*00ac*/ 	.word	0x00003490


	//   ....[3]....
        /*00b0*/ 	.word	0x000035f0


	//----- nvinfo : EIATTR_MAX_THREADS
	.align		4
.L_1267:
        /*00b4*/ 	.byte	0x04, 0x05
        /*00b6*/ 	.short	(.L_1269 - .L_1268)
.L_1268:
        /*00b8*/ 	.word	0x00000100
        /*00bc*/ 	.word	0x00000001
        /*00c0*/ 	.word	0x00000001


	//----- nvinfo : EIATTR_CRS_STACK_SIZE
	.align		4
.L_1269:
        /*00c4*/ 	.byte	0x04, 0x1e
        /*00c6*/ 	.short	(.L_1271 - .L_1270)
.L_1270:
        /*00c8*/ 	.word	0x00000000


	//----- nvinfo : EIATTR_CBANK_PARAM_SIZE
	.align		4
.L_1271:
        /*00cc*/ 	.byte	0x03, 0x19
        /*00ce*/ 	.short	0x00e8


	//----- nvinfo : EIATTR_PARAM_CBANK
	.align		4
        /*00d0*/ 	.byte	0x04, 0x0a
        /*00d2*/ 	.short	(.L_1273 - .L_1272)
	.align		4
.L_1272:
        /*00d4*/ 	.word	index@(.nv.constant0._ZN7cutlass13device_kernelIN5flash19FlashAttnFwdCombineIN4cute5tupleIJNS3_1CILi16EEENS5_ILi64EEEEEELi7ELi256ELi1ELb0ELb1ENS_10bfloat16_tEfNS_4arch4Sm90EEEEEvNT_6ParamsE)
        /*00d8*/ 	.short	0x0210
        /*00da*/ 	.short	0x00e8


	//----- nvinfo : EIATTR_SW_WAR
	.align		4
.L_1273:
        /*00dc*/ 	.byte	0x04, 0x36
        /*00de*/ 	.short	(.L_1275 - .L_1274)
.L_1274:
        /*00e0*/ 	.word	0x00000008
.L_1275:


//--------------------- .nv.info._ZN7cutlass13device_kernelIN5flash19FlashAttnFwdCombineIN4cute5tupleIJNS3_1CILi16EEENS5_ILi64EEEEEELi6ELi256ELi1ELb0ELb1ENS_10bfloat16_tEfNS_4arch4Sm90EEEEEvNT_6ParamsE --------------------------
	.section	.nv.info._ZN7cutlass13device_kernelIN5flash19FlashAttnFwdCombineIN4cute5tupleIJNS3_1CILi16EEENS5_ILi64EEEEEELi6ELi256ELi1ELb0ELb1ENS_10bfloat16_tEfNS_4arch4Sm90EEEEEvNT_6ParamsE,"",@"SHT_CUDA_INFO"
	.sectionflags	@""
	.align	4


	//----- nvinfo : EIATTR_CUDA_API_VERSION
	.align		4
        /*0000*/ 	.byte	0x04, 0x37
        /*0002*/ 	.short	(.L_1277 - .L_1276)
.L_1276:
        /*0004*/ 	.word	0x00000082


	//----- nvinfo : EIATTR_KPARAM_INFO
	.align		4
.L_1277:
        /*0008*/ 	.byte	0x04, 0x17
        /*000a*/ 	.short	(.L_1279 - .L_1278)
.L_1278:
        /*000c*/ 	.word	0x00000000
        /*0010*/ 	.short	0x0000
        /*0012*/ 	.short	0x0000
        /*0014*/ 	.byte	0x00, 0xf0, 0xa1, 0x03


	//----- nvinfo : EIATTR_SPARSE_MMA_MASK
	.align		4
.L_1279:
        /*0018*/ 	.byte	0x03, 0x50
        /*001a*/ 	.short	0x0000


	//----- nvinfo : EIATTR_MAXREG_COUNT
	.align		4
        /*001c*/ 	.byte	0x03, 0x1b
        /*001e*/ 	.short	0x0080


	//----- nvinfo : EIATTR_NUM_BARRIERS
	.align		4
        /*0020*/ 	.byte	0x02, 0x4c
        /*0022*/ 	.byte	0x01
	.zero		1


	//----- nvinfo : EIATTR_EXTERNS
	.align		4
        /*0024*/ 	.byte	0x04, 0x0f
        /*0026*/ 	.short	(.L_1281 - .L_1280)


	//   ....[0]....
	.align		4
.L_1280:
        /*0028*/ 	.word	index@(__assertfail)


	//----- nvinfo : EIATTR_MERCURY_ISA_VERSION
	.align		4
.L_1281:
        /*002c*/ 	.byte	0x03, 0x5f
        /*002e*/ 	.short	0x0101


	//----- nvinfo : EIATTR_COOP_GROUP_MASK_REGIDS
	.align		4
        /*0030*/ 	.byte	0x04, 0x29
        /*0032*/ 	.short	(.L_1283 - .L_1282)


	//   ....[0]....
.L_1282:
        /*0034*/ 	.word	0xffffffff


	//   ....[1]....
        /*0038*/ 	.word	0xffffffff


	//   ....[2]....
        /*003c*/ 	.word	0xffffffff


	//   ....[3]....
        /*0040*/ 	.word	0xffffffff


	//   ....[4]....
        /*0044*/ 	.word	0xffffffff


	//   ....[5]....
        /*0048*/ 	.word	0xffffffff


	//   ....[6]....
        /*004c*/ 	.word	0xffffffff


	//   ....[7]....
        /*0050*/ 	.word	0xffffffff


	//   ....[8]....
        /*0054*/ 	.word	0xffffffff


	//   ....[9]....
        /*0058*/ 	.word	0xffffffff


	//   ....[10]....
        /*005c*/ 	.word	0xffffffff


	//   ....[11]....
        /*0060*/ 	.word	0xffffffff


	//----- nvinfo : EIATTR_COOP_GROUP_INSTR_OFFSETS
	.align		4
.L_1283:
        /*0064*/ 	.byte	0x04, 0x28
        /*0066*/ 	.short	(.L_1285 - .L_1284)


	//   ....[0]....
.L_1284:
        /*0068*/ 	.word	0x00001980


	//   ....[1]....
        /*006c*/ 	.word	0x000019a0


	//   ....[2]....
        /*0070*/ 	.word	0x000019c0


	//   ....[3]....
        /*0074*/ 	.word	0x000019e0


	//   ....[4]....
        /*0078*/ 	.word	0x00001b80


	//   ....[5]....
        /*007c*/ 	.word	0x00001ba0


	//   ....[6]....
        /*0080*/ 	.word	0x00001bb0


	//   ....[7]....
        /*0084*/ 	.word	0x00001be0


	//   ....[8]....
        /*0088*/ 	.word	0x00001bf0


	//   ....[9]....
        /*008c*/ 	.word	0x00001c30


	//   ....[10]....
        /*0090*/ 	.word	0x00001c40


	//   ....[11]....
        /*0094*/ 	.word	0x00001c70


	//----- nvinfo : EIATTR_SYSCALL_OFFSETS
	.align		4
.L_1285:
        /*0098*/ 	.byte	0x04, 0x46
        /*009a*/ 	.short	(.L_1287 - .L_1286)


	//   ....[0]....
.L_1286:
        /*009c*/ 	.word	0x00000510


	//----- nvinfo : EIATTR_EXIT_INSTR_OFFSETS
	.align		4
.L_1287:
        /*00a0*/ 	.byte	0x04, 0x1c
        /*00a2*/ 	.short	(.L_1289 - .L_1288)


	//   ....[0]....
.L_1288:
        /*00a4*/ 	.word	0x00000240


	//   ....[1]....
        /*00a8*/ 	.word	0x000003c0


	//   ....[2]....
        /*00ac*/ 	.word	0x00002d60


	//   ....[3]....
        /*00b0*/ 	.word	0x00002ec0


	//----- nvinfo : EIATTR_MAX_THREADS
	.align		4
.L_1289:
        /*00b4*/ 	.byte	0x04, 0x05
        /*00b6*/ 	.short	(.L_1291 - .L_1290)
.L_1290:
        /*00b8*/ 	.word	0x00000100
        /*00bc*/ 	.word	0x00000001
        /*00c0*/ 	.word	0x00000001


	//----- nvinfo : EIATTR_CRS_STACK_SIZE
	.align		4
.L_1291:
        /*00c4*/ 	.byte	0x04, 0x1e
        /*00c6*/ 	.short	(.L_1293 - .L_1292)
.L_1292:
        /*00c8*/ 	.word	0x00000000


	//----- nvinfo : EIATTR_CBANK_PARAM_SIZE
	.align		4
.L_1293:
        /*00cc*/ 	.byte	0x03, 0x19
        /*00ce*/ 	.short	0x00e8


	//----- nvinfo : EIATTR_PARAM_CBANK
	.align		4
        /*00d0*/ 	.byte	0x04, 0x0a
        /*00d2*/ 	.short	(.L_1295 - .L_1294)
	.align		4
.L_1294:
        /*00d4*/ 	.word	index@(.nv.constant0._ZN7cutlass13device_kernelIN5flash19FlashAttnFwdCombineIN4cute5tupleIJNS3_1CILi16EEENS5_ILi64EEEEEELi6ELi256ELi1ELb0ELb1ENS_10bfloat16_tEfNS_4arch4Sm90EEEEEvNT_6ParamsE)
        /*00d8*/ 	.short	0x0210
        /*00da*/ 	.short	0x00e8


	//----- nvinfo : EIATTR_SW_WAR
	.align		4
.L_1295:
        /*00dc*/ 	.byte	0x04, 0x36
        /*00de*/ 	.short	(.L_1297 - .L_1296)
.L_1296:
        /*00e0*/ 	.word	0x00000008
.L_1297:


//--------------------- .nv.info._ZN7cutlass13device_kernelIN5flash19FlashAttnFwdCombineIN4cute5tupleIJNS3_1CILi16EEENS5_ILi64EEEEEELi5ELi256ELi1ELb0ELb1ENS_10bfloat16_tEfNS_4arch4Sm90EEEEEvNT_6ParamsE --------------------------
	.section	.nv.info._ZN7cutlass13device_kernelIN5flash19FlashAttnFwdCombineIN4cute5tupleIJNS3_1CILi16EEENS5_ILi64EEEEEELi5ELi256ELi1ELb0ELb1ENS_10bfloat16_tEfNS_4arch4Sm90EEEEEvNT_6ParamsE,"",@"SHT_CUDA_INFO"
	.sectionflags	@""
	.align	4


	//----- nvinfo : EIATTR_CUDA_API_VERSION
	.align		4
        /*0000*/ 	.byte	0x04, 0x37
        /*0002*/ 	.short	(.L_1299 - .L_1298)
.L_1298:
        /*0004*/ 	.word	0x00000082


	//----- nvinfo : EIATTR_KPARAM_INFO
	.align		4
.L_1299:
        /*0008*/ 	.byte	0x04, 0x17
        /*000a*/ 	.short	(.L_1301 - .L_1300)
.L_1300:
        /*000c*/ 	.word	0x00000000
        /*0010*/ 	.short	0x0000
        /*0012*/ 	.short	0x0000
        /*0014*/ 	.byte	0x00, 0xf0, 0xa1, 0x03


	//----- nvinfo : EIATTR_SPARSE_MMA_MASK
	.align		4
.L_1301:
        /*0018*/ 	.byte	0x03, 0x50
        /*001a*/ 	.short	0x0000


	//----- nvinfo : EIATTR_MAXREG_COUNT
	.align		4
        /*001c*/ 	.byte	0x03, 0x1b
        /*001e*/ 	.short	0x0080


	//----- nvinfo : EIATTR_NUM_BARRIERS
	.align		4
        /*0020*/ 	.byte	0x02, 0x4c
        /*0022*/ 	.byte	0x01
	.zero		1


	//----- nvinfo : EIATTR_EXTERNS
	.align		4
        /*0024*/ 	.byte	0x04, 0x0f
        /*0026*/ 	.short	(.L_1303 - .L_1302)


	//   ....[0]....
	.align		4
.L_1302:
        /*0028*/ 	.word	index@(__assertfail)


	//----- nvinfo : EIATTR_MERCURY_ISA_VERSION
	.align		4
.L_1303:
        /*002c*/ 	.byte	0x03, 0x5f
        /*002e*/ 	.short	0x0101


	//----- nvinfo : EIATTR_COOP_GROUP_MASK_REGIDS
	.align		4
        /*0030*/ 	.byte	0x04, 0x29
        /*0032*/ 	.short	(.L_1305 - .L_1304)


	//   ....[0]....
.L_1304:
        /*0034*/ 	.word	0xffffffff


	//   ....[1]....
        /*0038*/ 	.word	0xffffffff


	//   ....[2]....
        /*003c*/ 	.word	0xffffffff


	//   ....[3]....
        /*0040*/ 	.word	0xffffffff


	//   ....[4]....
        /*0044*/ 	.word	0xffffffff


	//   ....[5]....
        /*0048*/ 	.word	0xffffffff


	//   ....[6]....
        /*004c*/ 	.word	0xffffffff


	//   ....[7]....
        /*0050*/ 	.word	0xffffffff


	//   ....[8]....
        /*0054*/ 	.word	0xffffffff


	//   ....[9]....
        /*0058*/ 	.word	0xffffffff


	//   ....[10]....
        /*005c*/ 	.word	0xffffffff


	//   ....[11]....
        /*0060*/ 	.word	0xffffffff


	//----- nvinfo : EIATTR_COOP_GROUP_INSTR_OFFSETS
	.align		4
.L_1305:
        /*0064*/ 	.byte	0x04, 0x28
        /*0066*/ 	.short	(.L_1307 - .L_1306)


	//   ....[0]....
.L_1306:
        /*0068*/ 	.word	0x00001700


	//   ....[1]....
        /*006c*/ 	.word	0x00001720


	//   ....[2]....
        /*0070*/ 	.word	0x00001740


	//   ....[3]....
        /*0074*/ 	.word	0x00001760


	//   ....[4]....
        /*0078*/ 	.word	0x00001850


	//   ....[5]....
        /*007c*/ 	.word	0x00001870


	//   ....[6]....
        /*0080*/ 	.word	0x00001880


	//   ....[7]....
        /*0084*/ 	.word	0x000018b0


	//   ....[8]....
        /*0088*/ 	.word	0x000018c0


	//   ....[9]....
        /*008c*/ 	.word	0x00001900


	//   ....[10]....
        /*0090*/ 	.word	0x00001910


	//   ....[11]....
        /*0094*/ 	.word	0x00001940


	//----- nvinfo : EIATTR_SYSCALL_OFFSETS
	.align		4
.L_1307:
        /*0098*/ 	.byte	0x04, 0x46
        /*009a*/ 	.short	(.L_1309 - .L_1308)


	//   ....[0]....
.L_1308:
        /*009c*/ 	.word	0x00000510


	//----- nvinfo : EIATTR_EXIT_INSTR_OFFSETS
	.align		4
.L_1309:
        /*00a0*/ 	.byte	0x04, 0x1c
        /*00a2*/ 	.short	(.L_1311 - .L_1310)


	//   ....[0]....
.L_1310:
        /*00a4*/ 	.word	0x00000240


	//   ....[1]....
        /*00a8*/ 	.word	0x000003c0


	//   ....[2]....
        /*00ac*/ 	.word	0x000029e0


	//   ....[3]....
        /*00b0*/ 	.word	0x00002b40


	//----- nvinfo : EIATTR_MAX_THREADS
	.align		4
.L_1311:
        /*00b4*/ 	.byte	0x04, 0x05
        /*00b6*/ 	.short	(.L_1313 - .L_1312)
.L_1312:
        /*00b8*/ 	.word	0x00000100
        /*00bc*/ 	.word	0x00000001
        /*00c0*/ 	.word	0x00000001


	//----- nvinfo : EIATTR_CRS_STACK_SIZE
	.align		4
.L_1313:
        /*00c4*/ 	.byte	0x04, 0x1e
        /*00c6*/ 	.short	(.L_1315 - .L_1314)
.L_1314:
        /*00c8*/ 	.word	0x00000000


	//----- nvinfo : EIATTR_CBANK_PARAM_SIZE
	.align		4
.L_1315:
        /*00cc*/ 	.byte	0x03, 0x19
        /*00ce*/ 	.short	0x00e8


	//----- nvinfo : EIATTR_PARAM_CBANK
	.align		4
        /*00d0*/ 	.byte	0x04, 0x0a
        /*00d2*/ 	.short	(.L_1317 - .L_1316)
	.align		4
.L_1316:
        /*00d4*/ 	.word	index@(.nv.constant0._ZN7cutlass13device_kernelIN5flash19FlashAttnFwdCombineIN4cute5tupleIJNS3_1CILi16EEENS5_ILi64EEEEEELi5ELi256ELi1ELb0ELb1ENS_10bfloat16_tEfNS_4arch4Sm90EEEEEvNT_6ParamsE)
        /*00d8*/ 	.short	0x0210
        /*00da*/ 	.short	0x00e8


	//----- nvinfo : EIATTR_SW_WAR
	.align		4
.L_1317:
        /*00dc*/ 	.byte	0x04, 0x36
        /*00de*/ 	.short	(.L_1319 - .L_1318)
.L_1318:
        /*00e0*/ 	.word	0x00000008
.L_1319:


//--------------------- .nv.info._ZN7cutlass13device_kernelIN5flash19FlashAttnFwdCombineIN4cute5tupleIJNS3_1CILi16EEENS5_ILi64EEEEEELi4ELi256ELi1ELb0ELb1ENS_10bfloat16_tEfNS_4arch4Sm90EEEEEvNT_6ParamsE --------------------------
	.section	.nv.info._ZN7cutlass13device_kernelIN5flash19FlashAttnFwdCombineIN4cute5tupleIJNS3_1CILi16EEENS5_ILi64EEEEEELi4ELi256ELi1ELb0ELb1ENS_10bfloat16_tEfNS_4arch4Sm90EEEEEvNT_6ParamsE,"",@"SHT_CUDA_INFO"
	.sectionflags	@""
	.align	4


	//----- nvinfo : EIATTR_CUDA_API_VERSION
	.align		4
        /*0000*/ 	.byte	0x04, 0x37
        /*0002*/ 	.short	(.L_1321 - .L_1320)
.L_1320:
        /*0004*/ 	.word	0x00000082


	//----- nvinfo : EIATTR_KPARAM_INFO
	.align		4
.L_1321:
        /*0008*/ 	.byte	0x04, 0x17
        /*000a*/ 	.short	(.L_1323 - .L_1322)
.L_1322:
        /*000c*/ 	.word	0x00000000
        /*0010*/ 	.short	0x0000
        /*0012*/ 	.short	0x0000
        /*0014*/ 	.byte	0x00, 0xf0, 0xa1, 0x03


	//----- nvinfo : EIATTR_SPARSE_MMA_MASK
	.align		4
.L_1323:
        /*0018*/ 	.byte	0x03, 0x50
        /*001a*/ 	.short	0x0000


	//----- nvinfo : EIATTR_MAXREG_COUNT
	.align		4
        /*001c*/ 	.byte	0x03, 0x1b
        /*001e*/ 	.short	0x0080


	//----- nvinfo : EIATTR_NUM_BARRIERS
	.align		4
        /*0020*/ 	.byte	0x02, 0x4c
        /*0022*/ 	.byte	0x01
	.zero		1


	//----- nvinfo : EIATTR_EXTERNS
	.align		4
        /*0024*/ 	.byte	0x04, 0x0f
        /*0026*/ 	.short	(.L_1325 - .L_1324)


	//   ....[0]....
	.align		4
.L_1324:
        /*0028*/ 	.word	index@(__assertfail)


	//----- nvinfo : EIATTR_MERCURY_ISA_VERSION
	.align		4
.L_1325:
        /*002c*/ 	.byte	0x03, 0x5f
        /*002e*/ 	.short	0x0101


	//----- nvinfo : EIATTR_COOP_GROUP_MASK_REGIDS
	.align		4
        /*0030*/ 	.byte	0x04, 0x29
        /*0032*/ 	.short	(.L_1327 - .L_1326)


	//   ....[0]....
.L_1326:
        /*0034*/ 	.word	0xffffffff


	//   ....[1]....
        /*0038*/ 	.word	0xffffffff


	//   ....[2]....
        /*003c*/ 	.word	0xffffffff


	//   ....[3]....
        /*0040*/ 	.word	0xffffffff


	//   ....[4]....
        /*0044*/ 	.word	0xffffffff


	//   ....[5]....
        /*0048*/ 	.word	0xffffffff


	//   ....[6]....
        /*004c*/ 	.word	0xffffffff


	//   ....[7]....
        /*0050*/ 	.word	0xffffffff


	//   ....[8]....
        /*0054*/ 	.word	0xffffffff


	//   ....[9]....
        /*0058*/ 	.word	0xffffffff


	//   ....[10]....
        /*005c*/ 	.word	0xffffffff


	//   ....[11]....
        /*0060*/ 	.word	0xffffffff


	//----- nvinfo : EIATTR_COOP_GROUP_INSTR_OFFSETS
	.align		4
.L_1327:
        /*0064*/ 	.byte	0x04, 0x28
        /*0066*/ 	.short	(.L_1329 - .L_1328)


	//   ....[0]....
.L_1328:
        /*0068*/ 	.word	0x000015b0


	//   ....[1]....
        /*006c*/ 	.word	0x000015d0


	//   ....[2]....
        /*0070*/ 	.word	0x000015f0


	//   ....[3]....
        /*0074*/ 	.word	0x00001610


	//   ....[4]....
        /*0078*/ 	.word	0x000016b0


	//   ....[5]....
        /*007c*/ 	.word	0x000016d0


	//   ....[6]....
        /*0080*/ 	.word	0x000016e0


	//   ....[7]....
        /*0084*/ 	.word	0x00001710


	//   ....[8]....
        /*0088*/ 	.word	0x00001720


	//   ....[9]....
        /*008c*/ 	.word	0x00001760


	//   ....[10]....
        /*0090*/ 	.word	0x00001770


	//   ....[11]....
        /*0094*/ 	.word	0x000017a0


	//----- nvinfo : EIATTR_SYSCALL_OFFSETS
	.align		4
.L_1329:
        /*0098*/ 	.byte	0x04, 0x46
        /*009a*/ 	.short	(.L_1331 - .L_1330)


	//   ....[0]....
.L_1330:
        /*009c*/ 	.word	0x00000510


	//----- nvinfo : EIATTR_EXIT_INSTR_OFFSETS
	.align		4
.L_1331:
        /*00a0*/ 	.byte	0x04, 0x1c
        /*00a2*/ 	.short	(.L_1333 - .L_1332)


	//   ....[0]....
.L_1332:
        /*00a4*/ 	.word	0x00000240


	//   ....[1]....
        /*00a8*/ 	.word	0x000003c0


	//   ....[2]....
        /*00ac*/ 	.word	0x00002820


	//   ....[3]....
        /*00b0*/ 	.word	0x00002980


	//----- nvinfo : EIATTR_MAX_THREADS
	.align		4
.L_1333:
        /*00b4*/ 	.byte	0x04, 0x05
        /*00b6*/ 	.short	(.L_1335 - .L_1334)
.L_1334:
        /*00b8*/ 	.word	0x00000100
        /*00bc*/ 	.word	0x00000001
        /*00c0*/ 	.word	0x00000001


	//----- nvinfo : EIATTR_CRS_STACK_SIZE
	.align		4
.L_1335:
        /*00c4*/ 	.byte	0x04, 0x1e
        /*00c6*/ 	.short	(.L_1337 - .L_1336)
.L_1336:
        /*00c8*/ 	.word	0x00000000


	//----- nvinfo : EIATTR_CBANK_PARAM_SIZE
	.align		4
.L_1337:
        /*00cc*/ 	.byte	0x03, 0x19
        /*00ce*/ 	.short	0x00e8


	//----- nvinfo : EIATTR_PARAM_CBANK
	.align		4
        /*00d0*/ 	.byte	0x04, 0x0a
        /*00d2*/ 	.short	(.L_1339 - .L_1338)
	.align		4
.L_1338:
        /*00d4*/ 	.word	index@(.nv.constant0._ZN7cutlass13device_kernelIN5flash19FlashAttnFwdCombineIN4cute5tupleIJNS3_1CILi16EEENS5_ILi64EEEEEELi4ELi256ELi1ELb0ELb1ENS_10bfloat16_tEfNS_4arch4Sm90EEEEEvNT_6ParamsE)
        /*00d8*/ 	.short	0x0210
        /*00da*/ 	.short	0x00e8


	//----- nvinfo : EIATTR_SW_WAR
	.align		4
.L_1339:
        /*00dc*/ 	.byte	0x04, 0x36
        /*00de*/ 	.short	(.L_1341 - .L_1340)
.L_1340:
        /*00e0*/ 	.word	0x00000008
.L_1341:


//--------------------- .nv.info._ZN7cutlass13device_kernelIN5flash19FlashAttnFwdCombineIN4cute5tupleIJNS3_1CILi16EEENS5_ILi64EEEEEELi8ELi256ELi1ELb0ELb0ENS_10bfloat16_tEfNS_4arch4Sm80EEEEEvNT_6ParamsE --------------------------
	.section	.nv.info._ZN7cutlass13device_kernelIN5flash19FlashAttnFwdCombineIN4cute5tupleIJNS3_1CILi16EEENS5_ILi64EEEEEELi8ELi256ELi1ELb0ELb0ENS_10bfloat16_tEfNS_4arch4Sm80EEEEEvNT_6ParamsE,"",@"SHT_CUDA_INFO"
	.sectionflags	@""
	.align	4


	//----- nvinfo : EIATTR_CUDA_API_VERSION
	.align		4
        /*0000*/ 	.byte	0x04, 0x37
        /*0002*/ 	.short	(.L_1343 - .L_1342)
.L_1342:
        /*0004*/ 	.word	0x00000082


	//----- nvinfo : EIATTR_KPARAM_INFO
	.align		4
.L_1343:
        /*0008*/ 	.byte	0x04, 0x17
        /*000a*/ 	.short	(.L_1345 - .L_1344)
.L_1344:
        /*000c*/ 	.word	0x00000000
        /*0010*/ 	.short	0x0000
        /*0012*/ 	.short	0x0000
        /*0014*/ 	.byte	0x00, 0xf0, 0xa1, 0x03


	//----- nvinfo : EIATTR_SPARSE_MMA_MASK
	.align		4
.L_1345:
        /*0018*/ 	.byte	0x03, 0x50
        /*001a*/ 	.short	0x0000


	//----- nvinfo : EIATTR_MAXREG_COUNT
	.align		4
        /*001c*/ 	.byte	0x03, 0x1b
        /*001e*/ 	.short	0x0080


	//----- nvinfo : EIATTR_NUM_BARRIERS
	.align		4
        /*0020*/ 	.byte	0x02, 0x4c
        /*0022*/ 	.byte	0x01
	.zero		1


	//----- nvinfo : EIATTR_EXTERNS
	.align		4
        /*0024*/ 	.byte	0x04, 0x0f
        /*0026*/ 	.short	(.L_1347 - .L_1346)


	//   ....[0]....
	.align		4
.L_1346:
        /*0028*/ 	.word	index@(__assertfail)


	//----- nvinfo : EIATTR_MERCURY_ISA_VERSION
	.align		4
.L_1347:
        /*002c*/ 	.byte	0x03, 0x5f
        /*002e*/ 	.short	0x0101


	//----- nvinfo : EIATTR_COOP_GROUP_MASK_REGIDS
	.align		4
        /*0030*/ 	.byte	0x04, 0x29
        /*0032*/ 	.short	(.L_1349 - .L_1348)


	//   ....[0]....
.L_1348:
        /*0034*/ 	.word	0xffffffff


	//   ....[1]....
        /*0038*/ 	.word	0xffffffff


	//   ....[2]....
        /*003c*/ 	.word	0xffffffff


	//   ....[3]....
        /*0040*/ 	.word	0xffffffff


	//   ....[4]....
        /*0044*/ 	.word	0xffffffff


	//   ....[5]....
        /*0048*/ 	.word	0xffffffff


	//   ....[6]....
        /*004c*/ 	.word	0xffffffff


	//   ....[7]....
        /*0050*/ 	.word	0xffffffff


	//   ....[8]....
        /*0054*/ 	.word	0xffffffff


	//   ....[9]....
        /*0058*/ 	.word	0xffffffff


	//   ....[10]....
        /*005c*/ 	.word	0xffffffff


	//   ....[11]....
        /*0060*/ 	.word	0xffffffff


	//----- nvinfo : EIATTR_COOP_GROUP_INSTR_OFFSETS
	.align		4
.L_1349:
        /*0064*/ 	.byte	0x04, 0x28
        /*0066*/ 	.short	(.L_1351 - .L_1350)


	//   ....[0]....
.L_1350:
        /*0068*/ 	.word	0x00001ff0


	//   ....[1]....
        /*006c*/ 	.word	0x00002010


	//   ....[2]....
        /*0070*/ 	.word	0x00002030


	//   ....[3]....
        /*0074*/ 	.word	0x00002050


	//   ....[4]....
        /*0078*/ 	.word	0x00002670


	//   ....[5]....
        /*007c*/ 	.word	0x00002690


	//   ....[6]....
        /*0080*/ 	.word	0x000026a0


	//   ....[7]....
        /*0084*/ 	.word	0x000026d0


	//   ....[8]....
        /*0088*/ 	.word	0x000026e0


	//   ....[9]....
        /*008c*/ 	.word	0x00002710


	//   ....[10]....
        /*0090*/ 	.word	0x00002720


	//   ....[11]....
        /*0094*/ 	.word	0x00002770


	//----- nvinfo : EIATTR_SYSCALL_OFFSETS
	.align		4
.L_1351:
        /*0098*/ 	.byte	0x04, 0x46
        /*009a*/ 	.short	(.L_1353 - .L_1352)


	//   ....[0]....
.L_1352:
        /*009c*/ 	.word	0x00000390


	//----- nvinfo : EIATTR_EXIT_INSTR_OFFSETS
	.align		4
.L_1353:
        /*00a0*/ 	.byte	0x04, 0x1c
        /*00a2*/ 	.short	(.L_1355 - .L_1354)


	//   ....[0]....
.L_1354:
        /*00a4*/ 	.word	0x00000240


	//   ....[1]....
        /*00a8*/ 	.word	0x000039f0


	//   ....[2]....
        /*00ac*/ 	.word	0x00003bb0


	//----- nvinfo : EIATTR_MAX_THREADS
	.align		4
.L_1355:
        /*00b0*/ 	.byte	0x04, 0x05
        /*00b2*/ 	.short	(.L_1357 - .L_1356)
.L_1356:
        /*00b4*/ 	.word	0x00000100
        /*00b8*/ 	.word	0x00000001
        /*00bc*/ 	.word	0x00000001


	//----- nvinfo : EIATTR_CRS_STACK_SIZE
	.align		4
.L_1357:
        /*00c0*/ 	.byte	0x04, 0x1e
        /*00c2*/ 	.short	(.L_1359 - .L_1358)
.L_1358:
        /*00c4*/ 	.word	0x00000000


	//----- nvinfo : EIATTR_CBANK_PARAM_SIZE
	.align		4
.L_1359:
        /*00c8*/ 	.byte	0x03, 0x19
        /*00ca*/ 	.short	0x00e8


	//----- nvinfo : EIATTR_PARAM_CBANK
	.align		4
        /*00cc*/ 	.byte	0x04, 0x0a
        /*00ce*/ 	.short	(.L_1361 - .L_1360)
	.align		4
.L_1360:
        /*00d0*/ 	.word	index@(.nv.constant0._ZN7cutlass13device_kernelIN5flash19FlashAttnFwdCombineIN4cute5tupleIJNS3_1CILi16EEENS5_ILi64EEEEEELi8ELi256ELi1ELb0ELb0ENS_10bfloat16_tEfNS_4arch4Sm80EEEEEvNT_6ParamsE)
        /*00d4*/ 	.short	0x0210
        /*00d6*/ 	.short	0x00e8


	//----- nvinfo : EIATTR_SW_WAR
	.align		4
.L_1361:
        /*00d8*/ 	.byte	0x04, 0x36
        /*00da*/ 	.short	(.L_1363 - .L_1362)
.L_1362:
        /*00dc*/ 	.word	0x00000008
.L_1363:


//--------------------- .nv.info._ZN7cutlass13device_kernelIN5flash19FlashAttnFwdCombineIN4cute5tupleIJNS3_1CILi16EEENS5_ILi64EEEEEELi7ELi256ELi1ELb0ELb0ENS_10bfloat16_tEfNS_4arch4Sm80EEEEEvNT_6ParamsE --------------------------
	.section	.nv.info._ZN7cutlass13device_kernelIN5flash19FlashAttnFwdCombineIN4cute5tupleIJNS3_1CILi16EEENS5_ILi64EEEEEELi7ELi256ELi1ELb0ELb0ENS_10bfloat16_tEfNS_4arch4Sm80EEEEEvNT_6ParamsE,"",@"SHT_CUDA_INFO"
	.sectionflags	@""
	.align	4


	//----- nvinfo : EIATTR_CUDA_API_VERSION
	.align		4
        /*0000*/ 	.byte	0x04, 0x37
        /*0002*/ 	.short	(.L_1365 - .L_1364)
.L_1364:
        /*0004*/ 	.word	0x00000082


	//----- nvinfo : EIATTR_KPARAM_INFO
	.align		4
.L_1365:
        /*0008*/ 	.byte	0x04, 0x17
        /*000a*/ 	.short	(.L_1367 - .L_1366)
.L_1366:
        /*000c*/ 	.word	0x00000000
        /*0010*/ 	.short	0x0000
        /*0012*/ 	.short	0x0000
        /*0014*/ 	.byte	0x00, 0xf0, 0xa1, 0x03


	//----- nvinfo : EIATTR_SPARSE_MMA_MASK
	.align		4
.L_1367:
        /*0018*/ 	.byte	0x03, 0x50
        /*001a*/ 	.short	0x0000


	//----- nvinfo : EIATTR_MAXREG_COUNT
	.align		4
        /*001c*/ 	.byte	0x03, 0x1b
        /*001e*/ 	.short	0x0080


	//----- nvinfo : EIATTR_NUM_BARRIERS
	.align		4
        /*0020*/ 	.byte	0x02, 0x4c
        /*0022*/ 	.byte	0x01
	.zero		1


	//----- nvinfo : EIATTR_EXTERNS
	.align		4
        /*0024*/ 	.byte	0x04, 0x0f
        /*0026*/ 	.short	(.L_1369 - .L_1368)


	//   ....[0]....
	.align		4
.L_1368:
        /*0028*/ 	.word	index@(__assertfail)


	//----- nvinfo : EIATTR_MERCURY_ISA_VERSION
	.align		4
.L_1369:
        /*002c*/ 	.byte	0x03, 0x5f
        /*002e*/ 	.short	0x0101


	//----- nvinfo : EIATTR_COOP_GROUP_MASK_REGIDS
	.align		4
        /*0030*/ 	.byte	0x04, 0x29
        /*0032*/ 	.short	(.L_1371 - .L_1370)


	//   ....[0]....
.L_1370:
        /*0034*/ 	.word	0xffffffff


	//   ....[1]....
        /*0038*/ 	.word	0xffffffff


	//   ....[2]....
        /*003c*/ 	.word	0xffffffff


	//   ....[3]....
        /*0040*/ 	.word	0xffffffff


	//   ....[4]....
        /*0044*/ 	.word	0xffffffff


	//   ....[5]....
        /*0048*/ 	.word	0xffffffff


	//   ....[6]....
        /*004c*/ 	.word	0xffffffff


	//   ....[7]....
        /*0050*/ 	.word	0xffffffff


	//   ....[8]....
        /*0054*/ 	.word	0xffffffff


	//   ....[9]....
        /*0058*/ 	.word	0xffffffff


	//   ....[10]....
        /*005c*/ 	.word	0xffffffff


	//   ....[11]....
        /*0060*/ 	.word	0xffffffff


	//----- nvinfo : EIATTR_COOP_GROUP_INSTR_OFFSETS
	.align		4
.L_1371:
        /*0064*/ 	.byte	0x04, 0x28
        /*0066*/ 	.short	(.L_1373 - .L_1372)


	//   ....[0]....
.L_1372:
        /*0068*/ 	.word	0x00001560


	//   ....[1]....
        /*006c*/ 	.word	0x00001580


	//   ....[2]....
        /*0070*/ 	.word	0x000015a0


	//   ....[3]....
        /*0074*/ 	.word	0x000015c0


	//   ....[4]....
        /*0078*/ 	.word	0x000018e0


	//   ....[5]....
        /*007c*/ 	.word	0x00001900


	//   ....[6]....
        /*0080*/ 	.word	0x00001910


	//   ....[7]....
        /*0084*/ 	.word	0x00001940


	//   ....[8]....
        /*0088*/ 	.word	0x00001950


	//   ....[9]....
        /*008c*/ 	.word	0x00001980


	//   ....[10]....
        /*0090*/ 	.word	0x00001990


	//   ....[11]....
        /*0094*/ 	.word	0x000019e0


	//----- nvinfo : EIATTR_SYSCALL_OFFSETS
	.align		4
.L_1373:
        /*0098*/ 	.byte	0x04, 0x46
        /*009a*/ 	.short	(.L_1375 - .L_1374)


	//   ....[0]....
.L_1374:
        /*009c*/ 	.word	0x00000390


	//----- nvinfo : EIATTR_EXIT_INSTR_OFFSETS
	.align		4
.L_1375:
        /*00a0*/ 	.byte	0x04, 0x1c
        /*00a2*/ 	.short	(.L_1377 - .L_1376)


	//   ....[0]....
.L_1376:
        /*00a4*/ 	.word	0x00000240


	//   ....[1]....
        /*00a8*/ 	.word	0x00002b70


	//   ....[2]....
        /*00ac*/ 	.word	0x00002d30


	//----- nvinfo : EIATTR_MAX_THREADS
	.align		4
.L_1377:
        /*00b0*/ 	.byte	0x04, 0x05
        /*00b2*/ 	.short	(.L_1379 - .L_1378)
.L_1378:
        /*00b4*/ 	.word	0x00000100
        /*00b8*/ 	.word	0x00000001
        /*00bc*/ 	.word	0x00000001


	//----- nvinfo : EIATTR_CRS_STACK_SIZE
	.align		4
.L_1379:
        /*00c0*/ 	.byte	0x04, 0x1e
        /*00c2*/ 	.short	(.L_1381 - .L_1380)
.L_1380:
        /*00c4*/ 	.word	0x00000000


	//----- nvinfo : EIATTR_CBANK_PARAM_SIZE
	.align		4
.L_1381:
        /*00c8*/ 	.byte	0x03, 0x19
        /*00ca*/ 	.short	0x00e8


	//----- nvinfo : EIATTR_PARAM_CBANK
	.align		4
        /*00cc*/ 	.byte	0x04, 0x0a
        /*00ce*/ 	.short	(.L_1383 - .L_1382)
	.align		4
.L_1382:
        /*00d0*/ 	.word	index@(.nv.constant0._ZN7cutlass13device_kernelIN5flash19FlashAttnFwdCombineIN4cute5tupleIJNS3_1CILi16EEENS5_ILi64EEEEEELi7ELi256ELi1ELb0ELb0ENS_10bfloat16_tEfNS_4arch4Sm80EEEEEvNT_6ParamsE)
        /*00d4*/ 	.short	0x0210
        /*00d6*/ 	.short	0x00e8


	//----- nvinfo : EIATTR_SW_WAR
	.align		4
.L_1383:
        /*00d8*/ 	.byte	0x04, 0x36
        /*00da*/ 	.short	(.L_1385 - .L_1384)
.L_1384:
        /*00dc*/ 	.word	0x00000008
.L_1385:


//--------------------- .nv.info._ZN7cutlass13device_kernelIN5flash19FlashAttnFwdCombineIN4cute5tupleIJNS3_1CILi16EEENS5_ILi64EEEEEELi6ELi256ELi1ELb0ELb0ENS_10bfloat16_tEfNS_4arch4Sm80EEEEEvNT_6ParamsE --------------------------
	.section	.nv.info._ZN7cutlass13device_kernelIN5flash19FlashAttnFwdCombineIN4cute5tupleIJNS3_1CILi16EEENS5_ILi64EEEEEELi6ELi256ELi1ELb0ELb0ENS_10bfloat16_tEfNS_4arch4Sm80EEEEEvNT_6ParamsE,"",@"SHT_CUDA_INFO"
	.sectionflags	@""
	.align	4


	//----- nvinfo : EIATTR_CUDA_API_VERSION
	.align		4
        /*0000*/ 	.byte	0x04, 0x37
        /*0002*/ 	.short	(.L_1387 - .L_1386)
.L_1386:
        /*0004*/ 	.word	0x00000082


	//----- nvinfo : EIATTR_KPARAM_INFO
	.align		4
.L_1387:
        /*0008*/ 	.byte	0x04, 0x17
        /*000a*/ 	.short	(.L_1389 - .L_1388)
.L_1388:
        /*000c*/ 	.word	0x00000000
        /*0010*/ 	.short	0x0000
        /*0012*/ 	.short	0x0000
        /*0014*/ 	.byte	0x00, 0xf0, 0xa1, 0x03


	//----- nvinfo : EIATTR_SPARSE_MMA_MASK
	.align		4
.L_1389:
        /*0018*/ 	.byte	0x03, 0x50
        /*001a*/ 	.short	0x0000


	//----- nvinfo : EIATTR_MAXREG_COUNT
	.align		4
        /*001c*/ 	.byte	0x03, 0x1b
        /*001e*/ 	.short	0x0080


	//----- nvinfo : EIATTR_NUM_BARRIERS
	.align		4
        /*0020*/ 	.byte	0x02, 0x4c
        /*0022*/ 	.byte	0x01
	.zero		1


	//----- nvinfo : EIATTR_EXTERNS
	.align		4
        /*0024*/ 	.byte	0x04, 0x0f
        /*0026*/ 	.short	(.L_1391 - .L_1390)


	//   ....[0]....
	.align		4
.L_1390:
        /*0028*/ 	.word	index@(__assertfail)


	//----- nvinfo : EIATTR_MERCURY_ISA_VERSION
	.align		4
.L_1391:
        /*002c*/ 	.byte	0x03, 0x5f
        /*002e*/ 	.short	0x0101


	//----- nvinfo : EIATTR_COOP_GROUP_MASK_REGIDS
	.align		4
        /*0030*/ 	.byte	0x04, 0x29
        /*0032*/ 	.short	(.L_1393 - .L_1392)


	//   ....[0]....
.L_1392:
        /*0034*/ 	.word	0xffffffff


	//   ....[1]....
        /*0038*/ 	.word	0xffffffff


	//   ....[2]....
        /*003c*/ 	.word	0xffffffff


	//   ....[3]....
        /*0040*/ 	.word	0xffffffff


	//   ....[4]....
        /*0044*/ 	.word	0xffffffff


	//   ....[5]....
        /*0048*/ 	.word	0xffffffff


	//   ....[6]....
        /*004c*/ 	.word	0xffffffff


	//   ....[7]....
        /*0050*/ 	.word	0xffffffff


	//   ....[8]....
        /*0054*/ 	.word	0xffffffff


	//   ....[9]....
        /*0058*/ 	.word	0xffffffff


	//   ....[10]....
        /*005c*/ 	.word	0xffffffff


	//   ....[11]....
        /*0060*/ 	.word	0xffffffff


	//----- nvinfo : EIATTR_COOP_GROUP_INSTR_OFFSETS
	.align		4
.L_1393:
        /*0064*/ 	.byte	0x04, 0x28
        /*0066*/ 	.short	(.L_1395 - .L_1394)


	//   ....[0]....
.L_1394:
        /*0068*/ 	.word	0x000010a0


	//   ....[1]....
        /*006c*/ 	.word	0x000010c0


	//   ....[2]....
        /*0070*/ 	.word	0x000010e0


	//   ....[3]....
        /*0074*/ 	.word	0x00001100


	//   ....[4]....
        /*0078*/ 	.word	0x000012a0


	//   ....[5]....
        /*007c*/ 	.word	0x000012c0


	//   ....[6]....
        /*0080*/ 	.word	0x000012d0


	//   ....[7]....
        /*0084*/ 	.word	0x00001300


	//   ....[8]....
        /*0088*/ 	.word	0x00001310


	//   ....[9]....
        /*008c*/ 	.word	0x00001340


	//   ....[10]....
        /*0090*/ 	.word	0x00001350


	//   ....[11]....
        /*0094*/ 	.word	0x00001390


	//----- nvinfo : EIATTR_SYSCALL_OFFSETS
	.align		4
.L_1395:
        /*0098*/ 	.byte	0x04, 0x46
        /*009a*/ 	.short	(.L_1397 - .L_1396)


	//   ....[0]....
.L_1396:
        /*009c*/ 	.word	0x00000390


	//----- nvinfo : EIATTR_EXIT_INSTR_OFFSETS
	.align		4
.L_1397:
        /*00a0*/ 	.byte	0x04, 0x1c
        /*00a2*/ 	.short	(.L_1399 - .L_1398)


	//   ....[0]....
.L_1398:
        /*00a4*/ 	.word	0x00000240


	//   ....[1]....
        /*00a8*/ 	.word	0x00002450


	//   ....[2]....
        /*00ac*/ 	.word	0x00002610


	//----- nvinfo : EIATTR_MAX_THREADS
	.align		4
.L_1399:
        /*00b0*/ 	.byte	0x04, 0x05
        /*00b2*/ 	.short	(.L_1401 - .L_1400)
.L_1400:
        /*00b4*/ 	.word	0x00000100
        /*00b8*/ 	.word	0x00000001
        /*00bc*/ 	.word	0x00000001


	//----- nvinfo : EIATTR_CRS_STACK_SIZE
	.align		4
.L_1401:
        /*00c0*/ 	.byte	0x04, 0x1e
        /*00c2*/ 	.short	(.L_1403 - .L_1402)
.L_1402:
        /*00c4*/ 	.word	0x00000000


	//----- nvinfo : EIATTR_CBANK_PARAM_SIZE
	.align		4
.L_1403:
        /*00c8*/ 	.byte	0x03, 0x19
        /*00ca*/ 	.short	0x00e8


	//----- nvinfo : EIATTR_PARAM_CBANK
	.align		4
        /*00cc*/ 	.byte	0x04, 0x0a
        /*00ce*/ 	.short	(.L_1405 - .L_1404)
	.align		4
.L_1404:
        /*00d0*/ 	.word	index@(.nv.constant0._ZN7cutlass13device_kernelIN5flash19FlashAttnFwdCombineIN4cute5tupleIJNS3_1CILi16EEENS5_ILi64EEEEEELi6ELi256ELi1ELb0ELb0ENS_10bfloat16_tEfNS_4arch4Sm80EEEEEvNT_6ParamsE)
        /*00d4*/ 	.short	0x0210
        /*00d6*/ 	.short	0x00e8


	//----- nvinfo : EIATTR_SW_WAR
	.align		4
.L_1405:
        /*00d8*/ 	.byte	0x04, 0x36
        /*00da*/ 	.short	(.L_1407 - .L_1406)
.L_1406:
        /*00dc*/ 	.word	0x00000008
.L_1407:


//--------------------- .nv.info._ZN7cutlass13device_kernelIN5flash19FlashAttnFwdCombineIN4cute5tupleIJNS3_1CILi16EEENS5_ILi64EEEEEELi5ELi256ELi1ELb0ELb0ENS_10bfloat16_tEfNS_4arch4Sm80EEEEEvNT_6ParamsE --------------------------
	.section	.nv.info._ZN7cutlass13device_kernelIN5flash19FlashAttnFwdCombineIN4cute5tupleIJNS3_1CILi16EEENS5_ILi64EEEEEELi5ELi256ELi1ELb0ELb0ENS_10bfloat16_tEfNS_4arch4Sm80EEEEEvNT_6ParamsE,"",@"SHT_CUDA_INFO"
	.sectionflags	@""
	.align	4


	//----- nvinfo : EIATTR_CUDA_API_VERSION
	.align		4
        /*0000*/ 	.byte	0x04, 0x37
        /*0002*/ 	.short	(.L_1409 - .L_1408)
.L_1408:
        /*0004*/ 	.word	0x00000082


	//----- nvinfo : EIATTR_KPARAM_INFO
	.align		4
.L_1409:
        /*0008*/ 	.byte	0x04, 0x17
        /*000a*/ 	.short	(.L_1411 - .L_1410)
.L_1410:
        /*000c*/ 	.word	0x00000000
        /*0010*/ 	.short	0x0000
        /*0012*/ 	.short	0x0000
        /*0014*/ 	.byte	0x00, 0xf0, 0xa1, 0x03


	//----- nvinfo : EIATTR_SPARSE_MMA_MASK
	.align		4
.L_1411:
        /*0018*/ 	.byte	0x03, 0x50
        /*001a*/ 	.short	0x0000


	//----- nvinfo : EIATTR_MAXREG_COUNT
	.align		4
        /*001c*/ 	.byte	0x03, 0x1b
        /*001e*/ 	.short	0x0080


	//----- nvinfo : EIATTR_NUM_BARRIERS
	.align		4
        /*0020*/ 	.byte	0x02, 0x4c
        /*0022*/ 	.byte	0x01
	.zero		1


	//----- nvinfo : EIATTR_EXTERNS
	.align		4
        /*0024*/ 	.byte	0x04, 0x0f
        /*0026*/ 	.short	(.L_1413 - .L_1412)


	//   ....[0]....
	.align		4
.L_1412:
        /*0028*/ 	.word	index@(__assertfail)


	//----- nvinfo : EIATTR_MERCURY_ISA_VERSION
	.align		4
.L_1413:
        /*002c*/ 	.byte	0x03, 0x5f
        /*002e*/ 	.short	0x0101


	//----- nvinfo : EIATTR_COOP_GROUP_MASK_REGIDS
	.align		4
        /*0030*/ 	.byte	0x04, 0x29
        /*0032*/ 	.short	(.L_1415 - .L_1414)


	//   ....[0]....
.L_1414:
        /*0034*/ 	.word	0xffffffff


	//   ....[1]....
        /*0038*/ 	.word	0xffffffff


	//   ....[2]....
        /*003c*/ 	.word	0xffffffff


	//   ....[3]....
        /*0040*/ 	.word	0xffffffff


	//   ....[4]....
        /*0044*/ 	.word	0xffffffff


	//   ....[5]....
        /*0048*/ 	.word	0xffffffff


	//   ....[6]....
        /*004c*/ 	.word	0xffffffff


	//   ....[7]....
        /*0050*/ 	.word	0xffffffff


	//   ....[8]....
        /*0054*/ 	.word	0xffffffff


	//   ....[9]....
        /*0058*/ 	.word	0xffffffff


	//   ....[10]....
        /*005c*/ 	.word	0xffffffff


	//   ....[11]....
        /*0060*/ 	.word	0xffffffff


	//----- nvinfo : EIATTR_COOP_GROUP_INSTR_OFFSETS
	.align		4
.L_1415:
        /*0064*/ 	.byte	0x04, 0x28
        /*0066*/ 	.short	(.L_1417 - .L_1416)


	//   ....[0]....
.L_1416:
        /*0068*/ 	.word	0x00000de0


	//   ....[1]....
        /*006c*/ 	.word	0x00000e00


	//   ....[2]....
        /*0070*/ 	.word	0x00000e20


	//   ....[3]....
        /*0074*/ 	.word	0x00000e40


	//   ....[4]....
        /*0078*/ 	.word	0x00000f30


	//   ....[5]....
        /*007c*/ 	.word	0x00000f50


	//   ....[6]....
        /*0080*/ 	.word	0x00000f60


	//   ....[7]....
        /*0084*/ 	.word	0x00000f90


	//   ....[8]....
        /*0088*/ 	.word	0x00000fa0


	//   ....[9]....
        /*008c*/ 	.word	0x00000fe0


	//   ....[10]....
        /*0090*/ 	.word	0x00000ff0


	//   ....[11]....
        /*0094*/ 	.word	0x00001030


	//----- nvinfo : EIATTR_SYSCALL_OFFSETS
	.align		4
.L_1417:
        /*0098*/ 	.byte	0x04, 0x46
        /*009a*/ 	.short	(.L_1419 - .L_1418)


	//   ....[0]....
.L_1418:
        /*009c*/ 	.word	0x00000390


	//----- nvinfo : EIATTR_EXIT_INSTR_OFFSETS
	.align		4
.L_1419:
        /*00a0*/ 	.byte	0x04, 0x1c
        /*00a2*/ 	.short	(.L_1421 - .L_1420)


	//   ....[0]....
.L_1420:
        /*00a4*/ 	.word	0x00000240


	//   ....[1]....
        /*00a8*/ 	.word	0x000020f0


	//   ....[2]....
        /*00ac*/ 	.word	0x000022b0


	//----- nvinfo : EIATTR_MAX_THREADS
	.align		4
.L_1421:
        /*00b0*/ 	.byte	0x04, 0x05
        /*00b2*/ 	.short	(.L_1423 - .L_1422)
.L_1422:
        /*00b4*/ 	.word	0x00000100
        /*00b8*/ 	.word	0x00000001
        /*00bc*/ 	.word	0x00000001


	//----- nvinfo : EIATTR_CRS_STACK_SIZE
	.align		4
.L_1423:
        /*00c0*/ 	.byte	0x04, 0x1e
        /*00c2*/ 	.short	(.L_1425 - .L_1424)
.L_1424:
        /*00c4*/ 	.word	0x00000000


	//----- nvinfo : EIATTR_CBANK_PARAM_SIZE
	.align		4
.L_1425:
        /*00c8*/ 	.byte	0x03, 0x19
        /*00ca*/ 	.short	0x00e8


	//----- nvinfo : EIATTR_PARAM_CBANK
	.align		4
        /*00cc*/ 	.byte	0x04, 0x0a
        /*00ce*/ 	.short	(.L_1427 - .L_1426)
	.align		4
.L_1426:
        /*00d0*/ 	.word	index@(.nv.constant0._ZN7cutlass13device_kernelIN5flash19FlashAttnFwdCombineIN4cute5tupleIJNS3_1CILi16EEENS5_ILi64EEEEEELi5ELi256ELi1ELb0ELb0ENS_10bfloat16_tEfNS_4arch4Sm80EEEEEvNT_6ParamsE)
        /*00d4*/ 	.short	0x0210
        /*00d6*/ 	.short	0x00e8


	//----- nvinfo : EIATTR_SW_WAR
	.align		4
.L_1427:
        /*00d8*/ 	.byte	0x04, 0x36
        /*00da*/ 	.short	(.L_1429 - .L_1428)
.L_1428:
        /*00dc*/ 	.word	0x00000008
.L_1429:


//--------------------- .nv.info._ZN7cutlass13device_kernelIN5flash19FlashAttnFwdCombineIN4cute5tupleIJNS3_1CILi16EEENS5_ILi64EEEEEELi4ELi256ELi1ELb0ELb0ENS_10bfloat16_tEfNS_4arch4Sm80EEEEEvNT_6ParamsE --------------------------
	.section	.nv.info._ZN7cutlass13device_kernelIN5flash19FlashAttnFwdCombineIN4cute5tupleIJNS3_1CILi16EEENS5_ILi64EEEEEELi4ELi256ELi1ELb0ELb0ENS_10bfloat16_tEfNS_4arch4Sm80EEEEEvNT_6ParamsE,"",@"SHT_CUDA_INFO"
	.sectionflags	@""
	.align	4


	//----- nvinfo : EIATTR_CUDA_API_VERSION
	.align		4
        /*0000*/ 	.byte	0x04, 0x37
        /*0002*/ 	.short	(.L_1431 - .L_1430)
.L_1430:
        /*0004*/ 	.word	0x00000082


	//----- nvinfo : EIATTR_KPARAM_INFO
	.align		4
.L_1431:
        /*0008*/ 	.byte	0x04, 0x17
        /*000a*/ 	.short	(.L_1433 - .L_1432)
.L_1432:
        /*000c*/ 	.word	0x00000000
        /*0010*/ 	.short	0x0000
        /*0012*/ 	.short	0x0000
        /*0014*/ 	.byte	0x00, 0xf0, 0xa1, 0x03


	//----- nvinfo : EIATTR_SPARSE_MMA_MASK
	.align		4
.L_1433:
        /*0018*/ 	.byte	0x03, 0x50
        /*001a*/ 	.short	0x0000


	//----- nvinfo : EIATTR_MAXREG_COUNT
	.align		4
        /*001c*/ 	.byte	0x03, 0x1b
        /*001e*/ 	.short	0x0080


	//----- nvinfo : EIATTR_NUM_BARRIERS
	.align		4
        /*0020*/ 	.byte	0x02, 0x4c
        /*0022*/ 	.byte	0x01
	.zero		1


	//----- nvinfo : EIATTR_EXTERNS
	.align		4
        /*0024*/ 	.byte	0x04, 0x0f
        /*0026*/ 	.short	(.L_1435 - .L_1434)


	//   ....[0]....
	.align		4
.L_1434:
        /*0028*/ 	.word	index@(__assertfail)


	//----- nvinfo : EIATTR_MERCURY_ISA_VERSION
	.align		4
.L_1435:
        /*002c*/ 	.byte	0x03, 0x5f
        /*002e*/ 	.short	0x0101


	//----- nvinfo : EIATTR_COOP_GROUP_MASK_REGIDS
	.align		4
        /*0030*/ 	.byte	0x04, 0x29
        /*0032*/ 	.short	(.L_1437 - .L_1436)


	//   ....[0]....
.L_1436:
        /*0034*/ 	.word	0xffffffff


	//   ....[1]....
        /*0038*/ 	.word	0xffffffff


	//   ....[2]....
        /*003c*/ 	.word	0xffffffff


	//   ....[3]....
        /*0040*/ 	.word	0xffffffff


	//   ....[4]....
        /*0044*/ 	.word	0xffffffff


	//   ....[5]....
        /*0048*/ 	.word	0xffffffff


	//   ....[6]....
        /*004c*/ 	.word	0xffffffff


	//   ....[7]....
        /*0050*/ 	.word	0xffffffff


	//   ....[8]....
        /*0054*/ 	.word	0xffffffff


	//   ....[9]....
        /*0058*/ 	.word	0xffffffff


	//   ....[10]....
        /*005c*/ 	.word	0xffffffff


	//   ....[11]....
        /*0060*/ 	.word	0xffffffff


	//----- nvinfo : EIATTR_COOP_GROUP_INSTR_OFFSETS
	.align		4
.L_1437:
        /*0064*/ 	.byte	0x04, 0x28
        /*0066*/ 	.short	(.L_1439 - .L_1438)


	//   ....[0]....
.L_1438:
        /*0068*/ 	.word	0x00000c90


	//   ....[1]....
        /*006c*/ 	.word	0x00000cb0


	//   ....[2]....
        /*0070*/ 	.word	0x00000cd0


	//   ....[3]....
        /*0074*/ 	.word	0x00000cf0


	//   ....[4]....
        /*0078*/ 	.word	0x00000d90


	//   ....[5]....
        /*007c*/ 	.word	0x00000db0


	//   ....[6]....
        /*0080*/ 	.word	0x00000dc0


	//   ....[7]....
        /*0084*/ 	.word	0x00000df0


	//   ....[8]....
        /*0088*/ 	.word	0x00000e00


	//   ....[9]....
        /*008c*/ 	.word	0x00000e40


	//   ....[10]....
        /*0090*/ 	.word	0x00000e50


	//   ....[11]....
        /*0094*/ 	.word	0x00000e90


	//----- nvinfo : EIATTR_SYSCALL_OFFSETS
	.align		4
.L_1439:
        /*0098*/ 	.byte	0x04, 0x46
        /*009a*/ 	.short	(.L_1441 - .L_1440)


	//   ....[0]....
.L_1440:
        /*009c*/ 	.word	0x00000390


	//----- nvinfo : EIATTR_EXIT_INSTR_OFFSETS
	.align		4
.L_1441:
        /*00a0*/ 	.byte	0x04, 0x1c
        /*00a2*/ 	.short	(.L_1443 - .L_1442)


	//   ....[0]....
.L_1442:
        /*00a4*/ 	.word	0x00000240


	//   ....[1]....
        /*00a8*/ 	.word	0x00001f30


	//   ....[2]....
        /*00ac*/ 	.word	0x000020f0


	//----- nvinfo : EIATTR_MAX_THREADS
	.align		4
.L_1443:
        /*00b0*/ 	.byte	0x04, 0x05
        /*00b2*/ 	.short	(.L_1445 - .L_1444)
.L_1444:
        /*00b4*/ 	.word	0x00000100
        /*00b8*/ 	.word	0x00000001
        /*00bc*/ 	.word	0x00000001


	//----- nvinfo : EIATTR_CRS_STACK_SIZE
	.align		4
.L_1445:
        /*00c0*/ 	.byte	0x04, 0x1e
        /*00c2*/ 	.short	(.L_1447 - .L_1446)
.L_1446:
        /*00c4*/ 	.word	0x00000000


	//----- nvinfo : EIATTR_CBANK_PARAM_SIZE
	.align		4
.L_1447:
        /*00c8*/ 	.byte	0x03, 0x19
        /*00ca*/ 	.short	0x00e8


	//----- nvinfo : EIATTR_PARAM_CBANK
	.align		4
        /*00cc*/ 	.byte	0x04, 0x0a
        /*00ce*/ 	.short	(.L_1449 - .L_1448)
	.align		4
.L_1448:
        /*00d0*/ 	.word	index@(.nv.constant0._ZN7cutlass13device_kernelIN5flash19FlashAttnFwdCombineIN4cute5tupleIJNS3_1CILi16EEENS5_ILi64EEEEEELi4ELi256ELi1ELb0ELb0ENS_10bfloat16_tEfNS_4arch4Sm80EEEEEvNT_6ParamsE)
        /*00d4*/ 	.short	0x0210
        /*00d6*/ 	.short	0x00e8


	//----- nvinfo : EIATTR_SW_WAR
	.align		4
.L_1449:
        /*00d8*/ 	.byte	0x04, 0x36
        /*00da*/ 	.short	(.L_1451 - .L_1450)
.L_1450:
        /*00dc*/ 	.word	0x00000008
.L_1451:


//--------------------- .nv.info._ZN7cutlass13device_kernelIN5flash19FlashAttnFwdCombineIN4cute5tupleIJNS3_1CILi16EEENS5_ILi64EEEEEELi8ELi256ELi1ELb0ELb1ENS_10bfloat16_tEfNS_4arch4Sm80EEEEEvNT_6ParamsE --------------------------
	.section	.nv.info._ZN7cutlass13device_kernelIN5flash19FlashAttnFwdCombineIN4cute5tupleIJNS3_1CILi16EEENS5_ILi64EEEEEELi8ELi256ELi1ELb0ELb1ENS_10bfloat16_tEfNS_4arch4Sm80EEEEEvNT_6ParamsE,"",@"SHT_CUDA_INFO"
	.sectionflags	@""
	.align	4


	//----- nvinfo : EIATTR_CUDA_API_VERSION
	.align		4
        /*0000*/ 	.byte	0x04, 0x37
        /*0002*/ 	.short	(.L_1453 - .L_1452)
.L_1452:
        /*0004*/ 	.word	0x00000082


	//----- nvinfo : EIATTR_KPARAM_INFO
	.align		4
.L_1453:
        /*0008*/ 	.byte	0x04, 0x17
        /*000a*/ 	.short	(.L_1455 - .L_1454)
.L_1454:
        /*000c*/ 	.word	0x00000000
        /*0010*/ 	.short	0x0000
        /*0012*/ 	.short	0x0000
        /*0014*/ 	.byte	0x00, 0xf0, 0xa1, 0x03


	//----- nvinfo : EIATTR_SPARSE_MMA_MASK
	.align		4
.L_1455:
        /*0018*/ 	.byte	0x03, 0x50
        /*001a*/ 	.short	0x0000


	//----- nvinfo : EIATTR_MAXREG_COUNT
	.align		4
        /*001c*/ 	.byte	0x03, 0x1b
        /*001e*/ 	.short	0x0080


	//----- nvinfo : EIATTR_NUM_BARRIERS
	.align		4
        /*0020*/ 	.byte	0x02, 0x4c
        /*0022*/ 	.byte	0x01
	.zero		1


	//----- nvinfo : EIATTR_EXTERNS
	.align		4
        /*0024*/ 	.byte	0x04, 0x0f
        /*0026*/ 	.short	(.L_1457 - .L_1456)


	//   ....[0]....
	.align		4
.L_1456:
        /*0028*/ 	.word	index@(__assertfail)


	//----- nvinfo : EIATTR_MERCURY_ISA_VERSION
	.align		4
.L_1457:
        /*002c*/ 	.byte	0x03, 0x5f
        /*002e*/ 	.short	0x0101


	//----- nvinfo : EIATTR_COOP_GROUP_MASK_REGIDS
	.align		4
        /*0030*/ 	.byte	0x04, 0x29
        /*0032*/ 	.short	(.L_1459 - .L_1458)


	//   ....[0]....
.L_1458:
        /*0034*/ 	.word	0xffffffff


	//   ....[1]....
        /*0038*/ 	.word	0xffffffff


	//   ....[2]....
        /*003c*/ 	.word	0xffffffff


	//   ....[3]....
        /*0040*/ 	.word	0xffffffff


	//   ....[4]....
        /*0044*/ 	.word	0xffffffff


	//   ....[5]....
        /*0048*/ 	.word	0xffffffff


	//   ....[6]....
        /*004c*/ 	.word	0xffffffff


	//   ....[7]....
        /*0050*/ 	.word	0xffffffff


	//   ....[8]....
        /*0054*/ 	.word	0xffffffff


	//   ....[9]....
        /*0058*/ 	.word	0xffffffff


	//   ....[10]....
        /*005c*/ 	.word	0xffffffff


	//   ....[11]....
        /*0060*/ 	.word	0xffffffff


	//----- nvinfo : EIATTR_COOP_GROUP_INSTR_OFFSETS
	.align		4
.L_1459:
        /*0064*/ 	.byte	0x04, 0x28
        /*0066*/ 	.short	(.L_1461 - .L_1460)


	//   ....[0]....
.L_1460:
        /*0068*/ 	.word	0x000028f0


	//   ....[1]....
        /*006c*/ 	.word	0x00002910


	//   ....[2]....
        /*0070*/ 	.word	0x00002930


	//   ....[3]....
        /*0074*/ 	.word	0x00002950


	//   ....[4]....
        /*0078*/ 	.word	0x00002ed0


	//   ....[5]....
        /*007c*/ 	.word	0x00002f50


	//   ....[6]....
        /*0080*/ 	.word	0x00002fa0


	//   ....[7]....
        /*0084*/ 	.word	0x00002fd0


	//   ....[8]....
        /*0088*/ 	.word	0x00002ff0


	//   ....[9]....
        /*008c*/ 	.word	0x00003010


	//   ....[10]....
        /*0090*/ 	.word	0x00003030


	//   ....[11]....
        /*0094*/ 	.word	0x00003070


	//----- nvinfo : EIATTR_SYSCALL_OFFSETS
	.align		4
.L_1461:
        /*0098*/ 	.byte	0x04, 0x46
        /*009a*/ 	.short	(.L_1463 - .L_1462)


	//   ....[0]....
.L_1462:
        /*009c*/ 	.word	0x00000510


	//----- nvinfo : EIATTR_EXIT_INSTR_OFFSETS
	.align		4
.L_1463:
        /*00a0*/ 	.byte	0x04, 0x1c
        /*00a2*/ 	.short	(.L_1465 - .L_1464)


	//   ....[0]....
.L_1464:
        /*00a4*/ 	.word	0x00000240


	//   ....[1]....
        /*00a8*/ 	.word	0x000003c0


	//   ....[2]....
        /*00ac*/ 	.word	0x000042c0


	//   ....[3]....
        /*00b0*/ 	.word	0x00004420


	//----- nvinfo : EIATTR_MAX_THREADS
	.align		4
.L_1465:
        /*00b4*/ 	.byte	0x04, 0x05
        /*00b6*/ 	.short	(.L_1467 - .L_1466)
.L_1466:
        /*00b8*/ 	.word	0x00000100
        /*00bc*/ 	.word	0x00000001
        /*00c0*/ 	.word	0x00000001


	//----- nvinfo : EIATTR_CRS_STACK_SIZE
	.align		4
.L_1467:
        /*00c4*/ 	.byte	0x04, 0x1e
        /*00c6*/ 	.short	(.L_1469 - .L_1468)
.L_1468:
        /*00c8*/ 	.word	0x00000000


	//----- nvinfo : EIATTR_CBANK_PARAM_SIZE
	.align		4
.L_1469:
        /*00cc*/ 	.byte	0x03, 0x19
        /*00ce*/ 	.short	0x00e8


	//----- nvinfo : EIATTR_PARAM_CBANK
	.align		4
        /*00d0*/ 	.byte	0x04, 0x0a
        /*00d2*/ 	.short	(.L_1471 - .L_1470)
	.align		4
.L_1470:
        /*00d4*/ 	.word	index@(.nv.constant0._ZN7cutlass13device_kernelIN5flash19FlashAttnFwdCombineIN4cute5tupleIJNS3_1CILi16EEENS5_ILi64EEEEEELi8ELi256ELi1ELb0ELb1ENS_10bfloat16_tEfNS_4arch4Sm80EEEEEvNT_6ParamsE)
        /*00d8*/ 	.short	0x0210
        /*00da*/ 	.short	0x00e8


	//----- nvinfo : EIATTR_SW_WAR
	.align		4
.L_1471:
        /*00dc*/ 	.byte	0x04, 0x36
        /*00de*/ 	.short	(.L_1473 - .L_1472)
.L_1472:
        /*00e0*/ 	.word	0x00000008
.L_1473:


//--------------------- .nv.info._ZN7cutlass13device_kernelIN5flash19FlashAttnFwdCombineIN4cute5tupleIJNS3_1CILi16EEENS5_ILi64EEEEEELi7ELi256ELi1ELb0ELb1ENS_10bfloat16_tEfNS_4arch4Sm80EEEEEvNT_6ParamsE --------------------------
	.section	.nv.info._ZN7cutlass13device_kernelIN5flash19FlashAttnFwdCombineIN4cute5tupleIJNS3_1CILi16EEENS5_ILi64EEEEEELi7ELi256ELi1ELb0ELb1ENS_10bfloat16_tEfNS_4arch4Sm80EEEEEvNT_6ParamsE,"",@"SHT_CUDA_INFO"
	.sectionflags	@""
	.align	4


	//----- nvinfo : EIATTR_CUDA_API_VERSION
	.align		4
        /*0000*/ 	.byte	0x04, 0x37
        /*0002*/ 	.short	(.L_1475 - .L_1474)
.L_1474:
        /*0004*/ 	.word	0x00000082


	//----- nvinfo : EIATTR_KPARAM_INFO
	.align		4
.L_1475:
        /*0008*/ 	.byte	0x04, 0x17
        /*000a*/ 	.short	(.L_1477 - .L_1476)
.L_1476:
        /*000c*/ 	.word	0x00000000
        /*0010*/ 	.short	0x0000
        /*0012*/ 	.short	0x0000
        /*0014*/ 	.byte	0x00, 0xf0, 0xa1, 0x03


	//----- nvinfo : EIATTR_SPARSE_MMA_MASK
	.align		4
.L_1477:
        /*0018*/ 	.byte	0x03, 0x50
        /*001a*/ 	.short	0x0000


	//----- nvinfo : EIATTR_MAXREG_COUNT
	.align		4
        /*001c*/ 	.byte	0x03, 0x1b
        /*001e*/ 	.short	0x0080


	//----- nvinfo : EIATTR_NUM_BARRIERS
	.align		4
        /*0020*/ 	.byte	0x02, 0x4c
        /*0022*/ 	.byte	0x01
	.zero		1


	//----- nvinfo : EIATTR_EXTERNS
	.align		4
        /*0024*/ 	.byte	0x04, 0x0f
        /*0026*/ 	.short	(.L_1479 - .L_1478)


	//   ....[0]....
	.align		4
.L_1478:
        /*0028*/ 	.word	index@(__assertfail)


	//----- nvinfo : EIATTR_MERCURY_ISA_VERSION
	.align		4
.L_1479:
        /*002c*/ 	.byte	0x03, 0x5f
        /*002e*/ 	.short	0x0101


	//----- nvinfo : EIATTR_COOP_GROUP_MASK_REGIDS
	.align		4
        /*0030*/ 	.byte	0x04, 0x29
        /*0032*/ 	.short	(.L_1481 - .L_1480)


	//   ....[0]....
.L_1480:
        /*0034*/ 	.word	0xffffffff


	//   ....[1]....
        /*0038*/ 	.word	0xffffffff


	//   ....[2]....
        /*003c*/ 	.word	0xffffffff


	//   ....[3]....
        /*0040*/ 	.word	0xffffffff


	//   ....[4]....
        /*0044*/ 	.word	0xffffffff


	//   ....[5]....
        /*0048*/ 	.word	0xffffffff


	//   ....[6]....
        /*004c*/ 	.word	0xffffffff


	//   ....[7]....
        /*0050*/ 	.word	0xffffffff


	//   ....[8]....
        /*0054*/ 	.word	0xffffffff


	//   ....[9]....
        /*0058*/ 	.word	0xffffffff


	//   ....[10]....
        /*005c*/ 	.word	0xffffffff


	//   ....[11]....
        /*0060*/ 	.word	0xffffffff


	//----- nvinfo : EIATTR_COOP_GROUP_INSTR_OFFSETS
	.align		4
.L_1481:
        /*0064*/ 	.byte	0x04, 0x28
        /*0066*/ 	.short	(.L_1483 - .L_1482)


	//   ....[0]....
.L_1482:
        /*0068*/ 	.word	0x00001ee0


	//   ....[1]....
        /*006c*/ 	.word	0x00001f00


	//   ....[2]....
        /*0070*/ 	.word	0x00001f20


	//   ....[3]....
        /*0074*/ 	.word	0x00001f40


	//   ....[4]....
        /*0078*/ 	.word	0x00002260


	//   ....[5]....
        /*007c*/ 	.word	0x00002280


	//   ....[6]....
        /*0080*/ 	.word	0x00002290


	//   ....[7]....
        /*0084*/ 	.word	0x000022c0


	//   ....[8]....
        /*0088*/ 	.word	0x000022d0


	//   ....[9]....
        /*008c*/ 	.word	0x00002300


	//   ....[10]....
        /*0090*/ 	.word	0x00002310


	//   ....[11]....
        /*0094*/ 	.word	0x00002350


	//----- nvinfo : EIATTR_SYSCALL_OFFSETS
	.align		4
.L_1483:
        /*0098*/ 	.byte	0x04, 0x46
        /*009a*/ 	.short	(.L_1485 - .L_1484)


	//   ....[0]....
.L_1484:
        /*009c*/ 	.word	0x00000510


	//----- nvinfo : EIATTR_EXIT_INSTR_OFFSETS
	.align		4
.L_1485:
        /*00a0*/ 	.byte	0x04, 0x1c
        /*00a2*/ 	.short	(.L_1487 - .L_1486)


	//   ....[0]....
.L_1486:
        /*00a4*/ 	.word	0x00000240


	//   ....[1]....
        /*00a8*/ 	.word	0x000003c0


	//   ....[2]....
        /*00ac*/ 	.word	0x00003490


	//   ....[3]....
        /*00b0*/ 	.word	0x000035f0


	//----- nvinfo : EIATTR_MAX_THREADS
	.align		4
.L_1487:
        /*00b4*/ 	.byte	0x04, 0x05
        /*00b6*/ 	.short	(.L_1489 - .L_1488)
.L_1488:
        /*00b8*/ 	.word	0x00000100
        /*00bc*/ 	.word	0x00000001
        /*00c0*/ 	.word	0x00000001


	//----- nvinfo : EIATTR_CRS_STACK_SIZE
	.align		4
.L_1489:
        /*00c4*/ 	.byte	0x04, 0x1e
        /*00c6*/ 	.short	(.L_1491 - .L_1490)
.L_1490:
        /*00c8*/ 	.word	0x00000000


	//----- nvinfo : EIATTR_CBANK_PARAM_SIZE
	.align		4
.L_1491:
        /*00cc*/ 	.byte	0x03, 0x19
        /*00ce*/ 	.short	0x00e8


	//----- nvinfo : EIATTR_PARAM_CBANK
	.align		4
        /*00d0*/ 	.byte	0x04, 0x0a
        /*00d2*/ 	.short	(.L_1493 - .L_1492)
	.align		4
.L_1492:
        /*00d4*/ 	.word	index@(.nv.constant0._ZN7cutlass13device_kernelIN5flash19FlashAttnFwdCombineIN4cute5tupleIJNS3_1CILi16EEENS5_ILi64EEEEEELi7ELi256ELi1ELb0ELb1ENS_10bfloat16_tEfNS_4arch4Sm80EEEEEvNT_6ParamsE)
        /*00d8*/ 	.short	0x0210
        /*00da*/ 	.short	0x00e8


	//----- nvinfo : EIATTR_SW_WAR
	.align		4
.L_1493:
        /*00dc*/ 	.byte	0x04, 0x36
        /*00de*/ 	.short	(.L_1495 - .L_1494)
.L_1494:
        /*00e0*/ 	.word	0x00000008
.L_1495:


//--------------------- .nv.info._ZN7cutlass13device_kernelIN5flash19FlashAttnFwdCombineIN4cute5tupleIJNS3_1CILi16EEENS5_ILi64EEEEEELi6ELi256ELi1ELb0ELb1ENS_10bfloat16_tEfNS_4arch4Sm80EEEEEvNT_6ParamsE --------------------------
	.section	.nv.info._ZN7cutlass13device_kernelIN5flash19FlashAttnFwdCombineIN4cute5tupleIJNS3_1CILi16EEENS5_ILi64EEEEEELi6ELi256ELi1ELb0ELb1ENS_10bfloat16_tEfNS_4arch4Sm80EEEEEvNT_6ParamsE,"",@"SHT_CUDA_INFO"
	.sectionflags	@""
	.align	4


	//----- nvinfo : EIATTR_CUDA_API_VERSION
	.align		4
        /*0000*/ 	.byte	0x04, 0x37
        /*0002*/ 	.short	(.L_1497 - .L_1496)
.L_1496:
        /*0004*/ 	.word	0x00000082


	//----- nvinfo : EIATTR_KPARAM_INFO
	.align		4
.L_1497:
        /*0008*/ 	.byte	0x04, 0x17
        /*000a*/ 	.short	(.L_1499 - .L_1498)
.L_1498:
        /*000c*/ 	.word	0x00000000
        /*0010*/ 	.short	0x0000
        /*0012*/ 	.short	0x0000
        /*0014*/ 	.byte	0x00, 0xf0, 0xa1, 0x03


	//----- nvinfo : EIATTR_SPARSE_MMA_MASK
	.align		4
.L_1499:
        /*0018*/ 	.byte	0x03, 0x50
        /*001a*/ 	.short	0x0000


	//----- nvinfo : EIATTR_MAXREG_COUNT
	.align		4
        /*001c*/ 	.byte	0x03, 0x1b
        /*001e*/ 	.short	0x0080


	//----- nvinfo : EIATTR_NUM_BARRIERS
	.align		4
        /*0020*/ 	.byte	0x02, 0x4c
        /*0022*/ 	.byte	0x01
	.zero		1


	//----- nvinfo : EIATTR_EXTERNS
	.align		4
        /*0024*/ 	.byte	0x04, 0x0f
        /*0026*/ 	.short	(.L_1501 - .L_1500)


	//   ....[0]....
	.align		4
.L_1500:
        /*0028*/ 	.word	index@(__assertfail)


	//----- nvinfo : EIATTR_MERCURY_ISA_VERSION
	.align		4
.L_1501:
        /*002c*/ 	.byte	0x03, 0x5f
        /*002e*/ 	.short	0x0101


	//----- nvinfo : EIATTR_COOP_GROUP_MASK_REGIDS
	.align		4
        /*0030*/ 	.byte	0x04, 0x29
        /*0032*/ 	.short	(.L_1503 - .L_1502)


	//   ....[0]....
.L_1502:
        /*0034*/ 	.word	0xffffffff


	//   ....[1]....
        /*0038*/ 	.word	0xffffffff


	//   ....[2]....
        /*003c*/ 	.word	0xffffffff


	//   ....[3]....
        /*0040*/ 	.word	0xffffffff


	//   ....[4]....
        /*0044*/ 	.word	0xffffffff


	//   ....[5]....
        /*0048*/ 	.word	0xffffffff


	//   ....[6]....
        /*004c*/ 	.word	0xffffffff


	//   ....[7]....
        /*0050*/ 	.word	0xffffffff


	//   ....[8]....
        /*0054*/ 	.word	0xffffffff


	//   ....[9]....
        /*0058*/ 	.word	0xffffffff


	//   ....[10]....
        /*005c*/ 	.word	0xffffffff


	//   ....[11]....
        /*0060*/ 	.word	0xffffffff


	//----- nvinfo : EIATTR_COOP_GROUP_INSTR_OFFSETS
	.align		4
.L_1503:
        /*0064*/ 	.byte	0x04, 0x28
        /*0066*/ 	.short	(.L_1505 - .L_1504)


	//   ....[0]....
.L_1504:
        /*0068*/ 	.word	0x00001980


	//   ....[1]....
        /*006c*/ 	.word	0x000019a0


	//   ....[2]....
        /*0070*/ 	.word	0x000019c0


	//   ....[3]....
        /*0074*/ 	.word	0x000019e0


	//   ....[4]....
        /*0078*/ 	.word	0x00001b80


	//   ....[5]....
        /*007c*/ 	.word	0x00001ba0


	//   ....[6]....
        /*0080*/ 	.word	0x00001bb0


	//   ....[7]....
        /*0084*/ 	.word	0x00001be0


	//   ....[8]....
        /*0088*/ 	.word	0x00001bf0


	//   ....[9]....
        /*008c*/ 	.word	0x00001c30


	//   ....[10]....
        /*0090*/ 	.word	0x00001c40


	//   ....[11]....
        /*0094*/ 	.word	0x00001c70


	//----- nvinfo : EIATTR_SYSCALL_OFFSETS
	.align		4
.L_1505:
        /*0098*/ 	.byte	0x04, 0x46
        /*009a*/ 	.short	(.L_1507 - .L_1506)


	//   ....[0]....
.L_1506:
        /*009c*/ 	.word	0x00000510


	//----- nvinfo : EIATTR_EXIT_INSTR_OFFSETS
	.align		4
.L_1507:
        /*00a0*/ 	.byte	0x04, 0x1c
        /*00a2*/ 	.short	(.L_1509 - .L_1508)


	//   ....[0]....
.L_1508:
        /*00a4*/ 	.word	0x00000240


	//   ....[1]....
        /*00a8*/ 	.word	0x000003c0


	//   ....[2]....
        /*00ac*/ 	.word	0x00002d60


	//   ....[3]....
        /*00b0*/ 	.word	0x00002ec0


	//----- nvinfo : EIATTR_MAX_THREADS
	.align		4
.L_1509:
        /*00b4*/ 	.byte	0x04, 0x05
        /*00b6*/ 	.short	(.L_1511 - .L_1510)
.L_1510:
        /*00b8*/ 	.word	0x00000100
        /*00bc*/ 	.word	0x00000001
        /*00c0*/ 	.word	0x00000001


	//----- nvinfo : EIATTR_CRS_STACK_SIZE
	.align		4
.L_1511:
        /*00c4*/ 	.byte	0x04, 0x1e
        /*00c6*/ 	.short	(.L_1513 - .L_1512)
.L_1512:
        /*00c8*/ 	.word	0x00000000


	//----- nvinfo : EIATTR_CBANK_PARAM_SIZE
	.align		4
.L_1513:
        /*00cc*/ 	.byte	0x03, 0x19
        /*00ce*/ 	.short	0x00e8


	//----- nvinfo : EIATTR_PARAM_CBANK
	.align		4
        /*00d0*/ 	.byte	0x04, 0x0a
        /*00d2*/ 	.short	(.L_1515 - .L_1514)
	.align		4
.L_1514:
        /*00d4*/ 	.word	index@(.nv.constant0._ZN7cutlass13device_kernelIN5flash19FlashAttnFwdCombineIN4cute5tupleIJNS3_1CILi16EEENS5_ILi64EEEEEELi6ELi256ELi1ELb0ELb1ENS_10bfloat16_tEfNS_4arch4Sm80EEEEEvNT_6ParamsE)
        /*00d8*/ 	.short	0x0210
        /*00da*/ 	.short	0x00e8


	//----- nvinfo : EIATTR_SW_WAR
	.align		4
.L_1515:
        /*00dc*/ 	.byte	0x04, 0x36
        /*00de*/ 	.short	(.L_1517 - .L_1516)
.L_1516:
        /*00e0*/ 	.word	0x00000008
.L_1517:


//--------------------- .nv.info._ZN7cutlass13device_kernelIN5flash19FlashAttnFwdCombineIN4cute5tupleIJNS3_1CILi16EEENS5_ILi64EEEEEELi5ELi256ELi1ELb0ELb1ENS_10bfloat16_tEfNS_4arch4Sm80EEEEEvNT_6ParamsE --------------------------
	.section	.nv.info._ZN7cutlass13device_kernelIN5flash19FlashAttnFwdCombineIN4cute5tupleIJNS3_1CILi16EEENS5_ILi64EEEEEELi5ELi256ELi1ELb0ELb1ENS_10bfloat16_tEfNS_4arch4Sm80EEEEEvNT_6ParamsE,"",@"SHT_CUDA_INFO"
	.sectionflags	@""
	.align	4


	//----- nvinfo : EIATTR_CUDA_API_VERSION
	.align		4
        /*0000*/ 	.byte	0x04, 0x37
        /*0002*/ 	.short	(.L_1519 - .L_1518)
.L_1518:
        /*0004*/ 	.word	0x00000082


	//----- nvinfo : EIATTR_KPARAM_INFO
	.align		4
.L_1519:
        /*0008*/ 	.byte	0x04, 0x17
        /*000a*/ 	.short	(.L_1521 - .L_1520)
.L_1520:
        /*000c*/ 	.word	0x00000000
        /*0010*/ 	.short	0x0000
        /*0012*/ 	.short	0x0000
        /*0014*/ 	.byte	0x00, 0xf0, 0xa1, 0x03


	//----- nvinfo : EIATTR_SPARSE_MMA_MASK
	.align		4
.L_1521:
        /*0018*/ 	.byte	0x03, 0x50
        /*001a*/ 	.short	0x0000


	//----- nvinfo : EIATTR_MAXREG_COUNT
	.align		4
        /*001c*/ 	.byte	0x03, 0x1b
        /*001e*/ 	.short	0x0080


	//----- nvinfo : EIATTR_NUM_BARRIERS
	.align		4
        /*0020*/ 	.byte	0x02, 0x4c
        /*0022*/ 	.byte	0x01
	.zero		1


	//----- nvinfo : EIATTR_EXTERNS
	.align		4
        /*0024*/ 	.byte	0x04, 0x0f
        /*0026*/ 	.short	(.L_1523 - .L_1522)


	//   ....[0]....
	.align		4
.L_1522:
        /*0028*/ 	.word	index@(__assertfail)


	//----- nvinfo : EIATTR_MERCURY_ISA_VERSION
	.align		4
.L_1523:
        /*002c*/ 	.byte	0x03, 0x5f
        /*002e*/ 	.short	0x0101


	//----- nvinfo : EIATTR_COOP_GROUP_MASK_REGIDS
	.align		4
        /*0030*/ 	.byte	0x04, 0x29
        /*0032*/ 	.short	(.L_1525 - .L_1524)


	//   ....[0]....
.L_1524:
        /*0034*/ 	.word	0xffffffff


	//   ....[1]....
        /*0038*/ 	.word	0xffffffff


	//   ....[2]....
        /*003c*/ 	.word	0xffffffff


	//   ....[3]....
        /*0040*/ 	.word	0xffffffff


	//   ....[4]....
        /*0044*/ 	.word	0xffffffff


	//   ....[5]....
        /*0048*/ 	.word	0xffffffff


	//   ....[6]....
        /*004c*/ 	.word	0xffffffff


	//   ....[7]....
        /*0050*/ 	.word	0xffffffff


	//   ....[8]....
        /*0054*/ 	.word	0xffffffff


	//   ....[9]....
        /*0058*/ 	.word	0xffffffff


	//   ....[10]....
        /*005c*/ 	.word	0xffffffff


	//   ....[11]....
        /*0060*/ 	.word	0xffffffff


	//----- nvinfo : EIATTR_COOP_GROUP_INSTR_OFFSETS
	.align		4
.L_1525:
        /*0064*/ 	.byte	0x04, 0x28
        /*0066*/ 	.short	(.L_1527 - .L_1526)


	//   ....[0]....
.L_1526:
        /*0068*/ 	.word	0x00001700


	//   ....[1]....
        /*006c*/ 	.word	0x00001720


	//   ....[2]....
        /*0070*/ 	.word	0x00001740


	//   ....[3]....
        /*0074*/ 	.word	0x00001760


	//   ....[4]....
        /*0078*/ 	.word	0x00001850


	//   ....[5]....
        /*007c*/ 	.word	0x00001870


	//   ....[6]....
        /*0080*/ 	.word	0x00001880


	//   ....[7]....
        /*0084*/ 	.word	0x000018b0


	//   ....[8]....
        /*0088*/ 	.word	0x000018c0


	//   ....[9]....
        /*008c*/ 	.word	0x00001900


	//   ....[10]....
        /*0090*/ 	.word	0x00001910


	//   ....[11]....
        /*0094*/ 	.word	0x00001940


	//----- nvinfo : EIATTR_SYSCALL_OFFSETS
	.align		4
.L_1527:
        /*0098*/ 	.byte	0x04, 0x46
        /*009a*/ 	.short	(.L_1529 - .L_1528)


	//   ....[0]....
.L_1528:
        /*009c*/ 	.word	0x00000510


	//----- nvinfo : EIATTR_EXIT_INSTR_OFFSETS
	.align		4
.L_1529:
        /*00a0*/ 	.byte	0x04, 0x1c
        /*00a2*/ 	.short	(.L_1531 - .L_1530)


	//   ....[0]....
.L_1530:
        /*00a4*/ 	.word	0x00000240


	//   ....[1]....
        /*00a8*/ 	.word	0x000003c0


	//   ....[2]....
        /*00ac*/ 	.word	0x000029e0


	//   ....[3]....
        /*00b0*/ 	.word	0x00002b40


	//----- nvinfo : EIATTR_MAX_THREADS
	.align		4
.L_1531:
        /*00b4*/ 	.byte	0x04, 0x05
        /*00b6*/ 	.short	(.L_1533 - .L_1532)
.L_1532:
        /*00b8*/ 	.word	0x00000100
        /*00bc*/ 	.word	0x00000001
        /*00c0*/ 	.word	0x00000001


	//----- nvinfo : EIATTR_CRS_STACK_SIZE
	.align		4
.L_1533:
        /*00c4*/ 	.byte	0x04, 0x1e
        /*00c6*/ 	.short	(.L_1535 - .L_1534)
.L_1534:
        /*00c8*/ 	.word	0x00000000


	//----- nvinfo : EIATTR_CBANK_PARAM_SIZE
	.align		4
.L_1535:
        /*00cc*/ 	.byte	0x03, 0x19
        /*00ce*/ 	.short	0x00e8


	//----- nvinfo : EIATTR_PARAM_CBANK
	.align		4
        /*00d0*/ 	.byte	0x04, 0x0a
        /*00d2*/ 	.short	(.L_1537 - .L_1536)
	.align		4
.L_1536:
        /*00d4*/ 	.word	index@(.nv.constant0._ZN7cutlass13device_kernelIN5flash19FlashAttnFwdCombineIN4cute5tupleIJNS3_1CILi16EEENS5_ILi64EEEEEELi5ELi256ELi1ELb0ELb1ENS_10bfloat16_tEfNS_4arch4Sm80EEEEEvNT_6ParamsE)
        /*00d8*/ 	.short	0x0210
        /*00da*/ 	.short	0x00e8


	//----- nvinfo : EIATTR_SW_WAR
	.align		4
.L_1537:
        /*00dc*/ 	.byte	0x04, 0x36
        /*00de*/ 	.short	(.L_1539 - .L_1538)
.L_1538:
        /*00e0*/ 	.word	0x00000008
.L_1539:


//--------------------- .nv.info._ZN7cutlass13device_kernelIN5flash19FlashAttnFwdCombineIN4cute5tupleIJNS3_1CILi16EEENS5_ILi64EEEEEELi4ELi256ELi1ELb0ELb1ENS_10bfloat16_tEfNS_4arch4Sm80EEEEEvNT_6ParamsE --------------------------
	.section	.nv.info._ZN7cutlass13device_kernelIN5flash19FlashAttnFwdCombineIN4cute5tupleIJNS3_1CILi16EEENS5_ILi64EEEEEELi4ELi256ELi1ELb0ELb1ENS_10bfloat16_tEfNS_4arch4Sm80EEEEEvNT_6ParamsE,"",@"SHT_CUDA_INFO"
	.sectionflags	@""
	.align	4


	//----- nvinfo : EIATTR_CUDA_API_VERSION
	.align		4
        /*0000*/ 	.byte	0x04, 0x37
        /*0002*/ 	.short	(.L_1541 - .L_1540)
.L_1540:
        /*0004*/ 	.word	0x00000082


	//----- nvinfo : EIATTR_KPARAM_INFO
	.align		4
.L_1541:
        /*0008*/ 	.byte	0x04, 0x17
        /*000a*/ 	.short	(.L_1543 - .L_1542)
.L_1542:
        /*000c*/ 	.word	0x00000000
        /*0010*/ 	.short	0x0000
        /*0012*/ 	.short	0x0000
        /*0014*/ 	.byte	0x00, 0xf0, 0xa1, 0x03


	//----- nvinfo : EIATTR_SPARSE_MMA_MASK
	.align		4
.L_1543:
        /*0018*/ 	.byte	0x03, 0x50
        /*001a*/ 	.short	0x0000


	//----- nvinfo : EIATTR_MAXREG_COUNT
	.align		4
        /*001c*/ 	.byte	0x03, 0x1b
        /*001e*/ 	.short	0x0080


	//----- nvinfo : EIATTR_NUM_BARRIERS
	.align		4
        /*0020*/ 	.byte	0x02, 0x4c
        /*0022*/ 	.byte	0x01
	.zero		1


	//----- nvinfo : EIATTR_EXTERNS
	.align		4
        /*0024*/ 	.byte	0x04, 0x0f
        /*0026*/ 	.short	(.L_1545 - .L_1544)


	//   ....[0]....
	.align		4
.L_1544:
        /*0028*/ 	.word	index@(__assertfail)


	//----- nvinfo : EIATTR_MERCURY_ISA_VERSION
	.align		4
.L_1545:
        /*002c*/ 	.byte	0x03, 0x5f
        /*002e*/ 	.short	0x0101


	//----- nvinfo : EIATTR_COOP_GROUP_MASK_REGIDS
	.align		4
        /*0030*/ 	.byte	0x04, 0x29
        /*0032*/ 	.short	(.L_1547 - .L_1546)


	//   ....[0]....
.L_1546:
        /*0034*/ 	.word	0xffffffff


	//   ....[1]....
        /*0038*/ 	.word	0xffffffff


	//   ....[2]....
        /*003c*/ 	.word	0xffffffff


	//   ....[3]....
        /*0040*/ 	.word	0xffffffff


	//   ....[4]....
        /*0044*/ 	.word	0xffffffff


	//   ....[5]....
        /*0048*/ 	.word	0xffffffff


	//   ....[6]....
        /*004c*/ 	.word	0xffffffff


	//   ....[7]....
        /*0050*/ 	.word	0xffffffff


	//   ....[8]....
        /*0054*/ 	.word	0xffffffff


	//   ....[9]....
        /*0058*/ 	.word	0xffffffff


	//   ....[10]....
        /*005c*/ 	.word	0xffffffff


	//   ....[11]....
        /*0060*/ 	.word	0xffffffff


	//----- nvinfo : EIATTR_COOP_GROUP_INSTR_OFFSETS
	.align		4
.L_1547:
        /*0064*/ 	.byte	0x04, 0x28
        /*0066*/ 	.short	(.L_1549 - .L_1548)


	//   ....[0]....
.L_1548:
        /*0068*/ 	.word	0x000015b0


	//   ....[1]....
        /*006c*/ 	.word	0x000015d0


	//   ....[2]....
        /*0070*/ 	.word	0x000015f0


	//   ....[3]....
        /*0074*/ 	.word	0x00001610


	//   ....[4]....
        /*0078*/ 	.word	0x000016b0


	//   ....[5]....
        /*007c*/ 	.word	0x000016d0


	//   ....[6]....
        /*0080*/ 	.word	0x000016e0


	//   ....[7]....
        /*0084*/ 	.word	0x00001710


	//   ....[8]....
        /*0088*/ 	.word	0x00001720


	//   ....[9]....
        /*008c*/ 	.word	0x00001760


	//   ....[10]....
        /*0090*/ 	.word	0x00001770


	//   ....[11]....
        /*0094*/ 	.word	0x000017a0


	//----- nvinfo : EIATTR_SYSCALL_OFFSETS
	.align		4
.L_1549:
        /*0098*/ 	.byte	0x04, 0x46
        /*009a*/ 	.short	(.L_1551 - .L_1550)


	//   ....[0]....
.L_1550:
        /*009c*/ 	.word	0x00000510


	//----- nvinfo : EIATTR_EXIT_INSTR_OFFSETS
	.align		4
.L_1551:
        /*00a0*/ 	.byte	0x04, 0x1c
        /*00a2*/ 	.short	(.L_1553 - .L_1552)


	//   ....[0]....
.L_1552:
        /*00a4*/ 	.word	0x00000240


	//   ....[1]....
        /*00a8*/ 	.word	0x000003c0


	//   ....[2]....
        /*00ac*/ 	.word	0x00002820


	//   ....[3]....
        /*00b0*/ 	.word	0x00002980


	//----- nvinfo : EIATTR_MAX_THREADS
	.align		4
.L_1553:
        /*00b4*/ 	.byte	0x04, 0x05
        /*00b6*/ 	.short	(.L_1555 - .L_1554)
.L_1554:
        /*00b8*/ 	.word	0x00000100
        /*00bc*/ 	.word	0x00000001
        /*00c0*/ 	.word	0x00000001


	//----- nvinfo : EIATTR_CRS_STACK_SIZE
	.align		4
.L_1555:
        /*00c4*/ 	.byte	0x04, 0x1e
        /*00c6*/ 	.short	(.L_1557 - .L_1556)
.L_1556:
        /*00c8*/ 	.word	0x00000000


	//----- nvinfo : EIATTR_CBANK_PARAM_SIZE
	.align		4
.L_1557:
        /*00cc*/ 	.byte	0x03, 0x19
        /*00ce*/ 	.short	0x00e8


	//----- nvinfo : EIATTR_PARAM_CBANK
	.align		4
        /*00d0*/ 	.byte	0x04, 0x0a
        /*00d2*/ 	.short	(.L_1559 - .L_1558)
	.align		4
.L_1558:
        /*00d4*/ 	.word	index@(.nv.constant0._ZN7cutlass13device_kernelIN5flash19FlashAttnFwdCombineIN4cute5tupleIJNS3_1CILi16EEENS5_ILi64EEEEEELi4ELi256ELi1ELb0ELb1ENS_10bfloat16_tEfNS_4arch4Sm80EEEEEvNT_6ParamsE)
        /*00d8*/ 	.short	0x0210
        /*00da*/ 	.short	0x00e8


	//----- nvinfo : EIATTR_SW_WAR
	.align		4
.L_1559:
        /*00dc*/ 	.byte	0x04, 0x36
        /*00de*/ 	.short	(.L_1561 - .L_1560)
.L_1560:
        /*00e0*/ 	.word	0x00000008
.L_1561:


//--------------------- .nv.info._ZN7cutlass13device_kernelIN5flash19FlashAttnFwdCombineIN4cute5tupleIJNS3_1CILi8EEENS5_ILi128EEEEEELi8ELi256ELi1ELb0ELb0ENS_6half_tEfNS_4arch4Sm90EEEEEvNT_6ParamsE --------------------------
	.section	.nv.info._ZN7cutlass13device_kernelIN5flash19FlashAttnFwdCombineIN4cute5tupleIJNS3_1CILi8EEENS5_ILi128EEEEEELi8ELi256ELi1ELb0ELb0ENS_6half_tEfNS_4arch4Sm90EEEEEvNT_6ParamsE,"",@"SHT_CUDA_INFO"
	.sectionflags	@""
	.align	4


	//----- nvinfo : EIATTR_CUDA_API_VERSION
	.align		4
        /*0000*/ 	.byte	0x04, 0x37
        /*0002*/ 	.short	(.L_1563 - .L_1562)
.L_1562:
        /*0004*/ 	.word	0x00000082


	//----- nvinfo : EIATTR_KPARAM_INFO
	.align		4
.L_1563:
        /*0008*/ 	.byte	0x04, 0x17
        /*000a*/ 	.short	(.L_1565 - .L_1564)
.L_1564:
        /*000c*/ 	.word	0x00000000
        /*0010*/ 	.short	0x0000
        /*0012*/ 	.short	0x0000
        /*0014*/ 	.byte	0x00, 0xf0, 0xa1, 0x03


	//----- nvinfo : EIATTR_SPARSE_MMA_MASK
	.align		4
.L_1565:
        /*0018*/ 	.byte	0x03, 0x50
        /*001a*/ 	.short	0x0000


	//----- nvinfo : EIATTR_MAXREG_COUNT
	.align		4
        /*001c*/ 	.byte	0x03, 0x1b
        /*001e*/ 	.short	0x0080


	//----- nvinfo : EIATTR_NUM_BARRIERS
	.align		4
        /*0020*/ 	.byte	0x02, 0x4c
        /*0022*/ 	.byte	0x01
	.zero		1


	//----- nvinfo : EIATTR_EXTERNS
	.align		4
        /*0024*/ 	.byte	0x04, 0x0f
        /*0026*/ 	.short	(.L_1567 - .L_1566)


	//   ....[0]....
	.align		4
.L_1566:
        /*0028*/ 	.word	index@(__assertfail)


	//----- nvinfo : EIATTR_MERCURY_ISA_VERSION
	.align		4
.L_1567:
        /*002c*/ 	.byte	0x03, 0x5f
        /*002e*/ 	.short	0x0101


	//----- nvinfo : EIATTR_COOP_GROUP_MASK_REGIDS
	.align		4
        /*0030*/ 	.byte	0x04, 0x29
        /*0032*/ 	.short	(.L_1569 - .L_1568)


	//   ....[0]....
.L_1568:
        /*0034*/ 	.word	0xffffffff


	//   ....[1]....
        /*0038*/ 	.word	0xffffffff


	//   ....[2]....
        /*003c*/ 	.word	0xffffffff


	//   ....[3]....
        /*0040*/ 	.word	0xffffffff


	//   ....[4]....
        /*0044*/ 	.word	0xffffffff


	//   ....[5]....
        /*0048*/ 	.word	0xffffffff


	//   ....[6]....
        /*004c*/ 	.word	0xffffffff


	//   ....[7]....
        /*0050*/ 	.word	0xffffffff


	//   ....[8]....
        /*0054*/ 	.word	0xffffffff


	//   ....[9]....
        /*0058*/ 	.word	0xffffffff


	//   ....[10]....
        /*005c*/ 	.word	0xffffffff


	//   ....[11]....
        /*0060*/ 	.word	0xffffffff


	//   ....[12]....
        /*0064*/ 	.word	0xffffffff


	//   ....[13]....
        /*0068*/ 	.word	0xffffffff


	//   ....[14]....
        /*006c*/ 	.word	0xffffffff


	//----- nvinfo : EIATTR_COOP_GROUP_INSTR_OFFSETS
	.align		4
.L_1569:
        /*0070*/ 	.byte	0x04, 0x28
        /*0072*/ 	.short	(.L_1571 - .L_1570)


	//   ....[0]....
.L_1570:
        /*0074*/ 	.word	0x00001760


	//   ....[1]....
        /*0078*/ 	.word	0x00001780


	//   ....[2]....
        /*007c*/ 	.word	0x000017a0


	//   ....[3]....
        /*0080*/ 	.word	0x000017c0


	//   ....[4]....
        /*0084*/ 	.word	0x000017e0


	//   ....[5]....
        /*0088*/ 	.word	0x00001af0


	//   ....[6]....
        /*008c*/ 	.word	0x00001b10


	//   ....[7]....
        /*0090*/ 	.word	0x00001b30


	//   ....[8]....
        /*0094*/ 	.word	0x00001b50


	//   ....[9]....
        /*0098*/ 	.word	0x00001b70


	//   ....[10]....
        /*009c*/ 	.word	0x00001ba0


	//   ....[11]....
        /*00a0*/ 	.word	0x00001bc0


	//   ....[12]....
        /*00a4*/ 	.word	0x00001bf0


	//   ....[13]....
        /*00a8*/ 	.word	0x00001c10


	//   ....[14]....
        /*00ac*/ 	.word	0x00001c40


	//----- nvinfo : EIATTR_SYSCALL_OFFSETS
	.align		4
.L_1571:
        /*00b0*/ 	.byte	0x04, 0x46
        /*00b2*/ 	.short	(.L_1573 - .L_1572)


	//   ....[0]....
.L_1572:
        /*00b4*/ 	.word	0x00000390


	//----- nvinfo : EIATTR_EXIT_INSTR_OFFSETS
	.align		4
.L_1573:
        /*00b8*/ 	.byte	0x04, 0x1c
        /*00ba*/ 	.short	(.L_1575 - .L_1574)


	//   ....[0]....
.L_1574:
        /*00bc*/ 	.word	0x00000240


	//   ....[1]....
        /*00c0*/ 	.word	0x00002dd0


	//   ....[2]....
        /*00c4*/ 	.word	0x00002f80


	//----- nvinfo : EIATTR_MAX_THREADS
	.align		4
.L_1575:
        /*00c8*/ 	.byte	0x04, 0x05
        /*00ca*/ 	.short	(.L_1577 - .L_1576)
.L_1576:
        /*00cc*/ 	.word	0x00000100
        /*00d0*/ 	.word	0x00000001
        /*00d4*/ 	.word	0x00000001


	//----- nvinfo : EIATTR_CRS_STACK_SIZE
	.align		4
.L_1577:
        /*00d8*/ 	.byte	0x04, 0x1e
        /*00da*/ 	.short	(.L_1579 - .L_1578)
.L_1578:
        /*00dc*/ 	.word	0x00000000


	//----- nvinfo : EIATTR_CBANK_PARAM_SIZE
	.align		4
.L_1579:
        /*00e0*/ 	.byte	0x03, 0x19
        /*00e2*/ 	.short	0x00e8


	//----- nvinfo : EIATTR_PARAM_CBANK
	.align		4
        /*00e4*/ 	.byte	0x04, 0x0a
        /*00e6*/ 	.short	(.L_1581 - .L_1580)
	.align		4
.L_1580:
        /*00e8*/ 	.word	index@(.nv.constant0._ZN7cutlass13device_kernelIN5flash19FlashAttnFwdCombineIN4cute5tupleIJNS3_1CILi8EEENS5_ILi128EEEEEELi8ELi256ELi1ELb0ELb0ENS_6half_tEfNS_4arch4Sm90EEEEEvNT_6ParamsE)
        /*00ec*/ 	.short	0x0210
        /*00ee*/ 	.short	0x00e8


	//----- nvinfo : EIATTR_SW_WAR
	.align		4
.L_1581:
        /*00f0*/ 	.byte	0x04, 0x36
        /*00f2*/ 	.short	(.L_1583 - .L_1582)
.L_1582:
        /*00f4*/ 	.word	0x00000008
.L_1583:


//--------------------- .nv.info._ZN7cutlass13device_kernelIN5flash19FlashAttnFwdCombineIN4cute5tupleIJNS3_1CILi8EEENS5_ILi128EEEEEELi7ELi256ELi1ELb0ELb0ENS_6half_tEfNS_4arch4Sm90EEEEEvNT_6ParamsE --------------------------
	.section	.nv.info._ZN7cutlass13device_kernelIN5flash19FlashAttnFwdCombineIN4cute5tupleIJNS3_1CILi8EEENS5_ILi128EEEEEELi7ELi256ELi1ELb0ELb0ENS_6half_tEfNS_4arch4Sm90EEEEEvNT_6ParamsE,"",@"SHT_CUDA_INFO"
	.sectionflags	@""
	.align	4


	//----- nvinfo : EIATTR_CUDA_API_VERSION
	.align		4
        /*0000*/ 	.byte	0x04, 0x37
        /*0002*/ 	.short	(.L_1585 - .L_1584)
.L_1584:
        /*0004*/ 	.word	0x00000082


	//----- nvinfo : EIATTR_KPARAM_INFO
	.align		4
.L_1585:
        /*0008*/ 	.byte	0x04, 0x17
        /*000a*/ 	.short	(.L_1587 - .L_1586)
.L_1586:
        /*000c*/ 	.word	0x00000000
        /*0010*/ 	.short	0x0000
        /*0012*/ 	.short	0x0000
        /*0014*/ 	.byte	0x00, 0xf0, 0xa1, 0x03


	//----- nvinfo : EIATTR_SPARSE_MMA_MASK
	.align		4
.L_1587:
        /*0018*/ 	.byte	0x03, 0x50
        /*001a*/ 	.short	0x0000


	//----- nvinfo : EIATTR_MAXREG_COUNT
	.align		4
        /*001c*/ 	.byte	0x03, 0x1b
        /*001e*/ 	.short	0x0080


	//----- nvinfo : EIATTR_NUM_BARRIERS
	.align		4
        /*0020*/ 	.byte	0x02, 0x4c
        /*0022*/ 	.byte	0x01
	.zero		1


	//----- nvinfo : EIATTR_EXTERNS
	.align		4
        /*0024*/ 	.byte	0x04, 0x0f
        /*0026*/ 	.short	(.L_1589 - .L_1588)


	//   ....[0]....
	.align		4
.L_1588:
        /*0028*/ 	.word	index@(__assertfail)


	//----- nvinfo : EIATTR_MERCURY_ISA_VERSION
	.align		4
.L_1589:
        /*002c*/ 	.byte	0x03, 0x5f
        /*002e*/ 	.short	0x0101


	//----- nvinfo : EIATTR_COOP_GROUP_MASK_REGIDS
	.align		4
        /*0030*/ 	.byte	0x04, 0x29
        /*0032*/ 	.short	(.L_1591 - .L_1590)


	//   ....[0]....
.L_1590:
        /*0034*/ 	.word	0xffffffff


	//   ....[1]....
        /*0038*/ 	.word	0xffffffff


	//   ....[2]....
        /*003c*/ 	.word	0xffffffff


	//   ....[3]....
        /*0040*/ 	.word	0xffffffff


	//   ....[4]....
        /*0044*/ 	.word	0xffffffff


	//   ....[5]....
        /*0048*/ 	.word	0xffffffff


	//   ....[6]....
        /*004c*/ 	.word	0xffffffff


	//   ....[7]....
        /*0050*/ 	.word	0xffffffff


	//   ....[8]....
        /*0054*/ 	.word	0xffffffff


	//   ....[9]....
        /*0058*/ 	.word	0xffffffff


	//   ....[10]....
        /*005c*/ 	.word	0xffffffff


	//   ....[11]....
        /*0060*/ 	.word	0xffffffff


	//   ....[12]....
        /*0064*/ 	.word	0xffffffff


	//   ....[13]....
        /*0068*/ 	.word	0xffffffff


	//   ....[14]....
        /*006c*/ 	.word	0xffffffff


	//----- nvinfo : EIATTR_COOP_GROUP_INSTR_OFFSETS
	.align		4
.L_1591:
        /*0070*/ 	.byte	0x04, 0x28
        /*0072*/ 	.short	(.L_1593 - .L_1592)


	//   ....[0]....
.L_1592:
        /*0074*/ 	.word	0x000012a0


	//   ....[1]....
        /*0078*/ 	.word	0x000012c0


	//   ....[2]....
        /*007c*/ 	.word	0x000012e0


	//   ....[3]....
        /*0080*/ 	.word	0x00001300


	//   ....[4]....
        /*0084*/ 	.word	0x00001320


	//   ....[5]....
        /*0088*/ 	.word	0x000014c0


	//   ....[6]....
        /*008c*/ 	.word	0x000014e0


	//   ....[7]....
        /*0090*/ 	.word	0x000014f0


	//   ....[8]....
        /*0094*/ 	.word	0x00001520


	//   ....[9]....
        /*0098*/ 	.word	0x00001530


	//   ....[10]....
        /*009c*/ 	.word	0x00001560


	//   ....[11]....
        /*00a0*/ 	.word	0x00001570


	//   ....[12]....
        /*00a4*/ 	.word	0x000015b0


	//   ....[13]....
        /*00a8*/ 	.word	0x000015c0


	//   ....[14]....
        /*00ac*/ 	.word	0x000015f0


	//----- nvinfo : EIATTR_SYSCALL_OFFSETS
	.align		4
.L_1593:
        /*00b0*/ 	.byte	0x04, 0x46
        /*00b2*/ 	.short	(.L_1595 - .L_1594)


	//   ....[0]....
.L_1594:
        /*00b4*/ 	.word	0x00000390


	//----- nvinfo : EIATTR_EXIT_INSTR_OFFSETS
	.align		4
.L_1595:
        /*00b8*/ 	.byte	0x04, 0x1c
        /*00ba*/ 	.short	(.L_1597 - .L_1596)


	//   ....[0]....
.L_1596:
        /*00bc*/ 	.word	0x00000240


	//   ....[1]....
        /*00c0*/ 	.word	0x00002710


	//   ....[2]....
        /*00c4*/ 	.word	0x000028d0


	//----- nvinfo : EIATTR_MAX_THREADS
	.align		4
.L_1597:
        /*00c8*/ 	.byte	0x04, 0x05
        /*00ca*/ 	.short	(.L_1599 - .L_1598)
.L_1598:
        /*00cc*/ 	.word	0x00000100
        /*00d0*/ 	.word	0x00000001
        /*00d4*/ 	.word	0x00000001


	//----- nvinfo : EIATTR_CRS_STACK_SIZE
	.align		4
.L_1599:
        /*00d8*/ 	.byte	0x04, 0x1e
        /*00da*/ 	.short	(.L_1601 - .L_1600)
.L_1600:
        /*00dc*/ 	.word	0x00000000


	//----- nvinfo : EIATTR_CBANK_PARAM_SIZE
	.align		4
.L_1601:
        /*00e0*/ 	.byte	0x03, 0x19
        /*00e2*/ 	.short	0x00e8


	//----- nvinfo : EIATTR_PARAM_CBANK
	.align		4
        /*00e4*/ 	.byte	0x04, 0x0a
        /*00e6*/ 	.short	(.L_1603 - .L_1602)
	.align		4
.L_1602:
        /*00e8*/ 	.word	index@(.nv.constant0._ZN7cutlass13device_kernelIN5flash19FlashAttnFwdCombineIN4cute5tupleIJNS3_1CILi8EEENS5_ILi128EEEEEELi7ELi256ELi1ELb0ELb0ENS_6half_tEfNS_4arch4Sm90EEEEEvNT_6ParamsE)
        /*00ec*/ 	.short	0x0210
        /*00ee*/ 	.short	0x00e8


	//----- nvinfo : EIATTR_SW_WAR
	.align		4
.L_1603:
        /*00f0*/ 	.byte	0x04, 0x36
        /*00f2*/ 	.short	(.L_1605 - .L_1604)
.L_1604:
        /*00f4*/ 	.word	0x00000008
.L_1605:


//--------------------- .nv.info._ZN7cutlass13device_kernelIN5flash19FlashAttnFwdCombineIN4cute5tupleIJNS3_1CILi8EEENS5_ILi128EEEEEELi6ELi256ELi1ELb0ELb0ENS_6half_tEfNS_4arch4Sm90EEEEEvNT_6ParamsE --------------------------
	.section	.nv.info._ZN7cutlass13device_kernelIN5flash19FlashAttnFwdCombineIN4cute5tupleIJNS3_1CILi8EEENS5_ILi128EEEEEELi6ELi256ELi1ELb0ELb0ENS_6half_tEfNS_4arch4Sm90EEEEEvNT_6ParamsE,"",@"SHT_CUDA_INFO"
	.sectionflags	@""
	.align	4


	//----- nvinfo : EIATTR_CUDA_API_VERSION
	.align		4
        /*0000*/ 	.byte	0x04, 0x37
        /*0002*/ 	.short	(.L_1607 - .L_1606)
.L_1606:
        /*0004*/ 	.word	0x00000082


	//----- nvinfo : EIATTR_KPARAM_INFO
	.align		4
.L_1607:
        /*0008*/ 	.byte	0x04, 0x17
        /*000a*/ 	.short	(.L_1609 - .L_1608)
.L_1608:
        /*000c*/ 	.word	0x00000000
        /*0010*/ 	.short	0x0000
        /*0012*/ 	.short	0x0000
        /*0014*/ 	.byte	0x00, 0xf0, 0xa1, 0x03


	//----- nvinfo : EIATTR_SPARSE_MMA_MASK
	.align		4
.L_1609:
        /*0018*/ 	.byte	0x03, 0x50
        /*001a*/ 	.short	0x0000


	//----- nvinfo : EIATTR_MAXREG_COUNT
	.align		4
        /*001c*/ 	.byte	0x03, 0x1b
        /*001e*/ 	.short	0x0080


	//----- nvinfo : EIATTR_NUM_BARRIERS
	.align		4
        /*0020*/ 	.byte	0x02, 0x4c
        /*0022*/ 	.byte	0x01
	.zero		1


	//----- nvinfo : EIATTR_EXTERNS
	.align		4
        /*0024*/ 	.byte	0x04, 0x0f
        /*0026*/ 	.short	(.L_1611 - .L_1610)


	//   ....[0]....
	.align		4
.L_1610:
        /*0028*/ 	.word	index@(__assertfail)


	//----- nvinfo : EIATTR_MERCURY_ISA_VERSION
	.align		4
.L_1611:
        /*002c*/ 	.byte	0x03, 0x5f
        /*002e*/ 	.short	0x0101


	//----- nvinfo : EIATTR_COOP_GROUP_MASK_REGIDS
	.align		4
        /*0030*/ 	.byte	0x04, 0x29
        /*0032*/ 	.short	(.L_1613 - .L_1612)


	//   ....[0]....
.L_1612:
        /*0034*/ 	.word	0xffffffff


	//   ....[1]....
        /*0038*/ 	.word	0xffffffff


	//   ....[2]....
        /*003c*/ 	.word	0xffffffff


	//   ....[3]....
        /*0040*/ 	.word	0xffffffff


	//   ....[4]....
        /*0044*/ 	.word	0xffffffff


	//   ....[5]....
        /*0048*/ 	.word	0xffffffff


	//   ....[6]....
        /*004c*/ 	.word	0xffffffff


	//   ....[7]....
        /*0050*/ 	.word	0xffffffff


	//   ....[8]....
        /*0054*/ 	.word	0xffffffff


	//   ....[9]....
        /*0058*/ 	.word	0xffffffff


	//   ....[10]....
        /*005c*/ 	.word	0xffffffff


	//   ....[11]....
        /*0060*/ 	.word	0xffffffff


	//   ....[12]....
        /*0064*/ 	.word	0xffffffff


	//   ....[13]....
        /*0068*/ 	.word	0xffffffff


	//   ....[14]....
        /*006c*/ 	.word	0xffffffff


	//----- nvinfo : EIATTR_COOP_GROUP_INSTR_OFFSETS
	.align		4
.L_1613:
        /*0070*/ 	.byte	0x04, 0x28
        /*0072*/ 	.short	(.L_1615 - .L_1614)


	//   ....[0]....
.L_1614:
        /*0074*/ 	.word	0x00000ef0


	//   ....[1]....
        /*0078*/ 	.word	0x00000f10


	//   ....[2]....
        /*007c*/ 	.word	0x00000f30


	//   ....[3]....
        /*0080*/ 	.word	0x00000f50


	//   ....[4]....
        /*0084*/ 	.word	0x00000f70


	//   ....[5]....
        /*0088*/ 	.word	0x00001060


	//   ....[6]....
        /*008c*/ 	.word	0x00001080


	//   ....[7]....
        /*0090*/ 	.word	0x00001090


	//   ....[8]....
        /*0094*/ 	.word	0x000010c0


	//   ....[9]....
        /*0098*/ 	.word	0x000010d0


	//   ....[10]....
        /*009c*/ 	.word	0x00001100


	//   ....[11]....
        /*00a0*/ 	.word	0x00001110


	//   ....[12]....
        /*00a4*/ 	.word	0x00001150


	//   ....[13]....
        /*00a8*/ 	.word	0x00001160


	//   ....[14]....
        /*00ac*/ 	.word	0x000011a0


	//----- nvinfo : EIATTR_SYSCALL_OFFSETS
	.align		4
.L_1615:
        /*00b0*/ 	.byte	0x04, 0x46
        /*00b2*/ 	.short	(.L_1617 - .L_1616)


	//   ....[0]....
.L_1616:
        /*00b4*/ 	.word	0x00000390


	//----- nvinfo : EIATTR_EXIT_INSTR_OFFSETS
	.align		4
.L_1617:
        /*00b8*/ 	.byte	0x04, 0x1c
        /*00ba*/ 	.short	(.L_1619 - .L_1618)


	//   ....[0]....
.L_1618:
        /*00bc*/ 	.word	0x00000240


	//   ....[1]....
        /*00c0*/ 	.word	0x00002260


	//   ....[2]....
        /*00c4*/ 	.word	0x00002420


	//----- nvinfo : EIATTR_MAX_THREADS
	.align		4
.L_1619:
        /*00c8*/ 	.byte	0x04, 0x05
        /*00ca*/ 	.short	(.L_1621 - .L_1620)
.L_1620:
        /*00cc*/ 	.word	0x00000100
        /*00d0*/ 	.word	0x00000001
        /*00d4*/ 	.word	0x00000001


	//----- nvinfo : EIATTR_CRS_STACK_SIZE
	.align		4
.L_1621:
        /*00d8*/ 	.byte	0x04, 0x1e
        /*00da*/ 	.short	(.L_1623 - .L_1622)
.L_1622:
        /*00dc*/ 	.word	0x00000000


	//----- nvinfo : EIATTR_CBANK_PARAM_SIZE
	.align		4
.L_1623:
        /*00e0*/ 	.byte	0x03, 0x19
        /*00e2*/ 	.short	0x00e8


	//----- nvinfo : EIATTR_PARAM_CBANK
	.align		4
        /*00e4*/ 	.byte	0x04, 0x0a
        /*00e6*/ 	.short	(.L_1625 - .L_1624)
	.align		4
.L_1624:
        /*00e8*/ 	.word	index@(.nv.constant0._ZN7cutlass13device_kernelIN5flash19FlashAttnFwdCombineIN4cute5tupleIJNS3_1CILi8EEENS5_ILi128EEEEEELi6ELi256ELi1ELb0ELb0ENS_6half_tEfNS_4arch4Sm90EEEEEvNT_6ParamsE)
        /*00ec*/ 	.short	0x0210
        /*00ee*/ 	.short	0x00e8


	//----- nvinfo : EIATTR_SW_WAR
	.align		4
.L_1625:
        /*00f0*/ 	.byte	0x04, 0x36
        /*00f2*/ 	.short	(.L_1627 - .L_1626)
.L_1626:
        /*00f4*/ 	.word	0x00000008
.L_1627:


//--------------------- .nv.info._ZN7cutlass13device_kernelIN5flash19FlashAttnFwdCombineIN4cute5tupleIJNS3_1CILi8EEENS5_ILi128EEEEEELi5ELi256ELi1ELb0ELb0ENS_6half_tEfNS_4arch4Sm90EEEEEvNT_6ParamsE --------------------------
	.section	.nv.info._ZN7cutlass13device_kernelIN5flash19FlashAttnFwdCombineIN4cute5tupleIJNS3_1CILi8EEENS5_ILi128EEEEEELi5ELi256ELi1ELb0ELb0ENS_6half_tEfNS_4arch4Sm90EEEEEvNT_6ParamsE,"",@"SHT_CUDA_INFO"
	.sectionflags	@""
	.align	4


	//----- nvinfo : EIATTR_CUDA_API_VERSION
	.align		4
        /*0000*/ 	.byte	0x04, 0x37
        /*0002*/ 	.short	(.L_1629 - .L_1628)
.L_1628:
        /*0004*/ 	.word	0x00000082


	//----- nvinfo : EIATTR_KPARAM_INFO
	.align		4
.L_1629:
        /*0008*/ 	.byte	0x04, 0x17
        /*000a*/ 	.short	(.L_1631 - .L_1630)
.L_1630:
        /*000c*/ 	.word	0x00000000
        /*0010*/ 	.short	0x0000
        /*0012*/ 	.short	0x0000
        /*0014*/ 	.byte	0x00, 0xf0, 0xa1, 0x03


	//----- nvinfo : EIATTR_SPARSE_MMA_MASK
	.align		4
.L_1631:
        /*0018*/ 	.byte	0x03, 0x50
        /*001a*/ 	.short	0x0000


	//----- nvinfo : EIATTR_MAXREG_COUNT
	.align		4
        /*001c*/ 	.byte	0x03, 0x1b
        /*001e*/ 	.short	0x0080


	//----- nvinfo : EIATTR_NUM_BARRIERS
	.align		4
        /*0020*/ 	.byte	0x02, 0x4c
        /*0022*/ 	.byte	0x01
	.zero		1


	//----- nvinfo : EIATTR_EXTERNS
	.align		4
        /*0024*/ 	.byte	0x04, 0x0f
        /*0026*/ 	.short	(.L_1633 - .L_1632)


	//   ....[0]....
	.align		4
.L_1632:
        /*0028*/ 	.word	index@(__assertfail)


	//----- nvinfo : EIATTR_MERCURY_ISA_VERSION
	.align		4
.L_1633:
        /*002c*/ 	.byte	0x03, 0x5f
        /*002e*/ 	.short	0x0101


	//----- nvinfo : EIATTR_COOP_GROUP_MASK_REGIDS
	.align		4
        /*0030*/ 	.byte	0x04, 0x29
        /*0032*/ 	.short	(.L_1635 - .L_1634)


	//   ....[0]....
.L_1634:
        /*0034*/ 	.word	0xffffffff


	//   ....[1]....
        /*0038*/ 	.word	0xffffffff


	//   ....[2]....
        /*003c*/ 	.word	0xffffffff


	//   ....[3]....
        /*0040*/ 	.word	0xffffffff


	//   ....[4]....
        /*0044*/ 	.word	0xffffffff


	//   ....[5]....
        /*0048*/ 	.word	0xffffffff


	//   ....[6]....
        /*004c*/ 	.word	0xffffffff


	//   ....[7]....
        /*0050*/ 	.word	0xffffffff


	//   ....[8]....
        /*0054*/ 	.word	0xffffffff


	//   ....[9]....
        /*0058*/ 	.word	0xffffffff


	//   ....[10]....
        /*005c*/ 	.word	0xffffffff


	//   ....[11]....
        /*0060*/ 	.word	0xffffffff


	//   ....[12]....
        /*0064*/ 	.word	0xffffffff


	//   ....[13]....
        /*0068*/ 	.word	0xffffffff


	//   ....[14]....
        /*006c*/ 	.word	0xffffffff


	//----- nvinfo : EIATTR_COOP_GROUP_INSTR_OFFSETS
	.align		4
.L_1635:
        /*0070*/ 	.byte	0x04, 0x28
        /*0072*/ 	.short	(.L_1637 - .L_1636)


	//   ....[0]....
.L_1636:
        /*0074*/ 	.word	0x00000cd0


	//   ....[1]....
        /*0078*/ 	.word	0x00000cf0


	//   ....[2]....
        /*007c*/ 	.word	0x00000d10


	//   ....[3]....
        /*0080*/ 	.word	0x00000d30


	//   ....[4]....
        /*0084*/ 	.word	0x00000d50


	//   ....[5]....
        /*0088*/ 	.word	0x00000de0


	//   ....[6]....
        /*008c*/ 	.word	0x00000e10


	//   ....[7]....
        /*0090*/ 	.word	0x00000e20


	//   ....[8]....
        /*0094*/ 	.word	0x00000e50


	//   ....[9]....
        /*0098*/ 	.word	0x00000e60


	//   ....[10]....
        /*009c*/ 	.word	0x00000e90


	//   ....[11]....
        /*00a0*/ 	.word	0x00000ea0


	//   ....[12]....
        /*00a4*/ 	.word	0x00000ed0


	//   ....[13]....
        /*00a8*/ 	.word	0x00000ee0


	//   ....[14]....
        /*00ac*/ 	.word	0x00000f50


	//----- nvinfo : EIATTR_SYSCALL_OFFSETS
	.align		4
.L_1637:
        /*00b0*/ 	.byte	0x04, 0x46
        /*00b2*/ 	.short	(.L_1639 - .L_1638)


	//   ....[0]....
.L_1638:
        /*00b4*/ 	.word	0x00000390


	//----- nvinfo : EIATTR_EXIT_INSTR_OFFSETS
	.align		4
.L_1639:
        /*00b8*/ 	.byte	0x04, 0x1c
        /*00ba*/ 	.short	(.L_1641 - .L_1640)


	//   ....[0]....
.L_1640:
        /*00bc*/ 	.word	0x00000240


	//   ....[1]....
        /*00c0*/ 	.word	0x00001fd0


	//   ....[2]....
        /*00c4*/ 	.word	0x00002190


	//----- nvinfo : EIATTR_MAX_THREADS
	.align		4
.L_1641:
        /*00c8*/ 	.byte	0x04, 0x05
        /*00ca*/ 	.short	(.L_1643 - .L_1642)
.L_1642:
        /*00cc*/ 	.word	0x00000100
        /*00d0*/ 	.word	0x00000001
        /*00d4*/ 	.word	0x00000001


	//----- nvinfo : EIATTR_CRS_STACK_SIZE
	.align		4
.L_1643:
        /*00d8*/ 	.byte	0x04, 0x1e
        /*00da*/ 	.short	(.L_1645 - .L_1644)
.L_1644:
        /*00dc*/ 	.word	0x00000000


	//----- nvinfo : EIATTR_CBANK_PARAM_SIZE
	.align		4
.L_1645:
        /*00e0*/ 	.byte	0x03, 0x19
        /*00e2*/ 	.short	0x00e8


	//----- nvinfo : EIATTR_PARAM_CBANK
	.align		4
        /*00e4*/ 	.byte	0x04, 0x0a
        /*00e6*/ 	.short	(.L_1647 - .L_1646)
	.align		4
.L_1646:
        /*00e8*/ 	.word	index@(.nv.constant0._ZN7cutlass13device_kernelIN5flash19FlashAttnFwdCombineIN4cute5tupleIJNS3_1CILi8EEENS5_ILi128EEEEEELi5ELi256ELi1ELb0ELb0ENS_6half_tEfNS_4arch4Sm90EEEEEvNT_6ParamsE)
        /*00ec*/ 	.short	0x0210
        /*00ee*/ 	.short	0x00e8


	//----- nvinfo : EIATTR_SW_WAR
	.align		4
.L_1647:
        /*00f0*/ 	.byte	0x04, 0x36
        /*00f2*/ 	.short	(.L_1649 - .L_1648)
.L_1648:
        /*00f4*/ 	.word	0x00000008
.L_1649:


//--------------------- .nv.info._ZN7cutlass13device_kernelIN5flash19FlashAttnFwdCombineIN4cute5tupleIJNS3_1CILi8EEENS5_ILi128EEEEEELi8ELi256ELi1ELb0ELb1ENS_6half_tEfNS_4arch4Sm90EEEEEvNT_6ParamsE --------------------------
	.section	.nv.info._ZN7cutlass13device_kernelIN5flash19FlashAttnFwdCombineIN4cute5tupleIJNS3_1CILi8EEENS5_ILi128EEEEEELi8ELi256ELi1ELb0ELb1ENS_6half_tEfNS_4arch4Sm90EEEEEvNT_6ParamsE,"",@"SHT_CUDA_INFO"
	.sectionflags	@""
	.align	4


	//----- nvinfo : EIATTR_CUDA_API_VERSION
	.align		4
        /*0000*/ 	.byte	0x04, 0x37
        /*0002*/ 	.short	(.L_1651 - .L_1650)
.L_1650:
        /*0004*/ 	.word	0x00000082


	//----- nvinfo : EIATTR_KPARAM_INFO
	.align		4
.L_1651:
        /*0008*/ 	.byte	0x04, 0x17
        /*000a*/ 	.short	(.L_1653 - .L_1652)
.L_1652:
        /*000c*/ 	.word	0x00000000
        /*0010*/ 	.short	0x0000
        /*0012*/ 	.short	0x0000
        /*0014*/ 	.byte	0x00, 0xf0, 0xa1, 0x03


	//----- nvinfo : EIATTR_SPARSE_MMA_MASK
	.align		4
.L_1653:
        /*0018*/ 	.byte	0x03, 0x50
        /*001a*/ 	.short	0x0000


	//----- nvinfo : EIATTR_MAXREG_COUNT
	.align		4
        /*001c*/ 	.byte	0x03, 0x1b
        /*001e*/ 	.short	0x0080


	//----- nvinfo : EIATTR_NUM_BARRIERS
	.align		4
        /*0020*/ 	.byte	0x02, 0x4c
        /*0022*/ 	.byte	0x01
	.zero		1


	//----- nvinfo : EIATTR_EXTERNS
	.align		4
        /*0024*/ 	.byte	0x04, 0x0f
        /*0026*/ 	.short	(.L_1655 - .L_1654)


	//   ....[0]....
	.align		4
.L_1654:
        /*0028*/ 	.word	index@(__assertfail)


	//----- nvinfo : EIATTR_MERCURY_ISA_VERSION
	.align		4
.L_1655:
        /*002c*/ 	.byte	0x03, 0x5f
        /*002e*/ 	.short	0x0101


	//----- nvinfo : EIATTR_COOP_GROUP_MASK_REGIDS
	.align		4
        /*0030*/ 	.byte	0x04, 0x29
        /*0032*/ 	.short	(.L_1657 - .L_1656)


	//   ....[0]....
.L_1656:
        /*0034*/ 	.word	0xffffffff


	//   ....[1]....
        /*0038*/ 	.word	0xffffffff


	//   ....[2]....
        /*003c*/ 	.word	0xffffffff


	//   ....[3]....
        /*0040*/ 	.word	0xffffffff


	//   ....[4]....
        /*0044*/ 	.word	0xffffffff


	//   ....[5]....
        /*0048*/ 	.word	0xffffffff


	//   ....[6]....
        /*004c*/ 	.word	0xffffffff


	//   ....[7]....
        /*0050*/ 	.word	0xffffffff


	//   ....[8]....
        /*0054*/ 	.word	0xffffffff


	//   ....[9]....
        /*0058*/ 	.word	0xffffffff


	//   ....[10]....
        /*005c*/ 	.word	0xffffffff


	//   ....[11]....
        /*0060*/ 	.word	0xffffffff


	//   ....[12]....
        /*0064*/ 	.word	0xffffffff


	//   ....[13]....
        /*0068*/ 	.word	0xffffffff


	//   ....[14]....
        /*006c*/ 	.word	0xffffffff


	//----- nvinfo : EIATTR_COOP_GROUP_INSTR_OFFSETS
	.align		4
.L_1657:
        /*0070*/ 	.byte	0x04, 0x28
        /*0072*/ 	.short	(.L_1659 - .L_1658)


	//   ....[0]....
.L_1658:
        /*0074*/ 	.word	0x00002090


	//   ....[1]....
        /*0078*/ 	.word	0x000020b0


	//   ....[2]....
        /*007c*/ 	.word	0x000020d0


	//   ....[3]....
        /*0080*/ 	.word	0x000020f0


	//   ....[4]....
        /*0084*/ 	.word	0x00002110


	//   ....[5]....
        /*0088*/ 	.word	0x00002430


	//   ....[6]....
        /*008c*/ 	.word	0x00002450


	//   ....[7]....
        /*0090*/ 	.word	0x00002460


	//   ....[8]....
        /*0094*/ 	.word	0x00002490


	//   ....[9]....
        /*0098*/ 	.word	0x000024a0


	//   ....[10]....
        /*009c*/ 	.word	0x000024d0


	//   ....[11]....
        /*00a0*/ 	.word	0x000024e0


	//   ....[12]....
        /*00a4*/ 	.word	0x00002520


	//   ....[13]....
        /*00a8*/ 	.word	0x00002530


	//   ....[14]....
        /*00ac*/ 	.word	0x00002560


	//----- nvinfo : EIATTR_SYSCALL_OFFSETS
	.align		4
.L_1659:
        /*00b0*/ 	.byte	0x04, 0x46
        /*00b2*/ 	.short	(.L_1661 - .L_1660)


	//   ....[0]....
.L_1660:
        /*00b4*/ 	.word	0x00000510


	//----- nvinfo : EIATTR_EXIT_INSTR_OFFSETS
	.align		4
.L_1661:
        /*00b8*/ 	.byte	0x04, 0x1c
        /*00ba*/ 	.short	(.L_1663 - .L_1662)


	//   ....[0]....
.L_1662:
        /*00bc*/ 	.word	0x00000240


	//   ....[1]....
        /*00c0*/ 	.word	0x000003c0


	//   ....[2]....
        /*00c4*/ 	.word	0x000036c0


	//   ....[3]....
        /*00c8*/ 	.word	0x00003820


	//----- nvinfo : EIATTR_MAX_THREADS
	.align		4
.L_1663:
        /*00cc*/ 	.byte	0x04, 0x05
        /*00ce*/ 	.short	(.L_1665 - .L_1664)
.L_1664:
        /*00d0*/ 	.word	0x00000100
        /*00d4*/ 	.word	0x00000001
        /*00d8*/ 	.word	0x00000001


	//----- nvinfo : EIATTR_CRS_STACK_SIZE
	.align		4
.L_1665:
        /*00dc*/ 	.byte	0x04, 0x1e
        /*00de*/ 	.short	(.L_1667 - .L_1666)
.L_1666:
        /*00e0*/ 	.word	0x00000000


	//----- nvinfo : EIATTR_CBANK_PARAM_SIZE
	.align		4
.L_1667:
        /*00e4*/ 	.byte	0x03, 0x19
        /*00e6*/ 	.short	0x00e8


	//----- nvinfo : EIATTR_PARAM_CBANK
	.align		4
        /*00e8*/ 	.byte	0x04, 0x0a
        /*00ea*/ 	.short	(.L_1669 - .L_1668)
	.align		4
.L_1668:
        /*00ec*/ 	.word	index@(.nv.constant0._ZN7cutlass13device_kernelIN5flash19FlashAttnFwdCombineIN4cute5tupleIJNS3_1CILi8EEENS5_ILi128EEEEEELi8ELi256ELi1ELb0ELb1ENS_6half_tEfNS_4arch4Sm90EEEEEvNT_6ParamsE)
        /*00f0*/ 	.short	0x0210
        /*00f2*/ 	.short	0x00e8


	//----- nvinfo : EIATTR_SW_WAR
	.align		4
.L_1669:
        /*00f4*/ 	.byte	0x04, 0x36
        /*00f6*/ 	.short	(.L_1671 - .L_1670)
.L_1670:
        /*00f8*/ 	.word	0x00000008
.L_1671:


//--------------------- .nv.info._ZN7cutlass13device_kernelIN5flash19FlashAttnFwdCombineIN4cute5tupleIJNS3_1CILi8EEENS5_ILi128EEEEEELi7ELi256ELi1ELb0ELb1ENS_6half_tEfNS_4arch4Sm90EEEEEvNT_6ParamsE --------------------------
	.section	.nv.info._ZN7cutlass13device_kernelIN5flash19FlashAttnFwdCombineIN4cute5tupleIJNS3_1CILi8EEENS5_ILi128EEEEEELi7ELi256ELi1ELb0ELb1ENS_6half_tEfNS_4arch4Sm90EEEEEvNT_6ParamsE,"",@"SHT_CUDA_INFO"
	.sectionflags	@""
	.align	4


	//----- nvinfo : EIATTR_CUDA_API_VERSION
	.align		4
        /*0000*/ 	.byte	0x04, 0x37
        /*0002*/ 	.short	(.L_1673 - .L_1672)
.L_1672:
        /*0004*/ 	.word	0x00000082


	//----- nvinfo : EIATTR_KPARAM_INFO
	.align		4
.L_1673:
        /*0008*/ 	.byte	0x04, 0x17
        /*000a*/ 	.short	(.L_1675 - .L_1674)
.L_1674:
        /*000c*/ 	.word	0x00000000
        /*0010*/ 	.short	0x0000
        /*0012*/ 	.short	0x0000
        /*0014*/ 	.byte	0x00, 0xf0, 0xa1, 0x03


	//----- nvinfo : EIATTR_SPARSE_MMA_MASK
	.align		4
.L_1675:
        /*0018*/ 	.byte	0x03, 0x50
        /*001a*/ 	.short	0x0000


	//----- nvinfo : EIATTR_MAXREG_COUNT
	.align		4
        /*001c*/ 	.byte	0x03, 0x1b
        /*001e*/ 	.short	0x0080


	//----- nvinfo : EIATTR_NUM_BARRIERS
	.align		4
        /*0020*/ 	.byte	0x02, 0x4c
        /*0022*/ 	.byte	0x01
	.zero		1


	//----- nvinfo : EIATTR_EXTERNS
	.align		4
        /*0024*/ 	.byte	0x04, 0x0f
        /*0026*/ 	.short	(.L_1677 - .L_1676)


	//   ....[0]....
	.align		4
.L_1676:
        /*0028*/ 	.word	index@(__assertfail)


	//----- nvinfo : EIATTR_MERCURY_ISA_VERSION
	.align		4
.L_1677:
        /*002c*/ 	.byte	0x03, 0x5f
        /*002e*/ 	.short	0x0101


	//----- nvinfo : EIATTR_COOP_GROUP_MASK_REGIDS
	.align		4
        /*0030*/ 	.byte	0x04, 0x29
        /*0032*/ 	.short	(.L_1679 - .L_1678)


	//   ....[0]....
.L_1678:
        /*0034*/ 	.word	0xffffffff


	//   ....[1]....
        /*0038*/ 	.word	0xffffffff


	//   ....[2]....
        /*003c*/ 	.word	0xffffffff


	//   ....[3]....
        /*0040*/ 	.word	0xffffffff


	//   ....[4]....
        /*0044*/ 	.word	0xffffffff


	//   ....[5]....
        /*0048*/ 	.word	0xffffffff


	//   ....[6]....
        /*004c*/ 	.word	0xffffffff


	//   ....[7]....
        /*0050*/ 	.word	0xffffffff


	//   ....[8]....
        /*0054*/ 	.word	0xffffffff


	//   ....[9]....
        /*0058*/ 	.word	0xffffffff


	//   ....[10]....
        /*005c*/ 	.word	0xffffffff


	//   ....[11]....
        /*0060*/ 	.word	0xffffffff


	//   ....[12]....
        /*0064*/ 	.word	0xffffffff


	//   ....[13]....
        /*0068*/ 	.word	0xffffffff


	//   ....[14]....
        /*006c*/ 	.word	0xffffffff


	//----- nvinfo : EIATTR_COOP_GROUP_INSTR_OFFSETS
	.align		4
.L_1679:
        /*0070*/ 	.byte	0x04, 0x28
        /*0072*/ 	.short	(.L_1681 - .L_1680)


	//   ....[0]....
.L_1680:
        /*0074*/ 	.word	0x00001ba0


	//   ....[1]....
        /*0078*/ 	.word	0x00001bc0


	//   ....[2]....
        /*007c*/ 	.word	0x00001be0


	//   ....[3]....
        /*0080*/ 	.word	0x00001c00


	//   ....[4]....
        /*0084*/ 	.word	0x00001c20


	//   ....[5]....
        /*0088*/ 	.word	0x00001dc0


	//   ....[6]....
        /*008c*/ 	.word	0x00001de0


	//   ....[7]....
        /*0090*/ 	.word	0x00001df0


	//   ....[8]....
        /*0094*/ 	.word	0x00001e20


	//   ....[9]....
        /*0098*/ 	.word	0x00001e30


	//   ....[10]....
        /*009c*/ 	.word	0x00001e60


	//   ....[11]....
        /*00a0*/ 	.word	0x00001e70


	//   ....[12]....
        /*00a4*/ 	.word	0x00001eb0


	//   ....[13]....
        /*00a8*/ 	.word	0x00001ec0


	//   ....[14]....
        /*00ac*/ 	.word	0x00001ef0


	//----- nvinfo : EIATTR_SYSCALL_OFFSETS
	.align		4
.L_1681:
        /*00b0*/ 	.byte	0x04, 0x46
        /*00b2*/ 	.short	(.L_1683 - .L_1682)


	//   ....[0]....
.L_1682:
        /*00b4*/ 	.word	0x00000510


	//----- nvinfo : EIATTR_EXIT_INSTR_OFFSETS
	.align		4
.L_1683:
        /*00b8*/ 	.byte	0x04, 0x1c
        /*00ba*/ 	.short	(.L_1685 - .L_1684)


	//   ....[0]....
.L_1684:
        /*00bc*/ 	.word	0x00000240


	//   ....[1]....
        /*00c0*/ 	.word	0x000003c0


	//   ....[2]....
        /*00c4*/ 	.word	0x00002fe0


	//   ....[3]....
        /*00c8*/ 	.word	0x00003140


	//----- nvinfo : EIATTR_MAX_THREADS
	.align		4
.L_1685:
        /*00cc*/ 	.byte	0x04, 0x05
        /*00ce*/ 	.short	(.L_1687 - .L_1686)
.L_1686:
        /*00d0*/ 	.word	0x00000100
        /*00d4*/ 	.word	0x00000001
        /*00d8*/ 	.word	0x00000001


	//----- nvinfo : EIATTR_CRS_STACK_SIZE
	.align		4
.L_1687:
        /*00dc*/ 	.byte	0x04, 0x1e
        /*00de*/ 	.short	(.L_1689 - .L_1688)
.L_1688:
        /*00e0*/ 	.word	0x00000000


	//----- nvinfo : EIATTR_CBANK_PARAM_SIZE
	.align		4
.L_1689:
        /*00e4*/ 	.byte	0x03, 0x19
        /*00e6*/ 	.short	0x00e8


	//----- nvinfo : EIATTR_PARAM_CBANK
	.align		4
        /*00e8*/ 	.byte	0x04, 0x0a
        /*00ea*/ 	.short	(.L_1691 - .L_1690)
	.align		4
.L_1690:
        /*00ec*/ 	.word	index@(.nv.constant0._ZN7cutlass13device_kernelIN5flash19FlashAttnFwdCombineIN4cute5tupleIJNS3_1CILi8EEENS5_ILi128EEEEEELi7ELi256ELi1ELb0ELb1ENS_6half_tEfNS_4arch4Sm90EEEEEvNT_6ParamsE)
        /*00f0*/ 	.short	0x0210
        /*00f2*/ 	.short	0x00e8


	//----- nvinfo : EIATTR_SW_WAR
	.align		4
.L_1691:
        /*00f4*/ 	.byte	0x04, 0x36
        /*00f6*/ 	.short	(.L_1693 - .L_1692)
.L_1692:
        /*00f8*/ 	.word	0x00000008
.L_1693:


//--------------------- .nv.info._ZN7cutlass13device_kernelIN5flash19FlashAttnFwdCombineIN4cute5tupleIJNS3_1CILi8EEENS5_ILi128EEEEEELi6ELi256ELi1ELb0ELb1ENS_6half_tEfNS_4arch4Sm90EEEEEvNT_6ParamsE --------------------------
	.section	.nv.info._ZN7cutlass13device_kernelIN5flash19FlashAttnFwdCombineIN4cute5tupleIJNS3_1CILi8EEENS5_ILi128EEEEEELi6ELi256ELi1ELb0ELb1ENS_6half_tEfNS_4arch4Sm90EEEEEvNT_6ParamsE,"",@"SHT_CUDA_INFO"
	.sectionflags	@""
	.align	4


	//----- nvinfo : EIATTR_CUDA_API_VERSION
	.align		4
        /*0000*/ 	.byte	0x04, 0x37
        /*0002*/ 	.short	(.L_1695 - .L_1694)
.L_1694:
        /*0004*/ 	.word	0x00000082


	//----- nvinfo : EIATTR_KPARAM_INFO
	.align		4
.L_1695:
        /*0008*/ 	.byte	0x04, 0x17
        /*000a*/ 	.short	(.L_1697 - .L_1696)
.L_1696:
        /*000c*/ 	.word	0x00000000
        /*0010*/ 	.short	0x0000
        /*0012*/ 	.short	0x0000
        /*0014*/ 	.byte	0x00, 0xf0, 0xa1, 0x03


	//----- nvinfo : EIATTR_SPARSE_MMA_MASK
	.align		4
.L_1697:
        /*0018*/ 	.byte	0x03, 0x50
        /*001a*/ 	.short	0x0000


	//----- nvinfo : EIATTR_MAXREG_COUNT
	.align		4
        /*001c*/ 	.byte	0x03, 0x1b
        /*001e*/ 	.short	0x0080


	//----- nvinfo : EIATTR_NUM_BARRIERS
	.align		4
        /*0020*/ 	.byte	0x02, 0x4c
        /*0022*/ 	.byte	0x01
	.zero		1


	//----- nvinfo : EIATTR_EXTERNS
	.align		4
        /*0024*/ 	.byte	0x04, 0x0f
        /*0026*/ 	.short	(.L_1699 - .L_1698)


	//   ....[0]....
	.align		4
.L_1698:
        /*0028*/ 	.word	index@(__assertfail)


	//----- nvinfo : EIATTR_MERCURY_ISA_VERSION
	.align		4
.L_1699:
        /*002c*/ 	.byte	0x03, 0x5f
        /*002e*/ 	.short	0x0101


	//----- nvinfo : EIATTR_COOP_GROUP_MASK_REGIDS
	.align		4
        /*0030*/ 	.byte	0x04, 0x29
        /*0032*/ 	.short	(.L_1701 - .L_1700)


	//   ....[0]....
.L_1700:
        /*0034*/ 	.word	0xffffffff


	//   ....[1]....
        /*0038*/ 	.word	0xffffffff


	//   ....[2]....
        /*003c*/ 	.word	0xffffffff


	//   ....[3]....
        /*0040*/ 	.word	0xffffffff


	//   ....[4]....
        /*0044*/ 	.word	0xffffffff


	//   ....[5]....
        /*0048*/ 	.word	0xffffffff


	//   ....[6]....
        /*004c*/ 	.word	0xffffffff


	//   ....[7]....
        /*0050*/ 	.word	0xffffffff


	//   ....[8]....
        /*0054*/ 	.word	0xffffffff


	//   ....[9]....
        /*0058*/ 	.word	0xffffffff


	//   ....[10]....
        /*005c*/ 	.word	0xffffffff


	//   ....[11]....
        /*0060*/ 	.word	0xffffffff


	//   ....[12]....
        /*0064*/ 	.word	0xffffffff


	//   ....[13]....
        /*0068*/ 	.word	0xffffffff


	//   ....[14]....
        /*006c*/ 	.word	0xffffffff


	//----- nvinfo : EIATTR_COOP_GROUP_INSTR_OFFSETS
	.align		4
.L_1701:
        /*0070*/ 	.byte	0x04, 0x28
        /*0072*/ 	.short	(.L_1703 - .L_1702)


	//   ....[0]....
.L_1702:
        /*0074*/ 	.word	0x00001800


	//   ....[1]....
        /*0078*/ 	.word	0x00001820


	//   ....[2]....
        /*007c*/ 	.word	0x00001840


	//   ....[3]....
        /*0080*/ 	.word	0x00001860


	//   ....[4]....
        /*0084*/ 	.word	0x00001880


	//   ....[5]....
        /*0088*/ 	.word	0x00001970


	//   ....[6]....
        /*008c*/ 	.word	0x00001990


	//   ....[7]....
        /*0090*/ 	.word	0x000019a0


	//   ....[8]....
        /*0094*/ 	.word	0x000019d0


	//   ....[9]....
        /*0098*/ 	.word	0x000019e0


	//   ....[10]....
        /*009c*/ 	.word	0x00001a10


	//   ....[11]....
        /*00a0*/ 	.word	0x00001a20


	//   ....[12]....
        /*00a4*/ 	.word	0x00001a60


	//   ....[13]....
        /*00a8*/ 	.word	0x00001a70


	//   ....[14]....
        /*00ac*/ 	.word	0x00001aa0


	//----- nvinfo : EIATTR_SYSCALL_OFFSETS
	.align		4
.L_1703:
        /*00b0*/ 	.byte	0x04, 0x46
        /*00b2*/ 	.short	(.L_1705 - .L_1704)


	//   ....[0]....
.L_1704:
        /*00b4*/ 	.word	0x00000510


	//----- nvinfo : EIATTR_EXIT_INSTR_OFFSETS
	.align		4
.L_1705:
        /*00b8*/ 	.byte	0x04, 0x1c
        /*00ba*/ 	.short	(.L_1707 - .L_1706)


	//   ....[0]....
.L_1706:
        /*00bc*/ 	.word	0x00000240


	//   ....[1]....
        /*00c0*/ 	.word	0x000003c0


	//   ....[2]....
        /*00c4*/ 	.word	0x00002b40


	//   ....[3]....
        /*00c8*/ 	.word	0x00002ca0


	//----- nvinfo : EIATTR_MAX_THREADS
	.align		4
.L_1707:
        /*00cc*/ 	.byte	0x04, 0x05
        /*00ce*/ 	.short	(.L_1709 - .L_1708)
.L_1708:
        /*00d0*/ 	.word	0x00000100
        /*00d4*/ 	.word	0x00000001
        /*00d8*/ 	.word	0x00000001


	//----- nvinfo : EIATTR_CRS_STACK_SIZE
	.align		4
.L_1709:
        /*00dc*/ 	.byte	0x04, 0x1e
        /*00de*/ 	.short	(.L_1711 - .L_1710)
.L_1710:
        /*00e0*/ 	.word	0x00000000


	//----- nvinfo : EIATTR_CBANK_PARAM_SIZE
	.align		4
.L_1711:
        /*00e4*/ 	.byte	0x03, 0x19
        /*00e6*/ 	.short	0x00e8


	//----- nvinfo : EIATTR_PARAM_CBANK
	.align		4
        /*00e8*/ 	.byte	0x04, 0x0a
        /*00ea*/ 	.short	(.L_1713 - .L_1712)
	.align		4
.L_1712:
        /*00ec*/ 	.word	index@(.nv.constant0._ZN7cutlass13device_kernelIN5flash19FlashAttnFwdCombineIN4cute5tupleIJNS3_1CILi8EEENS5_ILi128EEEEEELi6ELi256ELi1ELb0ELb1ENS_6half_tEfNS_4arch4Sm90EEEEEvNT_6ParamsE)
        /*00f0*/ 	.short	0x0210
        /*00f2*/ 	.short	0x00e8


	//----- nvinfo : EIATTR_SW_WAR
	.align		4
.L_1713:
        /*00f4*/ 	.byte	0x04, 0x36
        /*00f6*/ 	.short	(.L_1715 - .L_1714)
.L_1714:
        /*00f8*/ 	.word	0x00000008
.L_1715:


//--------------------- .nv.info._ZN7cutlass13device_kernelIN5flash19FlashAttnFwdCombineIN4cute5tupleIJNS3_1CILi8EEENS5_ILi128EEEEEELi5ELi256ELi1ELb0ELb1ENS_6half_tEfNS_4arch4Sm90EEEEEvNT_6ParamsE --------------------------
	.section	.nv.info._ZN7cutlass13device_kernelIN5flash19FlashAttnFwdCombineIN4cute5tupleIJNS3_1CILi8EEENS5_ILi128EEEEEELi5ELi256ELi1ELb0ELb1ENS_6half_tEfNS_4arch4Sm90EEEEEvNT_6ParamsE,"",@"SHT_CUDA_INFO"
	.sectionflags	@""
	.align	4


	//----- nvinfo : EIATTR_CUDA_API_VERSION
	.align		4
        /*0000*/ 	.byte	0x04, 0x37
        /*0002*/ 	.short	(.L_1717 - .L_1716)
.L_1716:
        /*0004*/ 	.word	0x00000082


	//----- nvinfo : EIATTR_KPARAM_INFO
	.align		4
.L_1717:
        /*0008*/ 	.byte	0x04, 0x17
        /*000a*/ 	.short	(.L_1719 - .L_1718)
.L_1718:
        /*000c*/ 	.word	0x00000000
        /*0010*/ 	.short	0x0000
        /*0012*/ 	.short	0x0000
        /*0014*/ 	.byte	0x00, 0xf0, 0xa1, 0x03


	//----- nvinfo : EIATTR_SPARSE_MMA_MASK
	.align		4
.L_1719:
        /*0018*/ 	.byte	0x03, 0x50
        /*001a*/ 	.short	0x0000


	//----- nvinfo : EIATTR_MAXREG_COUNT
	.align		4
        /*001c*/ 	.byte	0x03, 0x1b
        /*001e*/ 	.short	0x0080


	//----- nvinfo : EIATTR_NUM_BARRIERS
	.align		4
        /*0020*/ 	.byte	0x02, 0x4c
        /*0022*/ 	.byte	0x01
	.zero		1


	//----- nvinfo : EIATTR_EXTERNS
	.align		4
        /*0024*/ 	.byte	0x04, 0x0f
        /*0026*/ 	.short	(.L_1721 - .L_1720)


	//   ....[0]....
	.align		4
.L_1720:
        /*0028*/ 	.word	index@(__assertfail)


	//----- nvinfo : EIATTR_MERCURY_ISA_VERSION
	.align		4
.L_1721:
        /*002c*/ 	.byte	0x03, 0x5f
        /*002e*/ 	.short	0x0101


	//----- nvinfo : EIATTR_COOP_GROUP_MASK_REGIDS
	.align		4
        /*0030*/ 	.byte	0x04, 0x29
        /*0032*/ 	.short	(.L_1723 - .L_1722)


	//   ....[0]....
.L_1722:
        /*0034*/ 	.word	0xffffffff


	//   ....[1]....
        /*0038*/ 	.word	0xffffffff


	//   ....[2]....
        /*003c*/ 	.word	0xffffffff


	//   ....[3]....
        /*0040*/ 	.word	0xffffffff


	//   ....[4]....
        /*0044*/ 	.word	0xffffffff


	//   ....[5]....
        /*0048*/ 	.word	0xffffffff


	//   ....[6]....
        /*004c*/ 	.word	0xffffffff


	//   ....[7]....
        /*0050*/ 	.word	0xffffffff


	//   ....[8]....
        /*0054*/ 	.word	0xffffffff


	//   ....[9]....
        /*0058*/ 	.word	0xffffffff


	//   ....[10]....
        /*005c*/ 	.word	0xffffffff


	//   ....[11]....
        /*0060*/ 	.word	0xffffffff


	//   ....[12]....
        /*0064*/ 	.word	0xffffffff


	//   ....[13]....
        /*0068*/ 	.word	0xffffffff


	//   ....[14]....
        /*006c*/ 	.word	0xffffffff


	//----- nvinfo : EIATTR_COOP_GROUP_INSTR_OFFSETS
	.align		4
.L_1723:
        /*0070*/ 	.byte	0x04, 0x28
        /*0072*/ 	.short	(.L_1725 - .L_1724)


	//   ....[0]....
.L_1724:
        /*0074*/ 	.word	0x000015e0


	//   ....[1]....
        /*0078*/ 	.word	0x00001600


	//   ....[2]....
        /*007c*/ 	.word	0x00001620


	//   ....[3]....
        /*0080*/ 	.word	0x00001640


	//   ....[4]....
        /*0084*/ 	.word	0x00001660


	//   ....[5]....
        /*0088*/ 	.word	0x000016f0


	//   ....[6]....
        /*008c*/ 	.word	0x00001720


	//   ....[7]....
        /*0090*/ 	.word	0x00001730


	//   ....[8]....
        /*0094*/ 	.word	0x00001760


	//   ....[9]....
        /*0098*/ 	.word	0x00001770


	//   ....[10]....
        /*009c*/ 	.word	0x000017a0


	//   ....[11]....
        /*00a0*/ 	.word	0x000017b0


	//   ....[12]....
        /*00a4*/ 	.word	0x000017e0


	//   ....[13]....
        /*00a8*/ 	.word	0x000017f0


	//   ....[14]....
        /*00ac*/ 	.word	0x00001860


	//----- nvinfo : EIATTR_SYSCALL_OFFSETS
	.align		4
.L_1725:
        /*00b0*/ 	.byte	0x04, 0x46
        /*00b2*/ 	.short	(.L_1727 - .L_1726)


	//   ....[0]....
.L_1726:
        /*00b4*/ 	.word	0x00000510


	//----- nvinfo : EIATTR_EXIT_INSTR_OFFSETS
	.align		4
.L_1727:
        /*00b8*/ 	.byte	0x04, 0x1c
        /*00ba*/ 	.short	(.L_1729 - .L_1728)


	//   ....[0]....
.L_1728:
        /*00bc*/ 	.word	0x00000240


	//   ....[1]....
        /*00c0*/ 	.word	0x000003c0


	//   ....[2]....
        /*00c4*/ 	.word	0x000028b0


	//   ....[3]....
        /*00c8*/ 	.word	0x00002a10


	//----- nvinfo : EIATTR_MAX_THREADS
	.align		4
.L_1729:
        /*00cc*/ 	.byte	0x04, 0x05
        /*00ce*/ 	.short	(.L_1731 - .L_1730)
.L_1730:
        /*00d0*/ 	.word	0x00000100
        /*00d4*/ 	.word	0x00000001
        /*00d8*/ 	.word	0x00000001


	//----- nvinfo : EIATTR_CRS_STACK_SIZE
	.align		4
.L_1731:
        /*00dc*/ 	.byte	0x04, 0x1e
        /*00de*/ 	.short	(.L_1733 - .L_1732)
.L_1732:
        /*00e0*/ 	.word	0x00000000


	//----- nvinfo : EIATTR_CBANK_PARAM_SIZE
	.align		4
.L_1733:
        /*00e4*/ 	.byte	0x03, 0x19
        /*00e6*/ 	.short	0x00e8


	//----- nvinfo : EIATTR_PARAM_CBANK
	.align		4
        /*00e8*/ 	.byte	0x04, 0x0a
        /*00ea*/ 	.short	(.L_1735 - .L_1734)
	.align		4
.L_1734:
        /*00ec*/ 	.word	index@(.nv.constant0._ZN7cutlass13device_kernelIN5flash19FlashAttnFwdCombineIN4cute5tupleIJNS3_1CILi8EEENS5_ILi128EEEEEELi5ELi256ELi1ELb0ELb1ENS_6half_tEfNS_4arch4Sm90EEEEEvNT_6ParamsE)
        /*00f0*/ 	.short	0x0210
        /*00f2*/ 	.short	0x00e8


	//----- nvinfo : EIATTR_SW_WAR
	.align		4
.L_1735:
        /*00f4*/ 	.byte	0x04, 0x36
        /*00f6*/ 	.short	(.L_1737 - .L_1736)
.L_1736:
        /*00f8*/ 	.word	0x00000008
.L_1737:


//--------------------- .nv.info._ZN7cutlass13device_kernelIN5flash19FlashAttnFwdCombineIN4cute5tupleIJNS3_1CILi8EEENS5_ILi128EEEEEELi8ELi256ELi1ELb0ELb0ENS_6half_tEfNS_4arch4Sm80EEEEEvNT_6ParamsE --------------------------
	.section	.nv.info._ZN7cutlass13device_kernelIN5flash19FlashAttnFwdCombineIN4cute5tupleIJNS3_1CILi8EEENS5_ILi128EEEEEELi8ELi256ELi1ELb0ELb0ENS_6half_tEfNS_4arch4Sm80EEEEEvNT_6ParamsE,"",@"SHT_CUDA_INFO"
	.sectionflags	@""
	.align	4


	//----- nvinfo : EIATTR_CUDA_API_VERSION
	.align		4
        /*0000*/ 	.byte	0x04, 0x37
        /*0002*/ 	.short	(.L_1739 - .L_1738)
.L_1738:
        /*0004*/ 	.word	0x00000082


	//----- nvinfo : EIATTR_KPARAM_INFO
	.align		4
.L_1739:
        /*0008*/ 	.byte	0x04, 0x17
        /*000a*/ 	.short	(.L_1741 - .L_1740)
.L_1740:
        /*000c*/ 	.word	0x00000000
        /*0010*/ 	.short	0x0000
        /*0012*/ 	.short	0x0000
        /*0014*/ 	.byte	0x00, 0xf0, 0xa1, 0x03


	//----- nvinfo : EIATTR_SPARSE_MMA_MASK
	.align		4
.L_1741:
        /*0018*/ 	.byte	0x03, 0x50
        /*001a*/ 	.short	0x0000


	//----- nvinfo : EIATTR_MAXREG_COUNT
	.align		4
        /*001c*/ 	.byte	0x03, 0x1b
        /*001e*/ 	.short	0x0080


	//----- nvinfo : EIATTR_NUM_BARRIERS
	.align		4
        /*0020*/ 	.byte	0x02, 0x4c
        /*0022*/ 	.byte	0x01
	.zero		1


	//----- nvinfo : EIATTR_EXTERNS
	.align		4
        /*0024*/ 	.byte	0x04, 0x0f
        /*0026*/ 	.short	(.L_1743 - .L_1742)


	//   ....[0]....
	.align		4
.L_1742:
        /*0028*/ 	.word	index@(__assertfail)


	//----- nvinfo : EIATTR_MERCURY_ISA_VERSION
	.align		4
.L_1743:
        /*002c*/ 	.byte	0x03, 0x5f
        /*002e*/ 	.short	0x0101


	//----- nvinfo : EIATTR_COOP_GROUP_MASK_REGIDS
	.align		4
        /*0030*/ 	.byte	0x04, 0x29
        /*0032*/ 	.short	(.L_1745 - .L_1744)


	//   ....[0]....
.L_1744:
        /*0034*/ 	.word	0xffffffff


	//   ....[1]....
        /*0038*/ 	.word	0xffffffff


	//   ....[2]....
        /*003c*/ 	.word	0xffffffff


	//   ....[3]....
        /*0040*/ 	.word	0xffffffff


	//   ....[4]....
        /*0044*/ 	.word	0xffffffff


	//   ....[5]....
        /*0048*/ 	.word	0xffffffff


	//   ....[6]....
        /*004c*/ 	.word	0xffffffff


	//   ....[7]....
        /*0050*/ 	.word	0xffffffff


	//   ....[8]....
        /*0054*/ 	.word	0xffffffff


	//   ....[9]....
        /*0058*/ 	.word	0xffffffff


	//   ....[10]....
        /*005c*/ 	.word	0xffffffff


	//   ....[11]....
        /*0060*/ 	.word	0xffffffff


	//   ....[12]....
        /*0064*/ 	.word	0xffffffff


	//   ....[13]....
        /*0068*/ 	.word	0xffffffff


	//   ....[14]....
        /*006c*/ 	.word	0xffffffff


	//----- nvinfo : EIATTR_COOP_GROUP_INSTR_OFFSETS
	.align		4
.L_1745:
        /*0070*/ 	.byte	0x04, 0x28
        /*0072*/ 	.short	(.L_1747 - .L_1746)


	//   ....[0]....
.L_1746:
        /*0074*/ 	.word	0x00001760


	//   ....[1]....
        /*0078*/ 	.word	0x00001780


	//   ....[2]....
        /*007c*/ 	.word	0x000017a0


	//   ....[3]....
        /*0080*/ 	.word	0x000017c0


	//   ....[4]....
        /*0084*/ 	.word	0x000017e0


	//   ....[5]....
        /*0088*/ 	.word	0x00001af0


	//   ....[6]....
        /*008c*/ 	.word	0x00001b10


	//   ....[7]....
        /*0090*/ 	.word	0x00001b30


	//   ....[8]....
        /*0094*/ 	.word	0x00001b50


	//   ....[9]....
        /*0098*/ 	.word	0x00001b70


	//   ....[10]....
        /*009c*/ 	.word	0x00001ba0


	//   ....[11]....
        /*00a0*/ 	.word	0x00001bc0


	//   ....[12]....
        /*00a4*/ 	.word	0x00001bf0


	//   ....[13]....
        /*00a8*/ 	.word	0x00001c10


	//   ....[14]....
        /*00ac*/ 	.word	0x00001c40


	//----- nvinfo : EIATTR_SYSCALL_OFFSETS
	.align		4
.L_1747:
        /*00b0*/ 	.byte	0x04, 0x46
        /*00b2*/ 	.short	(.L_1749 - .L_1748)


	//   ....[0]....
.L_1748:
        /*00b4*/ 	.word	0x00000390


	//----- nvinfo : EIATTR_EXIT_INSTR_OFFSETS
	.align		4
.L_1749:
        /*00b8*/ 	.byte	0x04, 0x1c
        /*00ba*/ 	.short	(.L_1751 - .L_1750)


	//   ....[0]....
.L_1750:
        /*00bc*/ 	.word	0x00000240


	//   ....[1]....
        /*00c0*/ 	.word	0x00002dd0


	//   ....[2]....
        /*00c4*/ 	.word	0x00002f80


	//----- nvinfo : EIATTR_MAX_THREADS
	.align		4
.L_1751:
        /*00c8*/ 	.byte	0x04, 0x05
        /*00ca*/ 	.short	(.L_1753 - .L_1752)
.L_1752:
        /*00cc*/ 	.word	0x00000100
        /*00d0*/ 	.word	0x00000001
        /*00d4*/ 	.word	0x00000001


	//----- nvinfo : EIATTR_CRS_STACK_SIZE
	.align		4
.L_1753:
        /*00d8*/ 	.byte	0x04, 0x1e
        /*00da*/ 	.short	(.L_1755 - .L_1754)
.L_1754:
        /*00dc*/ 	.word	0x00000000


	//----- nvinfo : EIATTR_CBANK_PARAM_SIZE
	.align		4
.L_1755:
        /*00e0*/ 	.byte	0x03, 0x19
        /*00e2*/ 	.short	0x00e8


	//----- nvinfo : EIATTR_PARAM_CBANK
	.align		4
        /*00e4*/ 	.byte	0x04, 0x0a
        /*00e6*/ 	.short	(.L_1757 - .L_1756)
	.align		4
.L_1756:
        /*00e8*/ 	.word	index@(.nv.constant0._ZN7cutlass13device_kernelIN5flash19FlashAttnFwdCombineIN4cute5tupleIJNS3_1CILi8EEENS5_ILi128EEEEEELi8ELi256ELi1ELb0ELb0ENS_6half_tEfNS_4arch4Sm80EEEEEvNT_6ParamsE)
        /*00ec*/ 	.short	0x0210
        /*00ee*/ 	.short	0x00e8


	//----- nvinfo : EIATTR_SW_WAR
	.align		4
.L_1757:
        /*00f0*/ 	.byte	0x04, 0x36
        /*00f2*/ 	.short	(.L_1759 - .L_1758)
.L_1758:
        /*00f4*/ 	.word	0x00000008
.L_1759:


//--------------------- .nv.info._ZN7cutlass13device_kernelIN5flash19FlashAttnFwdCombineIN4cute5tupleIJNS3_1CILi8EEENS5_ILi128EEEEEELi7ELi256ELi1ELb0ELb0ENS_6half_tEfNS_4arch4Sm80EEEEEvNT_6ParamsE --------------------------
	.section	.nv.info._ZN7cutlass13device_kernelIN5flash19FlashAttnFwdCombineIN4cute5tupleIJNS3_1CILi8EEENS5_ILi128EEEEEELi7ELi256ELi1ELb0ELb0ENS_6half_tEfNS_4arch4Sm80EEEEEvNT_6ParamsE,"",@"SHT_CUDA_INFO"
	.sectionflags	@""
	.align	4


	//----- nvinfo : EIATTR_CUDA_API_VERSION
	.align		4
        /*0000*/ 	.byte	0x04, 0x37
        /*0002*/ 	.short	(.L_1761 - .L_1760)
.L_1760:
        /*0004*/ 	.word	0x00000082


	//----- nvinfo : EIATTR_KPARAM_INFO
	.align		4
.L_1761:
        /*0008*/ 	.byte	0x04, 0x17
        /*000a*/ 	.short	(.L_1763 - .L_1762)
.L_1762:
        /*000c*/ 	.word	0x00000000
        /*0010*/ 	.short	0x0000
        /*0012*/ 	.short	0x0000
        /*0014*/ 	.byte	0x00, 0xf0, 0xa1, 0x03


	//----- nvinfo : EIATTR_SPARSE_MMA_MASK
	.align		4
.L_1763:
        /*0018*/ 	.byte	0x03, 0x50
        /*001a*/ 	.short	0x0000


	//----- nvinfo : EIATTR_MAXREG_COUNT
	.align		4
        /*001c*/ 	.byte	0x03, 0x1b
        /*001e*/ 	.short	0x0080


	//----- nvinfo : EIATTR_NUM_BARRIERS
	.align		4
        /*0020*/ 	.byte	0x02, 0x4c
        /*0022*/ 	.byte	0x01
	.zero		1


	//----- nvinfo : EIATTR_EXTERNS
	.align		4
        /*0024*/ 	.byte	0x04, 0x0f
        /*0026*/ 	.short	(.L_1765 - .L_1764)


	//   ....[0]....
	.align		4
.L_1764:
        /*0028*/ 	.word	index@(__assertfail)


	//----- nvinfo : EIATTR_MERCURY_ISA_VERSION
	.align		4
.L_1765:
        /*002c*/ 	.byte	0x03, 0x5f
        /*002e*/ 	.short	0x0101


	//----- nvinfo : EIATTR_COOP_GROUP_MASK_REGIDS
	.align		4
        /*0030*/ 	.byte	0x04, 0x29
        /*0032*/ 	.short	(.L_1767 - .L_1766)


	//   ....[0]....
.L_1766:
        /*0034*/ 	.word	0xffffffff


	//   ....[1]....
        /*0038*/ 	.word	0xffffffff


	//   ....[2]....
        /*003c*/ 	.word	0xffffffff


	//   ....[3]....
        /*0040*/ 	.word	0xffffffff


	//   ....[4]....
        /*0044*/ 	.word	0xffffffff


	//   ....[5]....
        /*0048*/ 	.word	0xffffffff


	//   ....[6]....
        /*004c*/ 	.word	0xffffffff


	//   ....[7]....
        /*0050*/ 	.word	0xffffffff


	//   ....[8]....
        /*0054*/ 	.word	0xffffffff


	//   ....[9]....
        /*0058*/ 	.word	0xffffffff


	//   ....[10]....
        /*005c*/ 	.word	0xffffffff


	//   ....[11]....
        /*0060*/ 	.word	0xffffffff


	//   ....[12]....
        /*0064*/ 	.word	0xffffffff


	//   ....[13]....
        /*0068*/ 	.word	0xffffffff


	//   ....[14]....
        /*006c*/ 	.word	0xffffffff


	//----- nvinfo : EIATTR_COOP_GROUP_INSTR_OFFSETS
	.align		4
.L_1767:
        /*0070*/ 	.byte	0x04, 0x28
        /*0072*/ 	.short	(.L_1769 - .L_1768)


	//   ....[0]....
.L_1768:
        /*0074*/ 	.word	0x000012a0


	//   ....[1]....
        /*0078*/ 	.word	0x000012c0


	//   ....[2]....
        /*007c*/ 	.word	0x000012e0


	//   ....[3]....
        /*0080*/ 	.word	0x00001300


	//   ....[4]....
        /*0084*/ 	.word	0x00001320


	//   ....[5]....
        /*0088*/ 	.word	0x000014c0


	//   ....[6]....
        /*008c*/ 	.word	0x000014e0


	//   ....[7]....
        /*0090*/ 	.word	0x000014f0


	//   ....[8]....
        /*0094*/ 	.word	0x00001520


	//   ....[9]....
        /*0098*/ 	.word	0x00001530


	//   ....[10]....
        /*009c*/ 	.word	0x00001560


	//   ....[11]....
        /*00a0*/ 	.word	0x00001570


	//   ....[12]....
        /*00a4*/ 	.word	0x000015b0


	//   ....[13]....
        /*00a8*/ 	.word	0x000015c0


	//   ....[14]....
        /*00ac*/ 	.word	0x000015f0


	//----- nvinfo : EIATTR_SYSCALL_OFFSETS
	.align		4
.L_1769:
        /*00b0*/ 	.byte	0x04, 0x46
        /*00b2*/ 	.short	(.L_1771 - .L_1770)


	//   ....[0]....
.L_1770:
        /*00b4*/ 	.word	0x00000390


	//----- nvinfo : EIATTR_EXIT_INSTR_OFFSETS
	.align		4
.L_1771:
        /*00b8*/ 	.byte	0x04, 0x1c
        /*00ba*/ 	.short	(.L_1773 - .L_1772)


	//   ....[0]....
.L_1772:
        /*00bc*/ 	.word	0x00000240


	//   ....[1]....
        /*00c0*/ 	.word	0x00002710


	//   ....[2]....
        /*00c4*/ 	.word	0x000028d0


	//----- nvinfo : EIATTR_MAX_THREADS
	.align		4
.L_1773:
        /*00c8*/ 	.byte	0x04, 0x05
        /*00ca*/ 	.short	(.L_1775 - .L_1774)
.L_1774:
        /*00cc*/ 	.word	0x00000100
        /*00d0*/ 	.word	0x00000001
        /*00d4*/ 	.word	0x00000001


	//----- nvinfo : EIATTR_CRS_STACK_SIZE
	.align		4
.L_1775:
        /*00d8*/ 	.byte	0x04, 0x1e
        /*00da*/ 	.short	(.L_1777 - .L_1776)
.L_1776:
        /*00dc*/ 	.word	0x00000000


	//----- nvinfo : EIATTR_CBANK_PARAM_SIZE
	.align		4
.L_1777:
        /*00e0*/ 	.byte	0x03, 0x19
        /*00e2*/ 	.short	0x00e8


	//----- nvinfo : EIATTR_PARAM_CBANK
	.align		4
        /*00e4*/ 	.byte	0x04, 0x0a
        /*00e6*/ 	.short	(.L_1779 - .L_1778)
	.align		4
.L_1778:
        /*00e8*/ 	.word	index@(.nv.constant0._ZN7cutlass13device_kernelIN5flash19FlashAttnFwdCombineIN4cute5tupleIJNS3_1CILi8EEENS5_ILi128EEEEEELi7ELi256ELi1ELb0ELb0ENS_6half_tEfNS_4arch4Sm80EEEEEvNT_6ParamsE)
        /*00ec*/ 	.short	0x0210
        /*00ee*/ 	.short	0x00e8


	//----- nvinfo : EIATTR_SW_WAR
	.align		4
.L_1779:
        /*00f0*/ 	.byte	0x04, 0x36
        /*00f2*/ 	.short	(.L_1781 - .L_1780)
.L_1780:
        /*00f4*/ 	.word	0x00000008
.L_1781:


//--------------------- .nv.info._ZN7cutlass13device_kernelIN5flash19FlashAttnFwdCombineIN4cute5tupleIJNS3_1CILi8EEENS5_ILi128EEEEEELi6ELi256ELi1ELb0ELb0ENS_6half_tEfNS_4arch4Sm80EEEEEvNT_6ParamsE --------------------------
	.section	.nv.info._ZN7cutlass13device_kernelIN5flash19FlashAttnFwdCombineIN4cute5tupleIJNS3_1CILi8EEENS5_ILi128EEEEEELi6ELi256ELi1ELb0ELb0ENS_6half_tEfNS_4arch4Sm80EEEEEvNT_6ParamsE,"",@"SHT_CUDA_INFO"
	.sectionflags	@""
	.align	4


	//----- nvinfo : EIATTR_CUDA_API_VERSION
	.align		4
        /*0000*/ 	.byte	0x04, 0x37
        /*0002*/ 	.short	(.L_1783 - .L_1782)
.L_1782:
        /*0004*/ 	.word	0x00000082


	//----- nvinfo : EIATTR_KPARAM_INFO
	.align		4
.L_1783:
        /*0008*/ 	.byte	0x04, 0x17
        /*000a*/ 	.short	(.L_1785 - .L_1784)
.L_1784:
        /*000c*/ 	.word	0x00000000
        /*0010*/ 	.short	0x0000
        /*0012*/ 	.short	0x0000
        /*0014*/ 	.byte	0x00, 0xf0, 0xa1, 0x03


	//----- nvinfo : EIATTR_SPARSE_MMA_MASK
	.align		4
.L_1785:
        /*0018*/ 	.byte	0x03, 0x50
        /*001a*/ 	.short	0x0000


	//----- nvinfo : EIATTR_MAXREG_COUNT
	.align		4
        /*001c*/ 	.byte	0x03, 0x1b
        /*001e*/ 	.short	0x0080


	//----- nvinfo : EIATTR_NUM_BARRIERS
	.align		4
        /*0020*/ 	.byte	0x02, 0x4c
        /*0022*/ 	.byte	0x01
	.zero		1


	//----- nvinfo : EIATTR_EXTERNS
	.align		4
        /*0024*/ 	.byte	0x04, 0x0f
        /*0026*/ 	.short	(.L_1787 - .L_1786)


	//   ....[0]....
	.align		4
.L_1786:
        /*0028*/ 	.word	index@(__assertfail)


	//----- nvinfo : EIATTR_MERCURY_ISA_VERSION
	.align		4
.L_1787:
        /*002c*/ 	.byte	0x03, 0x5f
        /*002e*/ 	.short	0x0101


	//----- nvinfo : EIATTR_COOP_GROUP_MASK_REGIDS
	.align		4
        /*0030*/ 	.byte	0x04, 0x29
        /*0032*/ 	.short	(.L_1789 - .L_1788)


	//   ....[0]....
.L_1788:
        /*0034*/ 	.word	0xffffffff


	//   ....[1]....
        /*0038*/ 	.word	0xffffffff


	//   ....[2]....
        /*003c*/ 	.word	0xffffffff


	//   ....[3]....
        /*0040*/ 	.word	0xffffffff


	//   ....[4]....
        /*0044*/ 	.word	0xffffffff


	//   ....[5]....
        /*0048*/ 	.word	0xffffffff


	//   ....[6]....
        /*004c*/ 	.word	0xffffffff


	//   ....[7]....
        /*0050*/ 	.word	0xffffffff


	//   ....[8]....
        /*0054*/ 	.word	0xffffffff


	//   ....[9]....
        /*0058*/ 	.word	0xffffffff


	//   ....[10]....
        /*005c*/ 	.word	0xffffffff


	//   ....[11]....
        /*0060*/ 	.word	0xffffffff


	//   ....[12]....
        /*0064*/ 	.word	0xffffffff


	//   ....[13]....
        /*0068*/ 	.word	0xffffffff


	//   ....[14]....
        /*006c*/ 	.word	0xffffffff


	//----- nvinfo : EIATTR_COOP_GROUP_INSTR_OFFSETS
	.align		4
.L_1789:
        /*0070*/ 	.byte	0x04, 0x28
        /*0072*/ 	.short	(.L_1791 - .L_1790)


	//   ....[0]....
.L_1790:
        /*0074*/ 	.word	0x00000ef0


	//   ....[1]....
        /*0078*/ 	.word	0x00000f10


	//   ....[2]....
        /*007c*/ 	.word	0x00000f30


	//   ....[3]....
        /*0080*/ 	.word	0x00000f50


	//   ....[4]....
        /*0084*/ 	.word	0x00000f70


	//   ....[5]....
        /*0088*/ 	.word	0x00001060


	//   ....[6]....
        /*008c*/ 	.word	0x00001080


	//   ....[7]....
        /*0090*/ 	.word	0x00001090


	//   ....[8]....
        /*0094*/ 	.word	0x000010c0


	//   ....[9]....
        /*0098*/ 	.word	0x000010d0


	//   ....[10]....
        /*009c*/ 	.word	0x00001100


	//   ....[11]....
        /*00a0*/ 	.word	0x00001110


	//   ....[12]....
        /*00a4*/ 	.word	0x00001150


	//   ....[13]....
        /*00a8*/ 	.word	0x00001160


	//   ....[14]....
        /*00ac*/ 	.word	0x000011a0


	//----- nvinfo : EIATTR_SYSCALL_OFFSETS
	.align		4
.L_1791:
        /*00b0*/ 	.byte	0x04, 0x46
        /*00b2*/ 	.short	(.L_1793 - .L_1792)


	//   ....[0]....
.L_1792:
        /*00b4*/ 	.word	0x00000390


	//----- nvinfo : EIATTR_EXIT_INSTR_OFFSETS
	.align		4
.L_1793:
        /*00b8*/ 	.byte	0x04, 0x1c
        /*00ba*/ 	.short	(.L_1795 - .L_1794)


	//   ....[0]....
.L_1794:
        /*00bc*/ 	.word	0x00000240


	//   ....[1]....
        /*00c0*/ 	.word	0x00002260


	//   ....[2]....
        /*00c4*/ 	.word	0x00002420


	//----- nvinfo : EIATTR_MAX_THREADS
	.align		4
.L_1795:
        /*00c8*/ 	.byte	0x04, 0x05
        /*00ca*/ 	.short	(.L_1797 - .L_1796)
.L_1796:
        /*00cc*/ 	.word	0x00000100
        /*00d0*/ 	.word	0x00000001
        /*00d4*/ 	.word	0x00000001


	//----- nvinfo : EIATTR_CRS_STACK_SIZE
	.align		4
.L_1797:
        /*00d8*/ 	.byte	0x04, 0x1e
        /*00da*/ 	.short	(.L_1799 - .L_1798)
.L_1798:
        /*00dc*/ 	.word	0x00000000


	//----- nvinfo : EIATTR_CBANK_PARAM_SIZE
	.align		4
.L_1799:
        /*00e0*/ 	.byte	0x03, 0x19
        /*00e2*/ 	.short	0x00e8


	//----- nvinfo : EIATTR_PARAM_CBANK
	.align		4
        /*00e4*/ 	.byte	0x04, 0x0a
        /*00e6*/ 	.short	(.L_1801 - .L_1800)
	.align		4
.L_1800:
        /*00e8*/ 	.word	index@(.nv.constant0._ZN7cutlass13device_kernelIN5flash19FlashAttnFwdCombineIN4cute5tupleIJNS3_1CILi8EEENS5_ILi128EEEEEELi6ELi256ELi1ELb0ELb0ENS_6half_tEfNS_4arch4Sm80EEEEEvNT_6ParamsE)
        /*00ec*/ 	.short	0x0210
        /*00ee*/ 	.short	0x00e8


	//----- nvinfo : EIATTR_SW_WAR
	.align		4
.L_1801:
        /*00f0*/ 	.byte	0x04, 0x36
        /*00f2*/ 	.short	(.L_1803 - .L_1802)
.L_1802:
        /*00f4*/ 	.word	0x00000008
.L_1803:


//--------------------- .nv.info._ZN7cutlass13device_kernelIN5flash19FlashAttnFwdCombineIN4cute5tupleIJNS3_1CILi8EEENS5_ILi128EEEEEELi5ELi256ELi1ELb0ELb0ENS_6half_tEfNS_4arch4Sm80EEEEEvNT_6ParamsE --------------------------
	.section	.nv.info._ZN7cutlass13device_kernelIN5flash19FlashAttnFwdCombineIN4cute5tupleIJNS3_1CILi8EEENS5_ILi128EEEEEELi5ELi256ELi1ELb0ELb0ENS_6half_tEfNS_4arch4Sm80EEEEEvNT_6ParamsE,"",@"SHT_CUDA_INFO"
	.sectionflags	@""
	.align	4


	//----- nvinfo : EIATTR_CUDA_API_VERSION
	.align		4
        /*0000*/ 	.byte	0x04, 0x37
        /*0002*/ 	.short	(.L_1805 - .L_1804)
.L_1804:
        /*0004*/ 	.word	0x00000082


	//----- nvinfo : EIATTR_KPARAM_INFO
	.align		4
.L_1805:
        /*0008*/ 	.byte	0x04, 0x17
        /*000a*/ 	.short	(.L_1807 - .L_1806)
.L_1806:
        /*000c*/ 	.word	0x00000000
        /*0010*/ 	.short	0x0000
        /*0012*/ 	.short	0x0000
        /*0014*/ 	.byte	0x00, 0xf0, 0xa1, 0x03


	//----- nvinfo : EIATTR_SPARSE_MMA_MASK
	.align		4
.L_1807:
        /*0018*/ 	.byte	0x03, 0x50
        /*001a*/ 	.short	0x0000


	//----- nvinfo : EIATTR_MAXREG_COUNT
	.align		4
        /*001c*/ 	.byte	0x03, 0x1b
        /*001e*/ 	.short	0x0080


	//----- nvinfo : EIATTR_NUM_BARRIERS
	.align		4
        /*0020*/ 	.byte	0x02, 0x4c
        /*0022*/ 	.byte	0x01
	.zero		1


	//----- nvinfo : EIATTR_EXTERNS
	.align		4
        /*0024*/ 	.byte	0x04, 0x0f
        /*0026*/ 	.short	(.L_1809 - .L_1808)


	//   ....[0]....
	.align		4
.L_1808:
        /*0028*/ 	.word	index@(__assertfail)


	//----- nvinfo : EIATTR_MERCURY_ISA_VERSION
	.align		4
.L_1809:
        /*002c*/ 	.byte	0x03, 0x5f
        /*002e*/ 	.short	0x0101


	//----- nvinfo : EIATTR_COOP_GROUP_MASK_REGIDS
	.align		4
        /*0030*/ 	.byte	0x04, 0x29
        /*0032*/ 	.short	(.L_1811 - .L_1810)


	//   ....[0]....
.L_1810:
        /*0034*/ 	.word	0xffffffff


	//   ....[1]....
        /*0038*/ 	.word	0xffffffff


	//   ....[2]....
        /*003c*/ 	.word	0xffffffff


	//   ....[3]....
        /*0040*/ 	.word	0xffffffff


	//   ....[4]....
        /*0044*/ 	.word	0xffffffff


	//   ....[5]....
        /*0048*/ 	.word	0xffffffff


	//   ....[6]....
        /*004c*/ 	.word	0xffffffff


	//   ....[7]....
        /*0050*/ 	.word	0xffffffff


	//   ....[8]....
        /*0054*/ 	.word	0xffffffff


	//   ....[9]....
        /*0058*/ 	.word	0xffffffff


	//   ....[10]....
        /*005c*/ 	.word	0xffffffff


	//   ....[11]....
        /*0060*/ 	.word	0xffffffff


	//   ....[12]....
        /*0064*/ 	.word	0xffffffff


	//   ....[13]....
        /*0068*/ 	.word	0xffffffff


	//   ....[14]....
        /*006c*/ 	.word	0xffffffff


	//----- nvinfo : EIATTR_COOP_GROUP_INSTR_OFFSETS
	.align		4
.L_1811:
        /*0070*/ 	.byte	0x04, 0x28
        /*0072*/ 	.short	(.L_1813 - .L_1812)


	//   ....[0]....
.L_1812:
        /*0074*/ 	.word	0x00000cd0


	//   ....[1]....
        /*0078*/ 	.word	0x00000cf0


	//   ....[2]....
        /*007c*/ 	.word	0x00000d10


	//   ....[3]....
        /*0080*/ 	.word	0x00000d30


	//   ....[4]....
        /*0084*/ 	.word	0x00000d50


	//   ....[5]....
        /*0088*/ 	.word	0x00000de0


	//   ....[6]....
        /*008c*/ 	.word	0x00000e10


	//   ....[7]....
        /*0090*/ 	.word	0x00000e20


	//   ....[8]....
        /*0094*/ 	.word	0x00000e50


	//   ....[9]....
        /*0098*/ 	.word	0x00000e60


	//   ....[10]....
        /*009c*/ 	.word	0x00000e90


	//   ....[11]....
        /*00a0*/ 	.word	0x00000ea0


	//   ....[12]....
        /*00a4*/ 	.word	0x00000ed0


	//   ....[13]....
        /*00a8*/ 	.word	0x00000ee0


	//   ....[14]....
        /*00ac*/ 	.word	0x00000f50


	//----- nvinfo : EIATTR_SYSCALL_OFFSETS
	.align		4
.L_1813:
        /*00b0*/ 	.byte	0x04, 0x46
        /*00b2*/ 	.short	(.L_1815 - .L_1814)


	//   ....[0]....
.L_1814:
        /*00b4*/ 	.word	0x00000390


	//----- nvinfo : EIATTR_EXIT_INSTR_OFFSETS
	.align		4
.L_1815:
        /*00b8*/ 	.byte	0x04, 0x1c
        /*00ba*/ 	.short	(.L_1817 - .L_1816)


	//   ....[0]....
.L_1816:
        /*00bc*/ 	.word	0x00000240


	//   ....[1]....
        /*00c0*/ 	.word	0x00001fd0


	//   ....[2]....
        /*00c4*/ 	.word	0x00002190


	//----- nvinfo : EIATTR_MAX_THREADS
	.align		4
.L_1817:
        /*00c8*/ 	.byte	0x04, 0x05
        /*00ca*/ 	.short	(.L_1819 - .L_1818)
.L_1818:
        /*00cc*/ 	.word	0x00000100
        /*00d0*/ 	.word	0x00000001
        /*00d4*/ 	.word	0x00000001


	//----- nvinfo : EIATTR_CRS_STACK_SIZE
	.align		4
.L_1819:
        /*00d8*/ 	.byte	0x04, 0x1e
        /*00da*/ 	.short	(.L_1821 - .L_1820)
.L_1820:
        /*00dc*/ 	.word	0x00000000


	//----- nvinfo : EIATTR_CBANK_PARAM_SIZE
	.align		4
.L_1821:
        /*00e0*/ 	.byte	0x03, 0x19
        /*00e2*/ 	.short	0x00e8


	//----- nvinfo : EIATTR_PARAM_CBANK
	.align		4
        /*00e4*/ 	.byte	0x04, 0x0a
        /*00e6*/ 	.short	(.L_1823 - .L_1822)
	.align		4
.L_1822:
        /*00e8*/ 	.word	index@(.nv.constant0._ZN7cutlass13device_kernelIN5flash19FlashAttnFwdCombineIN4cute5tupleIJNS3_1CILi8EEENS5_ILi128EEEEEELi5ELi256ELi1ELb0ELb0ENS_6half_tEfNS_4arch4Sm80EEEEEvNT_6ParamsE)
        /*00ec*/ 	.short	0x0210
        /*00ee*/ 	.short	0x00e8


	//----- nvinfo : EIATTR_SW_WAR
	.align		4
.L_1823:
        /*00f0*/ 	.byte	0x04, 0x36
        /*00f2*/ 	.short	(.L_1825 - .L_1824)
.L_1824:
        /*00f4*/ 	.word	0x00000008
.L_1825:


//--------------------- .nv.info._ZN7cutlass13device_kernelIN5flash19FlashAttnFwdCombineIN4cute5tupleIJNS3_1CILi8EEENS5_ILi128EEEEEELi8ELi256ELi1ELb0ELb1ENS_6half_tEfNS_4arch4Sm80EEEEEvNT_6ParamsE --------------------------
	.section	.nv.info._ZN7cutlass13device_kernelIN5flash19FlashAttnFwdCombineIN4cute5tupleIJNS3_1CILi8EEENS5_ILi128EEEEEELi8ELi256ELi1ELb0ELb1ENS_6half_tEfNS_4arch4Sm80EEEEEvNT_6ParamsE,"",@"SHT_CUDA_INFO"
	.sectionflags	@""
	.align	4


	//----- nvinfo : EIATTR_CUDA_API_VERSION
	.align		4
        /*0000*/ 	.byte	0x04, 0x37
        /*0002*/ 	.short	(.L_1827 - .L_1826)
.L_1826:
        /*0004*/ 	.word	0x00000082


	//----- nvinfo : EIATTR_KPARAM_INFO
	.align		4
.L_1827:
        /*0008*/ 	.byte	0x04, 0x17
        /*000a*/ 	.short	(.L_1829 - .L_1828)
.L_1828:
        /*000c*/ 	.word	0x00000000
        /*0010*/ 	.short	0x0000
        /*0012*/ 	.short	0x0000
        /*0014*/ 	.byte	0x00, 0xf0, 0xa1, 0x03


	//----- nvinfo : EIATTR_SPARSE_MMA_MASK
	.align		4
.L_1829:
        /*0018*/ 	.byte	0x03, 0x50
        /*001a*/ 	.short	0x0000


	//----- nvinfo : EIATTR_MAXREG_COUNT
	.align		4
        /*001c*/ 	.byte	0x03, 0x1b
        /*001e*/ 	.short	0x0080


	//----- nvinfo : EIATTR_NUM_BARRIERS
	.align		4
        /*0020*/ 	.byte	0x02, 0x4c
        /*0022*/ 	.byte	0x01
	.zero		1


	//----- nvinfo : EIATTR_EXTERNS
	.align		4
        /*0024*/ 	.byte	0x04, 0x0f
        /*0026*/ 	.short	(.L_1831 - .L_1830)


	//   ....[0]....
	.align		4
.L_1830:
        /*0028*/ 	.word	index@(__assertfail)


	//----- nvinfo : EIATTR_MERCURY_ISA_VERSION
	.align		4
.L_1831:
        /*002c*/ 	.byte	0x03, 0x5f
        /*002e*/ 	.short	0x0101


	//----- nvinfo : EIATTR_COOP_GROUP_MASK_REGIDS
	.align		4
        /*0030*/ 	.byte	0x04, 0x29
        /*0032*/ 	.short	(.L_1833 - .L_1832)


	//   ....[0]....
.L_1832:
        /*0034*/ 	.word	0xffffffff


	//   ....[1]....
        /*0038*/ 	.word	0xffffffff


	//   ....[2]....
        /*003c*/ 	.word	0xffffffff


	//   ....[3]....
        /*0040*/ 	.word	0xffffffff


	//   ....[4]....
        /*0044*/ 	.word	0xffffffff


	//   ....[5]....
        /*0048*/ 	.word	0xffffffff


	//   ....[6]....
        /*004c*/ 	.word	0xffffffff


	//   ....[7]....
        /*0050*/ 	.word	0xffffffff


	//   ....[8]....
        /*0054*/ 	.word	0xffffffff


	//   ....[9]....
        /*0058*/ 	.word	0xffffffff


	//   ....[10]....
        /*005c*/ 	.word	0xffffffff


	//   ....[11]....
        /*0060*/ 	.word	0xffffffff


	//   ....[12]....
        /*0064*/ 	.word	0xffffffff


	//   ....[13]....
        /*0068*/ 	.word	0xffffffff


	//   ....[14]....
        /*006c*/ 	.word	0xffffffff


	//----- nvinfo : EIATTR_COOP_GROUP_INSTR_OFFSETS
	.align		4
.L_1833:
        /*0070*/ 	.byte	0x04, 0x28
        /*0072*/ 	.short	(.L_1835 - .L_1834)


	//   ....[0]....
.L_1834:
        /*0074*/ 	.word	0x00002090


	//   ....[1]....
        /*0078*/ 	.word	0x000020b0


	//   ....[2]....
        /*007c*/ 	.word	0x000020d0


	//   ....[3]....
        /*0080*/ 	.word	0x000020f0


	//   ....[4]....
        /*0084*/ 	.word	0x00002110


	//   ....[5]....
        /*0088*/ 	.word	0x00002430


	//   ....[6]....
        /*008c*/ 	.word	0x00002450


	//   ....[7]....
        /*0090*/ 	.word	0x00002460


	//   ....[8]....
        /*0094*/ 	.word	0x00002490


	//   ....[9]....
        /*0098*/ 	.word	0x000024a0


	//   ....[10]....
        /*009c*/ 	.word	0x000024d0


	//   ....[11]....
        /*00a0*/ 	.word	0x000024e0


	//   ....[12]....
        /*00a4*/ 	.word	0x00002520


	//   ....[13]....
        /*00a8*/ 	.word	0x00002530


	//   ....[14]....
        /*00ac*/ 	.word	0x00002560


	//----- nvinfo : EIATTR_SYSCALL_OFFSETS
	.align		4
.L_1835:
        /*00b0*/ 	.byte	0x04, 0x46
        /*00b2*/ 	.short	(.L_1837 - .L_1836)


	//   ....[0]....
.L_1836:
        /*00b4*/ 	.word	0x00000510


	//----- nvinfo : EIATTR_EXIT_INSTR_OFFSETS
	.align		4
.L_1837:
        /*00b8*/ 	.byte	0x04, 0x1c
        /*00ba*/ 	.short	(.L_1839 - .L_1838)


	//   ....[0]....
.L_1838:
        /*00bc*/ 	.word	0x00000240


	//   ....[1]....
        /*00c0*/ 	.word	0x000003c0


	//   ....[2]....
        /*00c4*/ 	.word	0x000036c0


	//   ....[3]....
        /*00c8*/ 	.word	0x00003820


	//----- nvinfo : EIATTR_MAX_THREADS
	.align		4
.L_1839:
        /*00cc*/ 	.byte	0x04, 0x05
        /*00ce*/ 	.short	(.L_1841 - .L_1840)
.L_1840:
        /*00d0*/ 	.word	0x00000100
        /*00d4*/ 	.word	0x00000001
        /*00d8*/ 	.word	0x00000001


	//----- nvinfo : EIATTR_CRS_STACK_SIZE
	.align		4
.L_1841:
        /*00dc*/ 	.byte	0x04, 0x1e
        /*00de*/ 	.short	(.L_1843 - .L_1842)
.L_1842:
        /*00e0*/ 	.word	0x00000000


	//----- nvinfo : EIATTR_CBANK_PARAM_SIZE
	.align		4
.L_1843:
        /*00e4*/ 	.byte	0x03, 0x19
        /*00e6*/ 	.short	0x00e8


	//----- nvinfo : EIATTR_PARAM_CBANK
	.align		4
        /*00e8*/ 	.byte	0x04, 0x0a
        /*00ea*/ 	.short	(.L_1845 - .L_1844)
	.align		4
.L_1844:
        /*00ec*/ 	.word	index@(.nv.constant0._ZN7cutlass13device_kernelIN5flash19FlashAttnFwdCombineIN4cute5tupleIJNS3_1CILi8EEENS5_ILi128EEEEEELi8ELi256ELi1ELb0ELb1ENS_6half_tEfNS_4arch4Sm80EEEEEvNT_6ParamsE)
        /*00f0*/ 	.short	0x0210
        /*00f2*/ 	.short	0x00e8


	//----- nvinfo : EIATTR_SW_WAR
	.align		4
.L_1845:
        /*00f4*/ 	.byte	0x04, 0x36
        /*00f6*/ 	.short	(.L_1847 - .L_1846)
.L_1846:
        /*00f8*/ 	.word	0x00000008
.L_1847:


//--------------------- .nv.info._ZN7cutlass13device_kernelIN5flash19FlashAttnFwdCombineIN4cute5tupleIJNS3_1CILi8EEENS5_ILi128EEEEEELi7ELi256ELi1ELb0ELb1ENS_6half_tEfNS_4arch4Sm80EEEEEvNT_6ParamsE --------------------------
	.section	.nv.info._ZN7cutlass13device_kernelIN5flash19FlashAttnFwdCombineIN4cute5tupleIJNS3_1CILi8EEENS5_ILi128EEEEEELi7ELi256ELi1ELb0ELb1ENS_6half_tEfNS_4arch4Sm80EEEEEvNT_6ParamsE,"",@"SHT_CUDA_INFO"
	.sectionflags	@""
	.align	4


	//----- nvinfo : EIATTR_CUDA_API_VERSION
	.align		4
        /*0000*/ 	.byte	0x04, 0x37
        /*0002*/ 	.short	(.L_1849 - .L_1848)
.L_1848:
        /*0004*/ 	.word	0x00000082


	//----- nvinfo : EIATTR_KPARAM_INFO
	.align		4
.L_1849:
        /*0008*/ 	.byte	0x04, 0x17
        /*000a*/ 	.short	(.L_1851 - .L_1850)
.L_1850:
        /*000c*/ 	.word	0x00000000
        /*0010*/ 	.short	0x0000
        /*0012*/ 	.short	0x0000
        /*0014*/ 	.byte	0x00, 0xf0, 0xa1, 0x03


	//----- nvinfo : EIATTR_SPARSE_MMA_MASK
	.align		4
.L_1851:
        /*0018*/ 	.byte	0x03, 0x50
        /*001a*/ 	.short	0x0000


	//----- nvinfo : EIATTR_MAXREG_COUNT
	.align		4
        /*001c*/ 	.byte	0x03, 0x1b
        /*001e*/ 	.short	0x0080


	//----- nvinfo : EIATTR_NUM_BARRIERS
	.align		4
        /*0020*/ 	.byte	0x02, 0x4c
        /*0022*/ 	.byte	0x01
	.zero		1


	//----- nvinfo : EIATTR_EXTERNS
	.align		4
        /*0024*/ 	.byte	0x04, 0x0f
        /*0026*/ 	.short	(.L_1853 - .L_1852)


	//   ....[0]....
	.align		4
.L_1852:
        /*0028*/ 	.word	index@(__assertfail)


	//----- nvinfo : EIATTR_MERCURY_ISA_VERSION
	.align		4
.L_1853:
        /*002c*/ 	.byte	0x03, 0x5f
        /*002e*/ 	.short	0x0101


	//----- nvinfo : EIATTR_COOP_GROUP_MASK_REGIDS
	.align		4
        /*0030*/ 	.byte	0x04, 0x29
        /*0032*/ 	.short	(.L_1855 - .L_1854)


	//   ....[0]....
.L_1854:
        /*0034*/ 	.word	0xffffffff


	//   ....[1]....
        /*0038*/ 	.word	0xffffffff


	//   ....[2]....
        /*003c*/ 	.word	0xffffffff


	//   ....[3]....
        /*0040*/ 	.word	0xffffffff


	//   ....[4]....
        /*0044*/ 	.word	0xffffffff


	//   ....[5]....
        /*0048*/ 	.word	0xffffffff


	//   ....[6]....
        /*004c*/ 	.word	0xffffffff


	//   ....[7]....
        /*0050*/ 	.word	0xffffffff


	//   ....[8]....
        /*0054*/ 	.word	0xffffffff


	//   ....[9]....
        /*0058*/ 	.word	0xffffffff


	//   ....[10]....
        /*005c*/ 	.word	0xffffffff


	//   ....[11]....
        /*0060*/ 	.word	0xffffffff


	//   ....[12]....
        /*0064*/ 	.word	0xffffffff


	//   ....[13]....
        /*0068*/ 	.word	0xffffffff


	//   ....[14]....
        /*006c*/ 	.word	0xffffffff


	//----- nvinfo : EIATTR_COOP_GROUP_INSTR_OFFSETS
	.align		4
.L_1855:
        /*0070*/ 	.byte	0x04, 0x28
        /*0072*/ 	.short	(.L_1857 - .L_1856)


	//   ....[0]....
.L_1856:
        /*0074*/ 	.word	0x00001ba0


	//   ....[1]....
        /*0078*/ 	.word	0x00001bc0


	//   ....[2]....
        /*007c*/ 	.word	0x00001be0


	//   ....[3]....
        /*0080*/ 	.word	0x00001c00


	//   ....[4]....
        /*0084*/ 	.word	0x00001c20


	//   ....[5]....
        /*0088*/ 	.word	0x00001dc0


	//   ....[6]....
        /*008c*/ 	.word	0x00001de0


	//   ....[7]....
        /*0090*/ 	.word	0x00001df0


	//   ....[8]....
        /*0094*/ 	.word	0x00001e20


	//   ....[9]....
        /*0098*/ 	.word	0x00001e30


	//   ....[10]....
        /*009c*/ 	.word	0x00001e60


	//   ....[11]....
        /*00a0*/ 	.word	0x00001e70


	//   ....[12]....
        /*00a4*/ 	.word	0x00001eb0


	//   ....[13]....
        /*00a8*/ 	.word	0x00001ec0


	//   ....[14]....
        /*00ac*/ 	.word	0x00001ef0


	//----- nvinfo : EIATTR_SYSCALL_OFFSETS
	.align		4
.L_1857:
        /*00b0*/ 	.byte	0x04, 0x46
        /*00b2*/ 	.short	(.L_1859 - .L_1858)


	//   ....[0]....
.L_1858:
        /*00b4*/ 	.word	0x00000510


	//----- nvinfo : EIATTR_EXIT_INSTR_OFFSETS
	.align		4
.L_1859:
        /*00b8*/ 	.byte	0x04, 0x1c
        /*00ba*/ 	.short	(.L_1861 - .L_1860)


	//   ....[0]....
.L_1860:
        /*00bc*/ 	.word	0x00000240


	//   ....[1]....
        /*00c0*/ 	.word	0x000003c0


	//   ....[2]....
        /*00c4*/ 	.word	0x00002fe0


	//   ....[3]....
        /*00c8*/ 	.word	0x00003140


	//----- nvinfo : EIATTR_MAX_THREADS
	.align		4
.L_1861:
        /*00cc*/ 	.byte	0x04, 0x05
        /*00ce*/ 	.short	(.L_1863 - .L_1862)
.L_1862:
        /*00d0*/ 	.word	0x00000100
        /*00d4*/ 	.word	0x00000001
        /*00d8*/ 	.word	0x00000001


	//----- nvinfo : EIATTR_CRS_STACK_SIZE
	.align		4
.L_1863:
        /*00dc*/ 	.byte	0x04, 0x1e
        /*00de*/ 	.short	(.L_1865 - .L_1864)
.L_1864:
        /*00e0*/ 	.word	0x00000000


	//----- nvinfo : EIATTR_CBANK_PARAM_SIZE
	.align		4
.L_1865:
        /*00e4*/ 	.byte	0x03, 0x19
        /*00e6*/ 	.short	0x00e8


	//----- nvinfo : EIATTR_PARAM_CBANK
	.align		4
        /*00e8*/ 	.byte	0x04, 0x0a
        /*00ea*/ 	.short	(.L_1867 - .L_1866)
	.align		4
.L_1866:
        /*00ec*/ 	.word	index@(.nv.constant0._ZN7cutlass13device_kernelIN5flash19FlashAttnFwdCombineIN4cute5tupleIJNS3_1CILi8EEENS5_ILi128EEEEEELi7ELi256ELi1ELb0ELb1ENS_6half_tEfNS_4arch4Sm80EEEEEvNT_6ParamsE)
        /*00f0*/ 	.short	0x0210
        /*00f2*/ 	.short	0x00e8


	//----- nvinfo : EIATTR_SW_WAR
	.align		4
.L_1867:
        /*00f4*/ 	.byte	0x04, 0x36
        /*00f6*/ 	.short	(.L_1869 - .L_1868)
.L_1868:
        /*00f8*/ 	.word	0x00000008
.L_1869:


//--------------------- .nv.info._ZN7cutlass13device_kernelIN5flash19FlashAttnFwdCombineIN4cute5tupleIJNS3_1CILi8EEENS5_ILi128EEEEEELi6ELi256ELi1ELb0ELb1ENS_6half_tEfNS_4arch4Sm80EEEEEvNT_6ParamsE --------------------------
	.section	.nv.info._ZN7cutlass13device_kernelIN5flash19FlashAttnFwdCombineIN4cute5tupleIJNS3_1CILi8EEENS5_ILi128EEEEEELi6ELi256ELi1ELb0ELb1ENS_6half_tEfNS_4arch4Sm80EEEEEvNT_6ParamsE,"",@"SHT_CUDA_INFO"
	.sectionflags	@""
	.align	4


	//----- nvinfo : EIATTR_CUDA_API_VERSION
	.align		4
        /*0000*/ 	.byte	0x04, 0x37
        /*0002*/ 	.short	(.L_1871 - .L_1870)
.L_1870:
        /*0004*/ 	.word	0x00000082


	//----- nvinfo : EIATTR_KPARAM_INFO
	.align		4
.L_1871:
        /*0008*/ 	.byte	0x04, 0x17
        /*000a*/ 	.short	(.L_1873 - .L_1872)
.L_1872:
        /*000c*/ 	.word	0x00000000
        /*0010*/ 	.short	0x0000
        /*0012*/ 	.short	0x0000
        /*0014*/ 	.byte	0x00, 0xf0, 0xa1, 0x03


	//----- nvinfo : EIATTR_SPARSE_MMA_MASK
	.align		4
.L_1873:
        /*0018*/ 	.byte	0x03, 0x50
        /*001a*/ 	.short	0x0000


	//----- nvinfo : EIATTR_MAXREG_COUNT
	.align		4
        /*001c*/ 	.byte	0x03, 0x1b
        /*001e*/ 	.short	0x0080


	//----- nvinfo : EIATTR_NUM_BARRIERS
	.align		4
        /*0020*/ 	.byte	0x02, 0x4c
        /*0022*/ 	.byte	0x01
	.zero		1


	//----- nvinfo : EIATTR_EXTERNS
	.align		4
        /*0024*/ 	.byte	0x04, 0x0f
        /*0026*/ 	.short	(.L_1875 - .L_1874)


	//   ....[0]....
	.align		4
.L_1874:
        /*0028*/ 	.word	index@(__assertfail)


	//----- nvinfo : EIATTR_MERCURY_ISA_VERSION
	.align		4
.L_1875:
        /*002c*/ 	.byte	0x03, 0x5f
        /*002e*/ 	.short	0x0101


	//----- nvinfo : EIATTR_COOP_GROUP_MASK_REGIDS
	.align		4
        /*0030*/ 	.byte	0x04, 0x29
        /*0032*/ 	.short	(.L_1877 - .L_1876)


	//   ....[0]....
.L_1876:
        /*0034*/ 	.word	0xffffffff


	//   ....[1]....
        /*0038*/ 	.word	0xffffffff


	//   ....[2]....
        /*003c*/ 	.word	0xffffffff


	//   ....[3]....
        /*0040*/ 	.word	0xffffffff


	//   ....[4]....
        /*0044*/ 	.word	0xffffffff


	//   ....[5]....
        /*0048*/ 	.word	0xffffffff


	//   ....[6]....
        /*004c*/ 	.word	0xffffffff


	//   ....[7]....
        /*0050*/ 	.word	0xffffffff


	//   ....[8]....
        /*0054*/ 	.word	0xffffffff


	//   ....[9]....
        /*0058*/ 	.word	0xffffffff


	//   ....[10]....
        /*005c*/ 	.word	0xffffffff


	//   ....[11]....
        /*0060*/ 	.word	0xffffffff


	//   ....[12]....
        /*0064*/ 	.word	0xffffffff


	//   ....[13]....
        /*0068*/ 	.word	0xffffffff


	//   ....[14]....
        /*006c*/ 	.word	0xffffffff


	//----- nvinfo : EIATTR_COOP_GROUP_INSTR_OFFSETS
	.align		4
.L_1877:
        /*0070*/ 	.byte	0x04, 0x28
        /*0072*/ 	.short	(.L_1879 - .L_1878)


	//   ....[0]....
.L_1878:
        /*0074*/ 	.word	0x00001800


	//   ....[1]....
        /*0078*/ 	.word	0x00001820


	//   ....[2]....
        /*007c*/ 	.word	0x00001840


	//   ....[3]....
        /*0080*/ 	.word	0x00001860


	//   ....[4]....
        /*0084*/ 	.word	0x00001880


	//   ....[5]....
        /*0088*/ 	.word	0x00001970


	//   ....[6]....
        /*008c*/ 	.word	0x00001990


	//   ....[7]....
        /*0090*/ 	.word	0x000019a0


	//   ....[8]....
        /*0094*/ 	.word	0x000019d0


	//   ....[9]....
        /*0098*/ 	.word	0x000019e0


	//   ....[10]....
        /*009c*/ 	.word	0x00001a10


	//   ....[11]....
        /*00a0*/ 	.word	0x00001a20


	//   ....[12]....
        /*00a4*/ 	.word	0x00001a60


	//   ....[13]....
        /*00a8*/ 	.word	0x00001a70


	//   ....[14]....
        /*00ac*/ 	.word	0x00001aa0


	//----- nvinfo : EIATTR_SYSCALL_OFFSETS
	.align		4
.L_1879:
        /*00b0*/ 	.byte	0x04, 0x46
        /*00b2*/ 	.short	(.L_1881 - .L_1880)


	//   ....[0]....
.L_1880:
        /*00b4*/ 	.word	0x00000510


	//----- nvinfo : EIATTR_EXIT_INSTR_OFFSETS
	.align		4
.L_1881:
        /*00b8*/ 	.byte	0x04, 0x1c
        /*00ba*/ 	.short	(.L_1883 - .L_1882)


	//   ....[0]....
.L_1882:
        /*00bc*/ 	.word	0x00000240


	//   ....[1]....
        /*00c0*/ 	.word	0x000003c0


	//   ....[2]....
        /*00c4*/ 	.word	0x00002b40


	//   ....[3]....
        /*00c8*/ 	.word	0x00002ca0


	//----- nvinfo : EIATTR_MAX_THREADS
	.align		4
.L_1883:
        /*00cc*/ 	.byte	0x04, 0x05
        /*00ce*/ 	.short	(.L_1885 - .L_1884)
.L_1884:
        /*00d0*/ 	.word	0x00000100
        /*00d4*/ 	.word	0x00000001
        /*00d8*/ 	.word	0x00000001


	//----- nvinfo : EIATTR_CRS_STACK_SIZE
	.align		4
.L_1885:
        /*00dc*/ 	.byte	0x04, 0x1e
        /*00de*/ 	.short	(.L_1887 - .L_1886)
.L_1886:
        /*00e0*/ 	.word	0x00000000


	//----- nvinfo : EIATTR_CBANK_PARAM_SIZE
	.align		4
.L_1887:
        /*00e4*/ 	.byte	0x03, 0x19
        /*00e6*/ 	.short	0x00e8


	//----- nvinfo : EIATTR_PARAM_CBANK
	.align		4
        /*00e8*/ 	.byte	0x04, 0x0a
        /*00ea*/ 	.short	(.L_1889 - .L_1888)
	.align		4
.L_1888:
        /*00ec*/ 	.word	index@(.nv.constant0._ZN7cutlass13device_kernelIN5flash19FlashAttnFwdCombineIN4cute5tupleIJNS3_1CILi8EEENS5_ILi128EEEEEELi6ELi256ELi1ELb0ELb1ENS_6half_tEfNS_4arch4Sm80EEEEEvNT_6ParamsE)
        /*00f0*/ 	.short	0x0210
        /*00f2*/ 	.short	0x00e8


	//----- nvinfo : EIATTR_SW_WAR
	.align		4
.L_1889:
        /*00f4*/ 	.byte	0x04, 0x36
        /*00f6*/ 	.short	(.L_1891 - .L_1890)
.L_1890:
        /*00f8*/ 	.word	0x00000008
.L_1891:


//--------------------- .nv.info._ZN7cutlass13device_kernelIN5flash19FlashAttnFwdCombineIN4cute5tupleIJNS3_1CILi8EEENS5_ILi128EEEEEELi5ELi256ELi1ELb0ELb1ENS_6half_tEfNS_4arch4Sm80EEEEEvNT_6ParamsE --------------------------
	.section	.nv.info._ZN7cutlass13device_kernelIN5flash19FlashAttnFwdCombineIN4cute5tupleIJNS3_1CILi8EEENS5_ILi128EEEEEELi5ELi256ELi1ELb0ELb1ENS_6half_tEfNS_4arch4Sm80EEEEEvNT_6ParamsE,"",@"SHT_CUDA_INFO"
	.sectionflags	@""
	.align	4


	//----- nvinfo : EIATTR_CUDA_API_VERSION
	.align		4
        /*0000*/ 	.byte	0x04, 0x37
        /*0002*/ 	.short	(.L_1893 - .L_1892)
.L_1892:
        /*0004*/ 	.word	0x00000082


	//----- nvinfo : EIATTR_KPARAM_INFO
	.align		4
.L_1893:
        /*0008*/ 	.byte	0x04, 0x17
        /*000a*/ 	.short	(.L_1895 - .L_1894)
.L_1894:
        /*000c*/ 	.word	0x00000000
        /*0010*/ 	.short	0x0000
        /*0012*/ 	.short	0x0000
        /*0014*/ 	.byte	0x00, 0xf0, 0xa1, 0x03


	//----- nvinfo : EIATTR_SPARSE_MMA_MASK
	.align		4
.L_1895:
        /*0018*/ 	.byte	0x03, 0x50
        /*001a*/ 	.short	0x0000


	//----- nvinfo : EIATTR_MAXREG_COUNT
	.align		4
        /*001c*/ 	.byte	0x03, 0x1b
        /*001e*/ 	.short	0x0080


	//----- nvinfo : EIATTR_NUM_BARRIERS
	.align		4
        /*0020*/ 	.byte	0x02, 0x4c
        /*0022*/ 	.byte	0x01
	.zero		1


	//----- nvinfo : EIATTR_EXTERNS
	.align		4
        /*0024*/ 	.byte	0x04, 0x0f
        /*0026*/ 	.short	(.L_1897 - .L_1896)


	//   ....[0]....
	.align		4
.L_1896:
        /*0028*/ 	.word	index@(__assertfail)


	//----- nvinfo : EIATTR_MERCURY_ISA_VERSION
	.align		4
.L_1897:
        /*002c*/ 	.byte	0x03, 0x5f
        /*002e*/ 	.short	0x0101


	//----- nvinfo : EIATTR_COOP_GROUP_MASK_REGIDS
	.align		4
        /*0030*/ 	.byte	0x04, 0x29
        /*0032*/ 	.short	(.L_1899 - .L_1898)


	//   ....[0]....
.L_1898:
        /*0034*/ 	.word	0xffffffff


	//   ....[1]....
        /*0038*/ 	.word	0xffffffff


	//   ....[2]....
        /*003c*/ 	.word	0xffffffff


	//   ....[3]....
        /*0040*/ 	.word	0xffffffff


	//   ....[4]....
        /*0044*/ 	.word	0xffffffff


	//   ....[5]....
        /*0048*/ 	.word	0xffffffff


	//   ....[6]....
        /*004c*/ 	.word	0xffffffff


	//   ....[7]....
        /*0050*/ 	.word	0xffffffff


	//   ....[8]....
        /*0054*/ 	.word	0xffffffff


	//   ....[9]....
        /*0058*/ 	.word	0xffffffff


	//   ....[10]....
        /*005c*/ 	.word	0xffffffff


	//   ....[11]....
        /*0060*/ 	.word	0xffffffff


	//   ....[12]....
        /*0064*/ 	.word	0xffffffff


	//   ....[13]....
        /*0068*/ 	.word	0xffffffff


	//   ....[14]....
        /*006c*/ 	.word	0xffffffff


	//----- nvinfo : EIATTR_COOP_GROUP_INSTR_OFFSETS
	.align		4
.L_1899:
        /*0070*/ 	.byte	0x04, 0x28
        /*0072*/ 	.short	(.L_1901 - .L_1900)


	//   ....[0]....
.L_1900:
        /*0074*/ 	.word	0x000015e0


	//   ....[1]....
        /*0078*/ 	.word	0x00001600


	//   ....[2]....
        /*007c*/ 	.word	0x00001620


	//   ....[3]....
        /*0080*/ 	.word	0x00001640


	//   ....[4]....
        /*0084*/ 	.word	0x00001660


	//   ....[5]....
        /*0088*/ 	.word	0x000016f0


	//   ....[6]....
        /*008c*/ 	.word	0x00001720


	//   ....[7]....
        /*0090*/ 	.word	0x00001730


	//   ....[8]....
        /*0094*/ 	.word	0x00001760


	//   ....[9]....
        /*0098*/ 	.word	0x00001770


	//   ....[10]....
        /*009c*/ 	.word	0x000017a0


	//   ....[11]....
        /*00a0*/ 	.word	0x000017b0


	//   ....[12]....
        /*00a4*/ 	.word	0x000017e0


	//   ....[13]....
        /*00a8*/ 	.word	0x000017f0


	//   ....[14]....
        /*00ac*/ 	.word	0x00001860


	//----- nvinfo : EIATTR_SYSCALL_OFFSETS
	.align		4
.L_1901:
        /*00b0*/ 	.byte	0x04, 0x46
        /*00b2*/ 	.short	(.L_1903 - .L_1902)


	//   ....[0]....
.L_1902:
        /*00b4*/ 	.word	0x00000510


	//----- nvinfo : EIATTR_EXIT_INSTR_OFFSETS
	.align		4
.L_1903:
        /*00b8*/ 	.byte	0x04, 0x1c
        /*00ba*/ 	.short	(.L_1905 - .L_1904)


	//   ....[0]....
.L_1904:
        /*00bc*/ 	.word	0x00000240


	//   ....[1]....
        /*00c0*/ 	.word	0x000003c0


	//   ....[2]....
        /*00c4*/ 	.word	0x000028b0


	//   ....[3]....
        /*00c8*/ 	.word	0x00002a10


	//----- nvinfo : EIATTR_MAX_THREADS
	.align		4
.L_1905:
        /*00cc*/ 	.byte	0x04, 0x05
        /*00ce*/ 	.short	(.L_1907 - .L_1906)
.L_1906:
        /*00d0*/ 	.word	0x00000100
        /*00d4*/ 	.word	0x00000001
        /*00d8*/ 	.word	0x00000001


	//----- nvinfo : EIATTR_CRS_STACK_SIZE
	.align		4
.L_1907:
        /*00dc*/ 	.byte	0x04, 0x1e
        /*00de*/ 	.short	(.L_1909 - .L_1908)
.L_1908:
        /*00e0*/ 	.word	0x00000000


	//----- nvinfo : EIATTR_CBANK_PARAM_SIZE
	.align		4
.L_1909:
        /*00e4*/ 	.byte	0x03, 0x19
        /*00e6*/ 	.short	0x00e8


	//----- nvinfo : EIATTR_PARAM_CBANK
	.align		4
        /*00e8*/ 	.byte	0x04, 0x0a
        /*00ea*/ 	.short	(.L_1911 - .L_1910)
	.align		4
.L_1910:
        /*00ec*/ 	.word	index@(.nv.constant0._ZN7cutlass13device_kernelIN5flash19FlashAttnFwdCombineIN4cute5tupleIJNS3_1CILi8EEENS5_ILi128EEEEEELi5ELi256ELi1ELb0ELb1ENS_6half_tEfNS_4arch4Sm80EEEEEvNT_6ParamsE)
        /*00f0*/ 	.short	0x0210
        /*00f2*/ 	.short	0x00e8


	//----- nvinfo : EIATTR_SW_WAR
	.align		4
.L_1911:
        /*00f4*/ 	.byte	0x04, 0x36
        /*00f6*/ 	.short	(.L_1913 - .L_1912)
.L_1912:
        /*00f8*/ 	.word	0x00000008
.L_1913:


//--------------------- .nv.info._ZN7cutlass13device_kernelIN5flash19FlashAttnFwdCombineIN4cute5tupleIJNS3_1CILi16EEENS5_ILi64EEEEEELi8ELi256ELi1ELb0ELb0ENS_6half_tEfNS_4arch4Sm90EEEEEvNT_6ParamsE --------------------------
	.section	.nv.info._ZN7cutlass13device_kernelIN5flash19FlashAttnFwdCombineIN4cute5tupleIJNS3_1CILi16EEENS5_ILi64EEEEEELi8ELi256ELi1ELb0ELb0ENS_6half_tEfNS_4arch4Sm90EEEEEvNT_6ParamsE,"",@"SHT_CUDA_INFO"
	.sectionflags	@""
	.align	4


	//----- nvinfo : EIATTR_CUDA_API_VERSION
	.align		4
        /*0000*/ 	.byte	0x04, 0x37
        /*0002*/ 	.short	(.L_1915 - .L_1914)
.L_1914:
        /*0004*/ 	.word	0x00000082


	//----- nvinfo : EIATTR_KPARAM_INFO
	.align		4
.L_1915:
        /*0008*/ 	.byte	0x04, 0x17
        /*000a*/ 	.short	(.L_1917 - .L_1916)
.L_1916:
        /*000c*/ 	.word	0x00000000
        /*0010*/ 	.short	0x0000
        /*0012*/ 	.short	0x0000
        /*0014*/ 	.byte	0x00, 0xf0, 0xa1, 0x03


	//----- nvinfo : EIATTR_SPARSE_MMA_MASK
	.align		4
.L_1917:
        /*0018*/ 	.byte	0x03, 0x50
        /*001a*/ 	.short	0x0000


	//----- nvinfo : EIATTR_MAXREG_COUNT
	.align		4
        /*001c*/ 	.byte	0x03, 0x1b
        /*001e*/ 	.short	0x0080


	//----- nvinfo : EIATTR_NUM_BARRIERS
	.align		4
        /*0020*/ 	.byte	0x02, 0x4c
        /*0022*/ 	.byte	0x01
	.zero		1


	//----- nvinfo : EIATTR_EXTERNS
	.align		4
        /*0024*/ 	.byte	0x04, 0x0f
        /*0026*/ 	.short	(.L_1919 - .L_1918)


	//   ....[0]....
	.align		4
.L_1918:
        /*0028*/ 	.word	index@(__assertfail)


	//----- nvinfo : EIATTR_MERCURY_ISA_VERSION
	.align		4
.L_1919:
        /*002c*/ 	.byte	0x03, 0x5f
        /*002e*/ 	.short	0x0101


	//----- nvinfo : EIATTR_COOP_GROUP_MASK_REGIDS
	.align		4
        /*0030*/ 	.byte	0x04, 0x29
        /*0032*/ 	.short	(.L_1921 - .L_1920)


	//   ....[0]....
.L_1920:
        /*0034*/ 	.word	0xffffffff


	//   ....[1]....
        /*0038*/ 	.word	0xffffffff


	//   ....[2]....
        /*003c*/ 	.word	0xffffffff


	//   ....[3]....
        /*0040*/ 	.word	0xffffffff


	//   ....[4]....
        /*0044*/ 	.word	0xffffffff


	//   ....[5]....
        /*0048*/ 	.word	0xffffffff


	//   ....[6]....
        /*004c*/ 	.word	0xffffffff


	//   ....[7]....
        /*0050*/ 	.word	0xffffffff


	//   ....[8]....
        /*0054*/ 	.word	0xffffffff


	//   ....[9]....
        /*0058*/ 	.word	0xffffffff


	//   ....[10]....
        /*005c*/ 	.word	0xffffffff


	//   ....[11]....
        /*0060*/ 	.word	0xffffffff


	//----- nvinfo : EIATTR_COOP_GROUP_INSTR_OFFSETS
	.align		4
.L_1921:
        /*0064*/ 	.byte	0x04, 0x28
        /*0066*/ 	.short	(.L_1923 - .L_1922)


	//   ....[0]....
.L_1922:
        /*0068*/ 	.word	0x00001ff0


	//   ....[1]....
        /*006c*/ 	.word	0x00002010


	//   ....[2]....
        /*0070*/ 	.word	0x00002030


	//   ....[3]....
        /*0074*/ 	.word	0x00002050


	//   ....[4]....
        /*0078*/ 	.word	0x00002670


	//   ....[5]....
        /*007c*/ 	.word	0x00002690


	//   ....[6]....
        /*0080*/ 	.word	0x000026a0


	//   ....[7]....
        /*0084*/ 	.word	0x000026d0


	//   ....[8]....
        /*0088*/ 	.word	0x000026e0


	//   ....[9]....
        /*008c*/ 	.word	0x00002710


	//   ....[10]....
        /*0090*/ 	.word	0x00002720


	//   ....[11]....
        /*0094*/ 	.word	0x00002770


	//----- nvinfo : EIATTR_SYSCALL_OFFSETS
	.align		4
.L_1923:
        /*0098*/ 	.byte	0x04, 0x46
        /*009a*/ 	.short	(.L_1925 - .L_1924)


	//   ....[0]....
.L_1924:
        /*009c*/ 	.word	0x00000390


	//----- nvinfo : EIATTR_EXIT_INSTR_OFFSETS
	.align		4
.L_1925:
        /*00a0*/ 	.byte	0x04, 0x1c
        /*00a2*/ 	.short	(.L_1927 - .L_1926)


	//   ....[0]....
.L_1926:
        /*00a4*/ 	.word	0x00000240


	//   ....[1]....
        /*00a8*/ 	.word	0x000039f0


	//   ....[2]....
        /*00ac*/ 	.word	0x00003bb0


	//----- nvinfo : EIATTR_MAX_THREADS
	.align		4
.L_1927:
        /*00b0*/ 	.byte	0x04, 0x05
        /*00b2*/ 	.short	(.L_1929 - .L_1928)
.L_1928:
        /*00b4*/ 	.word	0x00000100
        /*00b8*/ 	.word	0x00000001
        /*00bc*/ 	.word	0x00000001


	//----- nvinfo : EIATTR_CRS_STACK_SIZE
	.align		4
.L_1929:
        /*00c0*/ 	.byte	0x04, 0x1e
        /*00c2*/ 	.short	(.L_1931 - .L_1930)
.L_1930:
        /*00c4*/ 	.word	0x00000000


	//----- nvinfo : EIATTR_CBANK_PARAM_SIZE
	.align		4
.L_1931:
        /*00c8*/ 	.byte	0x03, 0x19
        /*00ca*/ 	.short	0x00e8


	//----- nvinfo : EIATTR_PARAM_CBANK
	.align		4
        /*00cc*/ 	.byte	0x04, 0x0a
        /*00ce*/ 	.short	(.L_1933 - .L_1932)
	.align		4
.L_1932:
        /*00d0*/ 	.word	index@(.nv.constant0._ZN7cutlass13device_kernelIN5flash19FlashAttnFwdCombineIN4cute5tupleIJNS3_1CILi16EEENS5_ILi64EEEEEELi8ELi256ELi1ELb0ELb0ENS_6half_tEfNS_4arch4Sm90EEEEEvNT_6ParamsE)
        /*00d4*/ 	.short	0x0210
        /*00d6*/ 	.short	0x00e8


	//----- nvinfo : EIATTR_SW_WAR
	.align		4
.L_1933:
        /*00d8*/ 	.byte	0x04, 0x36
        /*00da*/ 	.short	(.L_1935 - .L_1934)
.L_1934:
        /*00dc*/ 	.word	0x00000008
.L_1935:


//--------------------- .nv.info._ZN7cutlass13device_kernelIN5flash19FlashAttnFwdCombineIN4cute5tupleIJNS3_1CILi16EEENS5_ILi64EEEEEELi7ELi256ELi1ELb0ELb0ENS_6half_tEfNS_4arch4Sm90EEEEEvNT_6ParamsE --------------------------
	.section	.nv.info._ZN7cutlass13device_kernelIN5flash19FlashAttnFwdCombineIN4cute5tupleIJNS3_1CILi16EEENS5_ILi64EEEEEELi7ELi256ELi1ELb0ELb0ENS_6half_tEfNS_4arch4Sm90EEEEEvNT_6ParamsE,"",@"SHT_CUDA_INFO"
	.sectionflags	@""
	.align	4


	//----- nvinfo : EIATTR_CUDA_API_VERSION
	.align		4
        /*0000*/ 	.byte	0x04, 0x37
        /*0002*/ 	.short	(.L_1937 - .L_1936)
.L_1936:
        /*0004*/ 	.word	0x00000082


	//----- nvinfo : EIATTR_KPARAM_INFO
	.align		4
.L_1937:
        /*0008*/ 	.byte	0x04, 0x17
        /*000a*/ 	.short	(.L_1939 - .L_1938)
.L_1938:
        /*000c*/ 	.word	0x00000000
        /*0010*/ 	.short	0x0000
        /*0012*/ 	.short	0x0000
        /*0014*/ 	.byte	0x00, 0xf0, 0xa1, 0x03


	//----- nvinfo : EIATTR_SPARSE_MMA_MASK
	.align		4
.L_1939:
        /*0018*/ 	.byte	0x03, 0x50
        /*001a*/ 	.short	0x0000


	//----- nvinfo : EIATTR_MAXREG_COUNT
	.align		4
        /*001c*/ 	.byte	0x03, 0x1b
        /*001e*/ 	.short	0x0080


	//----- nvinfo : EIATTR_NUM_BARRIERS
	.align		4
        /*0020*/ 	.byte	0x02, 0x4c
        /*0022*/ 	.byte	0x01
	.zero		1


	//----- nvinfo : EIATTR_EXTERNS
	.align		4
        /*0024*/ 	.byte	0x04, 0x0f
        /*0026*/ 	.short	(.L_1941 - .L_1940)


	//   ....[0]....
	.align		4
.L_1940:
        /*0028*/ 	.word	index@(__assertfail)


	//----- nvinfo : EIATTR_MERCURY_ISA_VERSION
	.align		4
.L_1941:
        /*002c*/ 	.byte	0x03, 0x5f
        /*002e*/ 	.short	0x0101


	//----- nvinfo : EIATTR_COOP_GROUP_MASK_REGIDS
	.align		4
        /*0030*/ 	.byte	0x04, 0x29
        /*0032*/ 	.short	(.L_1943 - .L_1942)


	//   ....[0]....
.L_1942:
        /*0034*/ 	.word	0xffffffff


	//   ....[1]....
        /*0038*/ 	.word	0xffffffff


	//   ....[2]....
        /*003c*/ 	.word	0xffffffff


	//   ....[3]....
        /*0040*/ 	.word	0xffffffff


	//   ....[4]....
        /*0044*/ 	.word	0xffffffff


	//   ....[5]....
        /*0048*/ 	.word	0xffffffff


	//   ....[6]....
        /*004c*/ 	.word	0xffffffff


	//   ....[7]....
        /*0050*/ 	.word	0xffffffff


	//   ....[8]....
        /*0054*/ 	.word	0xffffffff


	//   ....[9]....
        /*0058*/ 	.word	0xffffffff


	//   ....[10]....
        /*005c*/ 	.word	0xffffffff


	//   ....[11]....
        /*0060*/ 	.word	0xffffffff


	//----- nvinfo : EIATTR_COOP_GROUP_INSTR_OFFSETS
	.align		4
.L_1943:
        /*0064*/ 	.byte	0x04, 0x28
        /*0066*/ 	.short	(.L_1945 - .L_1944)


	//   ....[0]....
.L_1944:
        /*0068*/ 	.word	0x00001560


	//   ....[1]....
        /*006c*/ 	.word	0x00001580


	//   ....[2]....
        /*0070*/ 	.word	0x000015a0


	//   ....[3]....
        /*0074*/ 	.word	0x000015c0


	//   ....[4]....
        /*0078*/ 	.word	0x000018e0


	//   ....[5]....
        /*007c*/ 	.word	0x00001900


	//   ....[6]....
        /*0080*/ 	.word	0x00001910


	//   ....[7]....
        /*0084*/ 	.word	0x00001940


	//   ....[8]....
        /*0088*/ 	.word	0x00001950


	//   ....[9]....
        /*008c*/ 	.word	0x00001980


	//   ....[10]....
        /*0090*/ 	.word	0x00001990


	//   ....[11]....
        /*0094*/ 	.word	0x000019e0


	//----- nvinfo : EIATTR_SYSCALL_OFFSETS
	.align		4
.L_1945:
        /*0098*/ 	.byte	0x04, 0x46
        /*009a*/ 	.short	(.L_1947 - .L_1946)


	//   ....[0]....
.L_1946:
        /*009c*/ 	.word	0x00000390


	//----- nvinfo : EIATTR_EXIT_INSTR_OFFSETS
	.align		4
.L_1947:
        /*00a0*/ 	.byte	0x04, 0x1c
        /*00a2*/ 	.short	(.L_1949 - .L_1948)


	//   ....[0]....
.L_1948:
        /*00a4*/ 	.word	0x00000240


	//   ....[1]....
        /*00a8*/ 	.word	0x00002b70


	//   ....[2]....
        /*00ac*/ 	.word	0x00002d30


	//----- nvinfo : EIATTR_MAX_THREADS
	.align		4
.L_1949:
        /*00b0*/ 	.byte	0x04, 0x05
        /*00b2*/ 	.short	(.L_1951 - .L_1950)
.L_1950:
        /*00b4*/ 	.word	0x00000100
        /*00b8*/ 	.word	0x00000001
        /*00bc*/ 	.word	0x00000001


	//----- nvinfo : EIATTR_CRS_STACK_SIZE
	.align		4
.L_1951:
        /*00c0*/ 	.byte	0x04, 0x1e
        /*00c2*/ 	.short	(.L_1953 - .L_1952)
.L_1952:
        /*00c4*/ 	.word	0x00000000


	//----- nvinfo : EIATTR_CBANK_PARAM_SIZE
	.align		4
.L_1953:
        /*00c8*/ 	.byte	0x03, 0x19
        /*00ca*/ 	.short	0x00e8


	//----- nvinfo : EIATTR_PARAM_CBANK
	.align		4
        /*00cc*/ 	.byte	0x04, 0x0a
        /*00ce*/ 	.short	(.L_1955 - .L_1954)
	.align		4
.L_1954:
        /*00d0*/ 	.word	index@(.nv.constant0._ZN7cutlass13device_kernelIN5flash19FlashAttnFwdCombineIN4cute5tupleIJNS3_1CILi16EEENS5_ILi64EEEEEELi7ELi256ELi1ELb0ELb0ENS_6half_tEfNS_4arch4Sm90EEEEEvNT_6ParamsE)
        /*00d4*/ 	.short	0x0210
        /*00d6*/ 	.short	0x00e8


	//----- nvinfo : EIATTR_SW_WAR
	.align		4
.L_1955:
        /*00d8*/ 	.byte	0x04, 0x36
        /*00da*/ 	.short	(.L_1957 - .L_1956)
.L_1956:
        /*00dc*/ 	.word	0x00000008
.L_1957:


//--------------------- .nv.info._ZN7cutlass13device_kernelIN5flash19FlashAttnFwdCombineIN4cute5tupleIJNS3_1CILi16EEENS5_ILi64EEEEEELi6ELi256ELi1ELb0ELb0ENS_6half_tEfNS_4arch4Sm90EEEEEvNT_6ParamsE --------------------------
	.section	.nv.info._ZN7cutlass13device_kernelIN5flash19FlashAttnFwdCombineIN4cute5tupleIJNS3_1CILi16EEENS5_ILi64EEEEEELi6ELi256ELi1ELb0ELb0ENS_6half_tEfNS_4arch4Sm90EEEEEvNT_6ParamsE,"",@"SHT_CUDA_INFO"
	.sectionflags	@""
	.align	4


	//----- nvinfo : EIATTR_CUDA_API_VERSION
	.align		4
        /*0000*/ 	.byte	0x04, 0x37
        /*0002*/ 	.short	(.L_1959 - .L_1958)
.L_1958:
        /*0004*/ 	.word	0x00000082


	//----- nvinfo : EIATTR_KPARAM_INFO
	.align		4
.L_1959:
        /*0008*/ 	.byte	0x04, 0x17
        /*000a*/ 	.short	(.L_1961 - .L_1960)
.L_1960:
        /*000c*/ 	.word	0x00000000
        /*0010*/ 	.short	0x0000
        /*0012*/ 	.short	0x0000
        /*0014*/ 	.byte	0x00, 0xf0, 0xa1, 0x03


	//----- nvinfo : EIATTR_SPARSE_MMA_MASK
	.align		4
.L_1961:
        /*0018*/ 	.byte	0x03, 0x50
        /*001a*/ 	.short	0x0000


	//----- nvinfo : EIATTR_MAXREG_COUNT
	.align		4
        /*001c*/ 	.byte	0x03, 0x1b
        /*001e*/ 	.short	0x0080


	//----- nvinfo : EIATTR_NUM_BARRIERS
	.align		4
        /*0020*/ 	.byte	0x02, 0x4c
        /*0022*/ 	.byte	0x01
	.zero		1


	//----- nvinfo : EIATTR_EXTERNS
	.align		4
        /*0024*/ 	.byte	0x04, 0x0f
        /*0026*/ 	.short	(.L_1963 - .L_1962)


	//   ....[0]....
	.align		4
.L_1962:
        /*0028*/ 	.word	index@(__assertfail)


	//----- nvinfo : EIATTR_MERCURY_ISA_VERSION
	.align		4
.L_1963:
        /*002c*/ 	.byte	0x03, 0x5f
        /*002e*/ 	.short	0x0101


	//----- nvinfo : EIATTR_COOP_GROUP_MASK_REGIDS
	.align		4
        /*0030*/ 	.byte	0x04, 0x29
        /*0032*/ 	.short	(.L_1965 - .L_1964)


	//   ....[0]....
.L_1964:
        /*0034*/ 	.word	0xffffffff


	//   ....[1]....
        /*0038*/ 	.word	0xffffffff


	//   ....[2]....
        /*003c*/ 	.word	0xffffffff


	//   ....[3]....
        /*0040*/ 	.word	0xffffffff


	//   ....[4]....
        /*0044*/ 	.word	0xffffffff


	//   ....[5]....
        /*0048*/ 	.word	0xffffffff


	//   ....[6]....
        /*004c*/ 	.word	0xffffffff


	//   ....[7]....
        /*0050*/ 	.word	0xffffffff


	//   ....[8]....
        /*0054*/ 	.word	0xffffffff


	//   ....[9]....
        /*0058*/ 	.word	0xffffffff


	//   ....[10]....
        /*005c*/ 	.word	0xffffffff


	//   ....[11]....
        /*0060*/ 	.word	0xffffffff


	//----- nvinfo : EIATTR_COOP_GROUP_INSTR_OFFSETS
	.align		4
.L_1965:
        /*0064*/ 	.byte	0x04, 0x28
        /*0066*/ 	.short	(.L_1967 - .L_1966)


	//   ....[0]....
.L_1966:
        /*0068*/ 	.word	0x000010a0


	//   ....[1]....
        /*006c*/ 	.word	0x000010c0


	//   ....[2]....
        /*0070*/ 	.word	0x000010e0


	//   ....[3]....
        /*0074*/ 	.word	0x00001100


	//   ....[4]....
        /*0078*/ 	.word	0x000012a0


	//   ....[5]....
        /*007c*/ 	.word	0x000012c0


	//   ....[6]....
        /*0080*/ 	.word	0x000012d0


	//   ....[7]....
        /*0084*/ 	.word	0x00001300


	//   ....[8]....
        /*0088*/ 	.word	0x00001310


	//   ....[9]....
        /*008c*/ 	.word	0x00001340


	//   ....[10]....
        /*0090*/ 	.word	0x00001350


	//   ....[11]....
        /*0094*/ 	.word	0x00001390


	//----- nvinfo : EIATTR_SYSCALL_OFFSETS
	.align		4
.L_1967:
        /*0098*/ 	.byte	0x04, 0x46
        /*009a*/ 	.short	(.L_1969 - .L_1968)


	//   ....[0]....
.L_1968:
        /*009c*/ 	.word	0x00000390


	//----- nvinfo : EIATTR_EXIT_INSTR_OFFSETS
	.align		4
.L_1969:
        /*00a0*/ 	.byte	0x04, 0x1c
        /*00a2*/ 	.short	(.L_1971 - .L_1970)


	//   ....[0]....
.L_1970:
        /*00a4*/ 	.word	0x00000240


	//   ....[1]....
        /*00a8*/ 	.word	0x00002450


	//   ....[2]....
        /*00ac*/ 	.word	0x00002610


	//----- nvinfo : EIATTR_MAX_THREADS
	.align		4
.L_1971:
        /*00b0*/ 	.byte	0x04, 0x05
        /*00b2*/ 	.short	(.L_1973 - .L_1972)
.L_1972:
        /*00b4*/ 	.word	0x00000100
        /*00b8*/ 	.word	0x00000001
        /*00bc*/ 	.word	0x00000001


	//----- nvinfo : EIATTR_CRS_STACK_SIZE
	.align		4
.L_1973:
        /*00c0*/ 	.byte	0x04, 0x1e
        /*00c2*/ 	.short	(.L_1975 - .L_1974)
.L_1974:
        /*00c4*/ 	.word	0x00000000


	//----- nvinfo : EIATTR_CBANK_PARAM_SIZE
	.align		4
.L_1975:
        /*00c8*/ 	.byte	0x03, 0x19
        /*00ca*/ 	.short	0x00e8


	//----- nvinfo : EIATTR_PARAM_CBANK
	.align		4
        /*00cc*/ 	.byte	0x04, 0x0a
        /*00ce*/ 	.short	(.L_1977 - .L_1976)
	.align		4
.L_1976:
        /*00d0*/ 	.word	index@(.nv.constant0._ZN7cutlass13device_kernelIN5flash19FlashAttnFwdCombineIN4cute5tupleIJNS3_1CILi16EEENS5_ILi64EEEEEELi6ELi256ELi1ELb0ELb0ENS_6half_tEfNS_4arch4Sm90EEEEEvNT_6ParamsE)
        /*00d4*/ 	.short	0x0210
        /*00d6*/ 	.short	0x00e8


	//----- nvinfo : EIATTR_SW_WAR
	.align		4
.L_1977:
        /*00d8*/ 	.byte	0x04, 0x36
        /*00da*/ 	.short	(.L_1979 - .L_1978)
.L_1978:
        /*00dc*/ 	.word	0x00000008
.L_1979:


//--------------------- .nv.info._ZN7cutlass13device_kernelIN5flash19FlashAttnFwdCombineIN4cute5tupleIJNS3_1CILi16EEENS5_ILi64EEEEEELi5ELi256ELi1ELb0ELb0ENS_6half_tEfNS_4arch4Sm90EEEEEvNT_6ParamsE --------------------------
	.section	.nv.info._ZN7cutlass13device_kernelIN5flash19FlashAttnFwdCombineIN4cute5tupleIJNS3_1CILi16EEENS5_ILi64EEEEEELi5ELi256ELi1ELb0ELb0ENS_6half_tEfNS_4arch4Sm90EEEEEvNT_6ParamsE,"",@"SHT_CUDA_INFO"
	.sectionflags	@""
	.align	4


	//----- nvinfo : EIATTR_CUDA_API_VERSION
	.align		4
        /*0000*/ 	.byte	0x04, 0x37
        /*0002*/ 	.short	(.L_1981 - .L_1980)
.L_1980:
        /*0004*/ 	.word	0x00000082


	//----- nvinfo : EIATTR_KPARAM_INFO
	.align		4
.L_1981:
        /*0008*/ 	.byte	0x04, 0x17
        /*000a*/ 	.short	(.L_1983 - .L_1982)
.L_1982:
        /*000c*/ 	.word	0x00000000
        /*0010*/ 	.short	0x0000
        /*0012*/ 	.short	0x0000
        /*0014*/ 	.byte	0x00, 0xf0, 0xa1, 0x03


	//----- nvinfo : EIATTR_SPARSE_MMA_MASK
	.align		4
.L_1983:
        /*0018*/ 	.byte	0x03, 0x50
        /*001a*/ 	.short	0x0000


	//----- nvinfo : EIATTR_MAXREG_COUNT
	.align		4
        /*001c*/ 	.byte	0x03, 0x1b
        /*001e*/ 	.short	0x0080


	//----- nvinfo : EIATTR_NUM_BARRIERS
	.align		4
        /*0020*/ 	.byte	0x02, 0x4c
        /*0022*/ 	.byte	0x01
	.zero		1


	//----- nvinfo : EIATTR_EXTERNS
	.align		4
        /*0024*/ 	.byte	0x04, 0x0f
        /*0026*/ 	.short	(.L_1985 - .L_1984)


	//   ....[0]....
	.align		4
.L_1984:
        /*0028*/ 	.word	index@(__assertfail)


	//----- nvinfo : EIATTR_MERCURY_ISA_VERSION
	.align		4
.L_1985:
        /*002c*/ 	.byte	0x03, 0x5f
        /*002e*/ 	.short	0x0101


	//----- nvinfo : EIATTR_COOP_GROUP_MASK_REGIDS
	.align		4
        /*0030*/ 	.byte	0x04, 0x29
        /*0032*/ 	.short	(.L_1987 - .L_1986)


	//   ....[0]....
.L_1986:
        /*0034*/ 	.word	0xffffffff


	//   ....[1]....
        /*0038*/ 	.word	0xffffffff


	//   ....[2]....
        /*003c*/ 	.word	0xffffffff


	//   ....[3]....
        /*0040*/ 	.word	0xffffffff


	//   ....[4]....
        /*0044*/ 	.word	0xffffffff


	//   ....[5]....
        /*0048*/ 	.word	0xffffffff


	//   ....[6]....
        /*004c*/ 	.word	0xffffffff


	//   ....[7]....
        /*0050*/ 	.word	0xffffffff


	//   ....[8]....
        /*0054*/ 	.word	0xffffffff


	//   ....[9]....
        /*0058*/ 	.word	0xffffffff


	//   ....[10]....
        /*005c*/ 	.word	0xffffffff


	//   ....[11]....
        /*0060*/ 	.word	0xffffffff


	//----- nvinfo : EIATTR_COOP_GROUP_INSTR_OFFSETS
	.align		4
.L_1987:
        /*0064*/ 	.byte	0x04, 0x28
        /*0066*/ 	.short	(.L_1989 - .L_1988)


	//   ....[0]....
.L_1988:
        /*0068*/ 	.word	0x00000de0


	//   ....[1]....
        /*006c*/ 	.word	0x00000e00


	//   ....[2]....
        /*0070*/ 	.word	0x00000e20


	//   ....[3]....
        /*0074*/ 	.word	0x00000e40


	//   ....[4]....
        /*0078*/ 	.word	0x00000f30


	//   ....[5]....
        /*007c*/ 	.word	0x00000f50


	//   ....[6]....
        /*0080*/ 	.word	0x00000f60


	//   ....[7]....
        /*0084*/ 	.word	0x00000f90


	//   ....[8]....
        /*0088*/ 	.word	0x00000fa0


	//   ....[9]....
        /*008c*/ 	.word	0x00000fe0


	//   ....[10]....
        /*0090*/ 	.word	0x00000ff0


	//   ....[11]....
        /*0094*/ 	.word	0x00001030


	//----- nvinfo : EIATTR_SYSCALL_OFFSETS
	.align		4
.L_1989:
        /*0098*/ 	.byte	0x04, 0x46
        /*009a*/ 	.short	(.L_1991 - .L_1990)


	//   ....[0]....
.L_1990:
        /*009c*/ 	.word	0x00000390


	//----- nvinfo : EIATTR_EXIT_INSTR_OFFSETS
	.align		4
.L_1991:
        /*00a0*/ 	.byte	0x04, 0x1c
        /*00a2*/ 	.short	(.L_1993 - .L_1992)


	//   ....[0]....
.L_1992:
        /*00a4*/ 	.word	0x00000240


	//   ....[1]....
        /*00a8*/ 	.word	0x000020f0


	//   ....[2]....
        /*00ac*/ 	.word	0x000022b0


	//----- nvinfo : EIATTR_MAX_THREADS
	.align		4
.L_1993:
        /*00b0*/ 	.byte	0x04, 0x05
        /*00b2*/ 	.short	(.L_1995 - .L_1994)
.L_1994:
        /*00b4*/ 	.word	0x00000100
        /*00b8*/ 	.word	0x00000001
        /*00bc*/ 	.word	0x00000001


	//----- nvinfo : EIATTR_CRS_STACK_SIZE
	.align		4
.L_1995:
        /*00c0*/ 	.byte	0x04, 0x1e
        /*00c2*/ 	.short	(.L_1997 - .L_1996)
.L_1996:
        /*00c4*/ 	.word	0x00000000


	//----- nvinfo : EIATTR_CBANK_PARAM_SIZE
	.align		4
.L_1997:
        /*00c8*/ 	.byte	0x03, 0x19
        /*00ca*/ 	.short	0x00e8


	//----- nvinfo : EIATTR_PARAM_CBANK
	.align		4
        /*00cc*/ 	.byte	0x04, 0x0a
        /*00ce*/ 	.short	(.L_1999 - .L_1998)
	.align		4
.L_1998:
        /*00d0*/ 	.word	index@(.nv.constant0._ZN7cutlass13device_kernelIN5flash19FlashAttnFwdCombineIN4cute5tupleIJNS3_1CILi16EEENS5_ILi64EEEEEELi5ELi256ELi1ELb0ELb0ENS_6half_tEfNS_4arch4Sm90EEEEEvNT_6ParamsE)
        /*00d4*/ 	.short	0x0210
        /*00d6*/ 	.short	0x00e8


	//----- nvinfo : EIATTR_SW_WAR
	.align		4
.L_1999:
        /*00d8*/ 	.byte	0x04, 0x36
        /*00da*/ 	.short	(.L_2001 - .L_2000)
.L_2000:
        /*00dc*/ 	.word	0x00000008
.L_2001:


//--------------------- .nv.info._ZN7cutlass13device_kernelIN5flash19FlashAttnFwdCombineIN4cute5tupleIJNS3_1CILi16EEENS5_ILi64EEEEEELi4ELi256ELi1ELb0ELb0ENS_6half_tEfNS_4arch4Sm90EEEEEvNT_6ParamsE --------------------------
	.section	.nv.info._ZN7cutlass13device_kernelIN5flash19FlashAttnFwdCombineIN4cute5tupleIJNS3_1CILi16EEENS5_ILi64EEEEEELi4ELi256ELi1ELb0ELb0ENS_6half_tEfNS_4arch4Sm90EEEEEvNT_6ParamsE,"",@"SHT_CUDA_INFO"
	.sectionflags	@""
	.align	4


	//----- nvinfo : EIATTR_CUDA_API_VERSION
	.align		4
        /*0000*/ 	.byte	0x04, 0x37
        /*0002*/ 	.short	(.L_2003 - .L_2002)
.L_2002:
        /*0004*/ 	.word	0x00000082


	//----- nvinfo : EIATTR_KPARAM_INFO
	.align		4
.L_2003:
        /*0008*/ 	.byte	0x04, 0x17
        /*000a*/ 	.short	(.L_2005 - .L_2004)
.L_2004:
        /*000c*/ 	.word	0x00000000
        /*0010*/ 	.short	0x0000
        /*0012*/ 	.short	0x0000
        /*0014*/ 	.byte	0x00, 0xf0, 0xa1, 0x03


	//----- nvinfo : EIATTR_SPARSE_MMA_MASK
	.align		4
.L_2005:
        /*0018*/ 	.byte	0x03, 0x50
        /*001a*/ 	.short	0x0000


	//----- nvinfo : EIATTR_MAXREG_COUNT
	.align		4
        /*001c*/ 	.byte	0x03, 0x1b
        /*001e*/ 	.short	0x0080


	//----- nvinfo : EIATTR_NUM_BARRIERS
	.align		4
        /*0020*/ 	.byte	0x02, 0x4c
        /*0022*/ 	.byte	0x01
	.zero		1


	//----- nvinfo : EIATTR_EXTERNS
	.align		4
        /*0024*/ 	.byte	0x04, 0x0f
        /*0026*/ 	.short	(.L_2007 - .L_2006)


	//   ....[0]....
	.align		4
.L_2006:
        /*0028*/ 	.word	index@(__assertfail)


	//----- nvinfo : EIATTR_MERCURY_ISA_VERSION
	.align		4
.L_2007:
        /*002c*/ 	.byte	0x03, 0x5f
        /*002e*/ 	.short	0x0101


	//----- nvinfo : EIATTR_COOP_GROUP_MASK_REGIDS
	.align		4
        /*0030*/ 	.byte	0x04, 0x29
        /*0032*/ 	.short	(.L_2009 - .L_2008)


	//   ....[0]....
.L_2008:
        /*0034*/ 	.word	0xffffffff


	//   ....[1]....
        /*0038*/ 	.word	0xffffffff


	//   ....[2]....
        /*003c*/ 	.word	0xffffffff


	//   ....[3]....
        /*0040*/ 	.word	0xffffffff


	//   ....[4]....
        /*0044*/ 	.word	0xffffffff


	//   ....[5]....
        /*0048*/ 	.word	0xffffffff


	//   ....[6]....
        /*004c*/ 	.word	0xffffffff


	//   ....[7]....
        /*0050*/ 	.word	0xffffffff


	//   ....[8]....
        /*0054*/ 	.word	0xffffffff


	//   ....[9]....
        /*0058*/ 	.word	0xffffffff


	//   ....[10]....
        /*005c*/ 	.word	0xffffffff


	//   ....[11]....
        /*0060*/ 	.word	0xffffffff


	//----- nvinfo : EIATTR_COOP_GROUP_INSTR_OFFSETS
	.align		4
.L_2009:
        /*0064*/ 	.byte	0x04, 0x28
        /*0066*/ 	.short	(.L_2011 - .L_2010)


	//   ....[0]....
.L_2010:
        /*0068*/ 	.word	0x00000c90


	//   ....[1]....
        /*006c*/ 	.word	0x00000cb0


	//   ....[2]....
        /*0070*/ 	.word	0x00000cd0


	//   ....[3]....
        /*0074*/ 	.word	0x00000cf0


	//   ....[4]....
        /*0078*/ 	.word	0x00000d90


	//   ....[5]....
        /*007c*/ 	.word	0x00000db0


	//   ....[6]....
        /*0080*/ 	.word	0x00000dc0


	//   ....[7]....
        /*0084*/ 	.word	0x00000df0


	//   ....[8]....
        /*0088*/ 	.word	0x00000e00


	//   ....[9]....
        /*008c*/ 	.word	0x00000e40


	//   ....[10]....
        /*0090*/ 	.word	0x00000e50


	//   ....[11]....
        /*0094*/ 	.word	0x00000e90


	//----- nvinfo : EIATTR_SYSCALL_OFFSETS
	.align		4
.L_2011:
        /*0098*/ 	.byte	0x04, 0x46
        /*009a*/ 	.short	(.L_2013 - .L_2012)


	//   ....[0]....
.L_2012:
        /*009c*/ 	.word	0x00000390


	//----- nvinfo : EIATTR_EXIT_INSTR_OFFSETS
	.align		4
.L_2013:
        /*00a0*/ 	.byte	0x04, 0x1c
        /*00a2*/ 	.short	(.L_2015 - .L_2014)


	//   ....[0]....
.L_2014:
        /*00a4*/ 	.word	0x00000240


	//   ....[1]....
        /*00a8*/ 	.word	0x00001f30


	//   ....[2]....
        /*00ac*/ 	.word	0x000020f0


	//----- nvinfo : EIATTR_MAX_THREADS
	.align		4
.L_2015:
        /*00b0*/ 	.byte	0x04, 0x05
        /*00b2*/ 	.short	(.L_2017 - .L_2016)
.L_2016:
        /*00b4*/ 	.word	0x00000100
        /*00b8*/ 	.word	0x00000001
        /*00bc*/ 	.word	0x00000001


	//----- nvinfo : EIATTR_CRS_STACK_SIZE
	.align		4
.L_2017:
        /*00c0*/ 	.byte	0x04, 0x1e
        /*00c2*/ 	.short	(.L_2019 - .L_2018)
.L_2018:
        /*00c4*/ 	.word	0x00000000


	//----- nvinfo : EIATTR_CBANK_PARAM_SIZE
	.align		4
.L_2019:
        /*00c8*/ 	.byte	0x03, 0x19
        /*00ca*/ 	.short	0x00e8


	//----- nvinfo : EIATTR_PARAM_CBANK
	.align		4
        /*00cc*/ 	.byte	0x04, 0x0a
        /*00ce*/ 	.short	(.L_2021 - .L_2020)
	.align		4
.L_2020:
        /*00d0*/ 	.word	index@(.nv.constant0._ZN7cutlass13device_kernelIN5flash19FlashAttnFwdCombineIN4cute5tupleIJNS3_1CILi16EEENS5_ILi64EEEEEELi4ELi256ELi1ELb0ELb0ENS_6half_tEfNS_4arch4Sm90EEEEEvNT_6ParamsE)
        /*00d4*/ 	.short	0x0210
        /*00d6*/ 	.short	0x00e8


	//----- nvinfo : EIATTR_SW_WAR
	.align		4
.L_2021:
        /*00d8*/ 	.byte	0x04, 0x36
        /*00da*/ 	.short	(.L_2023 - .L_2022)
.L_2022:
        /*00dc*/ 	.word	0x00000008
.L_2023:


//--------------------- .nv.info._ZN7cutlass13device_kernelIN5flash19FlashAttnFwdCombineIN4cute5tupleIJNS3_1CILi16EEENS5_ILi64EEEEEELi8ELi256ELi1ELb0ELb1ENS_6half_tEfNS_4arch4Sm90EEEEEvNT_6ParamsE --------------------------
	.section	.nv.info._ZN7cutlass13device_kernelIN5flash19FlashAttnFwdCombineIN4cute5tupleIJNS3_1CILi16EEENS5_ILi64EEEEEELi8ELi256ELi1ELb0ELb1ENS_6half_tEfNS_4arch4Sm90EEEEEvNT_6ParamsE,"",@"SHT_CUDA_INFO"
	.sectionflags	@""
	.align	4


	//----- nvinfo : EIATTR_CUDA_API_VERSION
	.align		4
        /*0000*/ 	.byte	0x04, 0x37
        /*0002*/ 	.short	(.L_2025 - .L_2024)
.L_2024:
        /*0004*/ 	.word	0x00000082


	//----- nvinfo : EIATTR_KPARAM_INFO
	.align		4
.L_2025:
        /*0008*/ 	.byte	0x04, 0x17
        /*000a*/ 	.short	(.L_2027 - .L_2026)
.L_2026:
        /*000c*/ 	.word	0x00000000
        /*0010*/ 	.short	0x0000
        /*0012*/ 	.short	0x0000
        /*0014*/ 	.byte	0x00, 0xf0, 0xa1, 0x03


	//----- nvinfo : EIATTR_SPARSE_MMA_MASK
	.align		4
.L_2027:
        /*0018*/ 	.byte	0x03, 0x50
        /*001a*/ 	.short	0x0000


	//----- nvinfo : EIATTR_MAXREG_COUNT
	.align		4
        /*001c*/ 	.byte	0x03, 0x1b
        /*001e*/ 	.short	0x0080


	//----- nvinfo : EIATTR_NUM_BARRIERS
	.align		4
        /*0020*/ 	.byte	0x02, 0x4c
        /*0022*/ 	.byte	0x01
	.zero		1


	//----- nvinfo : EIATTR_EXTERNS
	.align		4
        /*0024*/ 	.byte	0x04, 0x0f
        /*0026*/ 	.short	(.L_2029 - .L_2028)


	//   ....[0]....
	.align		4
.L_2028:
        /*0028*/ 	.word	index@(__assertfail)


	//----- nvinfo : EIATTR_MERCURY_ISA_VERSION
	.align		4
.L_2029:
        /*002c*/ 	.byte	0x03, 0x5f
        /*002e*/ 	.short	0x0101


	//----- nvinfo : EIATTR_COOP_GROUP_MASK_REGIDS
	.align		4
        /*0030*/ 	.byte	0x04, 0x29
        /*0032*/ 	.short	(.L_2031 - .L_2030)


	//   ....[0]....
.L_2030:
        /*0034*/ 	.word	0xffffffff


	//   ....[1]....
        /*0038*/ 	.word	0xffffffff


	//   ....[2]....
        /*003c*/ 	.word	0xffffffff


	//   ....[3]....
        /*0040*/ 	.word	0xffffffff


	//   ....[4]....
        /*0044*/ 	.word	0xffffffff


	//   ....[5]....
        /*0048*/ 	.word	0xffffffff


	//   ....[6]....
        /*004c*/ 	.word	0xffffffff


	//   ....[7]....
        /*0050*/ 	.word	0xffffffff


	//   ....[8]....
        /*0054*/ 	.word	0xffffffff


	//   ....[9]....
        /*0058*/ 	.word	0xffffffff


	//   ....[10]....
        /*005c*/ 	.word	0xffffffff


	//   ....[11]....
        /*0060*/ 	.word	0xffffffff


	//----- nvinfo : EIATTR_COOP_GROUP_INSTR_OFFSETS
	.align		4
.L_2031:
        /*0064*/ 	.byte	0x04, 0x28
        /*0066*/ 	.short	(.L_2033 - .L_2032)


	//   ....[0]....
.L_2032:
        /*0068*/ 	.word	0x000028f0


	//   ....[1]....
        /*006c*/ 	.word	0x00002910


	//   ....[2]....
        /*0070*/ 	.word	0x00002930


	//   ....[3]....
        /*0074*/ 	.word	0x00002950


	//   ....[4]....
        /*0078*/ 	.word	0x00002ed0


	//   ....[5]....
        /*007c*/ 	.word	0x00002f50


	//   ....[6]....
        /*0080*/ 	.word	0x00002fa0


	//   ....[7]....
        /*0084*/ 	.word	0x00002fd0


	//   ....[8]....
        /*0088*/ 	.word	0x00002ff0


	//   ....[9]....
        /*008c*/ 	.word	0x00003010


	//   ....[10]....
        /*0090*/ 	.word	0x00003030


	//   ....[11]....
        /*0094*/ 	.word	0x00003070


	//----- nvinfo : EIATTR_SYSCALL_OFFSETS
	.align		4
.L_2033:
        /*0098*/ 	.byte	0x04, 0x46
        /*009a*/ 	.short	(.L_2035 - .L_2034)


	//   ....[0]....
.L_2034:
        /*009c*/ 	.word	0x00000510


	//----- nvinfo : EIATTR_EXIT_INSTR_OFFSETS
	.align		4
.L_2035:
        /*00a0*/ 	.byte	0x04, 0x1c
        /*00a2*/ 	.short	(.L_2037 - .L_2036)


	//   ....[0]....
.L_2036:
        /*00a4*/ 	.word	0x00000240


	//   ....[1]....
        /*00a8*/ 	.word	0x000003c0


	//   ....[2]....
        /*00ac*/ 	.word	0x000042c0


	//   ....[3]....
        /*00b0*/ 	.word	0x00004420


	//----- nvinfo : EIATTR_MAX_THREADS
	.align		4
.L_2037:
        /*00b4*/ 	.byte	0x04, 0x05
        /*00b6*/ 	.short	(.L_2039 - .L_2038)
.L_2038:
        /*00b8*/ 	.word	0x00000100
        /*00bc*/ 	.word	0x00000001
        /*00c0*/ 	.word	0x00000001


	//----- nvinfo : EIATTR_CRS_STACK_SIZE
	.align		4
.L_2039:
        /*00c4*/ 	.byte	0x04, 0x1e
        /*00c6*/ 	.short	(.L_2041 - .L_2040)
.L_2040:
        /*00c8*/ 	.word	0x00000000


	//----- nvinfo : EIATTR_CBANK_PARAM_SIZE
	.align		4
.L_2041:
        /*00cc*/ 	.byte	0x03, 0x19
        /*00ce*/ 	.short	0x00e8


	//----- nvinfo : EIATTR_PARAM_CBANK
	.align		4
        /*00d0*/ 	.byte	0x04, 0x0a
        /*00d2*/ 	.short	(.L_2043 - .L_2042)
	.align		4
.L_2042:
        /*00d4*/ 	.word	index@(.nv.constant0._ZN7cutlass13device_kernelIN5flash19FlashAttnFwdCombineIN4cute5tupleIJNS3_1CILi16EEENS5_ILi64EEEEEELi8ELi256ELi1ELb0ELb1ENS_6half_tEfNS_4arch4Sm90EEEEEvNT_6ParamsE)
        /*00d8*/ 	.short	0x0210
        /*00da*/ 	.short	0x00e8


	//----- nvinfo : EIATTR_SW_WAR
	.align		4
.L_2043:
        /*00dc*/ 	.byte	0x04, 0x36
        /*00de*/ 	.short	(.L_2045 - .L_2044)
.L_2044:
        /*00e0*/ 	.word	0x00000008
.L_2045:


//--------------------- .nv.info._ZN7cutlass13device_kernelIN5flash19FlashAttnFwdCombineIN4cute5tupleIJNS3_1CILi16EEENS5_ILi64EEEEEELi7ELi256ELi1ELb0ELb1ENS_6half_tEfNS_4arch4Sm90EEEEEvNT_6ParamsE --------------------------
	.section	.nv.info._ZN7cutlass13device_kernelIN5flash19FlashAttnFwdCombineIN4cute5tupleIJNS3_1CILi16EEENS5_ILi64EEEEEELi7ELi256ELi1ELb0ELb1ENS_6half_tEfNS_4arch4Sm90EEEEEvNT_6ParamsE,"",@"SHT_CUDA_INFO"
	.sectionflags	@""
	.align	4


	//----- nvinfo : EIATTR_CUDA_API_VERSION
	.align		4
        /*0000*/ 	.byte	0x04, 0x37
        /*0002*/ 	.short	(.L_2047 - .L_2046)
.L_2046:
        /*0004*/ 	.word	0x00000082


	//----- nvinfo : EIATTR_KPARAM_INFO
	.align		4
.L_2047:
        /*0008*/ 	.byte	0x04, 0x17
        /*000a*/ 	.short	(.L_2049 - .L_2048)
.L_2048:
        /*000c*/ 	.word	0x00000000
        /*0010*/ 	.short	0x0000
        /*0012*/ 	.short	0x0000
        /*0014*/ 	.byte	0x00, 0xf0, 0xa1, 0x03


	//----- nvinfo : EIATTR_SPARSE_MMA_MASK
	.align		4
.L_2049:
        /*0018*/ 	.byte	0x03, 0x50
        /*001a*/ 	.short	0x0000


	//----- nvinfo : EIATTR_MAXREG_COUNT
	.align		4
        /*001c*/ 	.byte	0x03, 0x1b
        /*001e*/ 	.short	0x0080


	//----- nvinfo : EIATTR_NUM_BARRIERS
	.align		4
        /*0020*/ 	.byte	0x02, 0x4c
        /*0022*/ 	.byte	0x01
	.zero		1


	//----- nvinfo : EIATTR_EXTERNS
	.align		4
        /*0024*/ 	.byte	0x04, 0x0f
        /*0026*/ 	.short	(.L_2051 - .L_2050)


	//   ....[0]....
	.align		4
.L_2050:
        /*0028*/ 	.word	index@(__assertfail)


	//----- nvinfo : EIATTR_MERCURY_ISA_VERSION
	.align		4
.L_2051:
        /*002c*/ 	.byte	0x03, 0x5f
        /*002e*/ 	.short	0x0101


	//----- nvinfo : EIATTR_COOP_GROUP_MASK_REGIDS
	.align		4
        /*0030*/ 	.byte	0x04, 0x29
        /*0032*/ 	.short	(.L_2053 - .L_2052)


	//   ....[0]....
.L_2052:
        /*0034*/ 	.word	0xffffffff


	//   ....[1]....
        /*0038*/ 	.word	0xffffffff


	//   ....[2]....
        /*003c*/ 	.word	0xffffffff


	//   ....[3]....
        /*0040*/ 	.word	0xffffffff


	//   ....[4]....
        /*0044*/ 	.word	0xffffffff


	//   ....[5]....
        /*0048*/ 	.word	0xffffffff


	//   ....[6]....
        /*004c*/ 	.word	0xffffffff


	//   ....[7]....
        /*0050*/ 	.word	0xffffffff


	//   ....[8]....
        /*0054*/ 	.word	0xffffffff


	//   ....[9]....
        /*0058*/ 	.word	0xffffffff


	//   ....[10]....
        /*005c*/ 	.word	0xffffffff


	//   ....[11]....
        /*0060*/ 	.word	0xffffffff


	//----- nvinfo : EIATTR_COOP_GROUP_INSTR_OFFSETS
	.align		4
.L_2053:
        /*0064*/ 	.byte	0x04, 0x28
        /*0066*/ 	.short	(.L_2055 - .L_2054)


	//   ....[0]....
.L_2054:
        /*0068*/ 	.word	0x00001ee0


	//   ....[1]....
        /*006c*/ 	.word	0x00001f00


	//   ....[2]....
        /*0070*/ 	.word	0x00001f20


	//   ....[3]....
        /*0074*/ 	.word	0x00001f40


	//   ....[4]....
        /*0078*/ 	.word	0x00002260


	//   ....[5]....
        /*007c*/ 	.word	0x00002280


	//   ....[6]....
        /*0080*/ 	.word	0x00002290


	//   ....[7]....
        /*0084*/ 	.word	0x000022c0


	//   ....[8]....
        /*0088*/ 	.word	0x000022d0


	//   ....[9]....
        /*008c*/ 	.word	0x00002300


	//   ....[10]....
        /*0090*/ 	.word	0x00002310


	//   ....[11]....
        /*0094*/ 	.word	0x00002350


	//----- nvinfo : EIATTR_SYSCALL_OFFSETS
	.align		4
.L_2055:
        /*0098*/ 	.byte	0x04, 0x46
        /*009a*/ 	.short	(.L_2057 - .L_2056)


	//   ....[0]....
.L_2056:
        /*009c*/ 	.word	0x00000510


	//----- nvinfo : EIATTR_EXIT_INSTR_OFFSETS
	.align		4
.L_2057:
        /*00a0*/ 	.byte	0x04, 0x1c
        /*00a2*/ 	.short	(.L_2059 - .L_2058)


	//   ....[0]....
.L_2058:
        /*00a4*/ 	.word	0x00000240


	//   ....[1]....
        /*00a8*/ 	.word	0x000003c0


	//   ....[2]....
        /*00ac*/ 	.word	0x00003490


	//   ....[3]....
        /*00b0*/ 	.word	0x000035f0


	//----- nvinfo : EIATTR_MAX_THREADS
	.align		4
.L_2059:
        /*00b4*/ 	.byte	0x04, 0x05
        /*00b6*/ 	.short	(.L_2061 - .L_2060)
.L_2060:
        /*00b8*/ 	.word	0x00000100
        /*00bc*/ 	.word	0x00000001
        /*00c0*/ 	.word	0x00000001


	//----- nvinfo : EIATTR_CRS_STACK_SIZE
	.align		4
.L_2061:
        /*00c4*/ 	.byte	0x04, 0x1e
        /*00c6*/ 	.short	(.L_2063 - .L_2062)
.L_2062:
        /*00c8*/ 	.word	0x00000000


	//----- nvinfo : EIATTR_CBANK_PARAM_SIZE
	.align		4
.L_2063:
        /*00cc*/ 	.byte	0x03, 0x19
        /*00ce*/ 	.short	0x00e8


	//----- nvinfo : EIATTR_PARAM_CBANK
	.align		4
        /*00d0*/ 	.byte	0x04, 0x0a
        /*00d2*/ 	.short	(.L_2065 - .L_2064)
	.align		4
.L_2064:
        /*00d4*/ 	.word	index@(.nv.constant0._ZN7cutlass13device_kernelIN5flash19FlashAttnFwdCombineIN4cute5tupleIJNS3_1CILi16EEENS5_ILi64EEEEEELi7ELi256ELi1ELb0ELb1ENS_6half_tEfNS_4arch4Sm90EEEEEvNT_6ParamsE)
        /*00d8*/ 	.short	0x0210
        /*00da*/ 	.short	0x00e8


	//----- nvinfo : EIATTR_SW_WAR
	.align		4
.L_2065:
        /*00dc*/ 	.byte	0x04, 0x36
        /*00de*/ 	.short	(.L_2067 - .L_2066)
.L_2066:
        /*00e0*/ 	.word	0x00000008
.L_2067:


//--------------------- .nv.info._ZN7cutlass13device_kernelIN5flash19FlashAttnFwdCombineIN4cute5tupleIJNS3_1CILi16EEENS5_ILi64EEEEEELi6ELi256ELi1ELb0ELb1ENS_6half_tEfNS_4arch4Sm90EEEEEvNT_6ParamsE --------------------------
	.section	.nv.info._ZN7cutlass13device_kernelIN5flash19FlashAttnFwdCombineIN4cute5tupleIJNS3_1CILi16EEENS5_ILi64EEEEEELi6ELi256ELi1ELb0ELb1ENS_6half_tEfNS_4arch4Sm90EEEEEvNT_6ParamsE,"",@"SHT_CUDA_INFO"
	.sectionflags	@""
	.align	4


	//----- nvinfo : EIATTR_CUDA_API_VERSION
	.align		4
        /*0000*/ 	.byte	0x04, 0x37
        /*0002*/ 	.short	(.L_2069 - .L_2068)
.L_2068:
        /*0004*/ 	.word	0x00000082


	//----- nvinfo : EIATTR_KPARAM_INFO
	.align		4
.L_2069:
        /*0008*/ 	.byte	0x04, 0x17
        /*000a*/ 	.short	(.L_2071 - .L_2070)
.L_2070:
        /*000c*/ 	.word	0x00000000
        /*0010*/ 	.short	0x0000
        /*0012*/ 	.short	0x0000
        /*0014*/ 	.byte	0x00, 0xf0, 0xa1, 0x03


	//----- nvinfo : EIATTR_SPARSE_MMA_MASK
	.align		4
.L_2071:
        /*0018*/ 	.byte	0x03, 0x50
        /*001a*/ 	.short	0x0000


	//----- nvinfo : EIATTR_MAXREG_COUNT
	.align		4
        /*001c*/ 	.byte	0x03, 0x1b
        /*001e*/ 	.short	0x0080


	//----- nvinfo : EIATTR_NUM_BARRIERS
	.align		4
        /*0020*/ 	.byte	0x02, 0x4c
        /*0022*/ 	.byte	0x01
	.zero		1


	//----- nvinfo : EIATTR_EXTERNS
	.align		4
        /*0024*/ 	.byte	0x04, 0x0f
        /*0026*/ 	.short	(.L_2073 - .L_2072)


	//   ....[0]....
	.align		4
.L_2072:
        /*0028*/ 	.word	index@(__assertfail)


	//----- nvinfo : EIATTR_MERCURY_ISA_VERSION
	.align		4
.L_2073:
        /*002c*/ 	.byte	0x03, 0x5f
        /*002e*/ 	.short	0x0101


	//----- nvinfo : EIATTR_COOP_GROUP_MASK_REGIDS
	.align		4
        /*0030*/ 	.byte	0x04, 0x29
        /*0032*/ 	.short	(.L_2075 - .L_2074)


	//   ....[0]....
.L_2074:
        /*0034*/ 	.word	0xffffffff


	//   ....[1]....
        /*0038*/ 	.word	0xffffffff


	//   ....[2]....
        /*003c*/ 	.word	0xffffffff


	//   ....[3]....
        /*0040*/ 	.word	0xffffffff


	//   ....[4]....
        /*0044*/ 	.word	0xffffffff


	//   ....[5]....
        /*0048*/ 	.word	0xffffffff


	//   ....[6]....
        /*004c*/ 	.word	0xffffffff


	//   ....[7]....
        /*0050*/ 	.word	0xffffffff


	//   ....[8]....
        /*0054*/ 	.word	0xffffffff


	//   ....[9]....
        /*0058*/ 	.word	0xffffffff


	//   ....[10]....
        /*005c*/ 	.word	0xffffffff


	//   ....[11]....
        /*0060*/ 	.word	0xffffffff


	//----- nvinfo : EIATTR_COOP_GROUP_INSTR_OFFSETS
	.align		4
.L_2075:
        /*0064*/ 	.byte	0x04, 0x28
        /*0066*/ 	.short	(.L_2077 - .L_2076)


	//   ....[0]....
.L_2076:
        /*0068*/ 	.word	0x00001980


	//   ....[1]....
        /*006c*/ 	.word	0x000019a0


	//   ....[2]....
        /*0070*/ 	.word	0x000019c0


	//   ....[3]....
        /*0074*/ 	.word	0x000019e0


	//   ....[4]....
        /*0078*/ 	.word	0x00001b80


	//   ....[5]....
        /*007c*/ 	.word	0x00001ba0


	//   ....[6]....
        /*0080*/ 	.word	0x00001bb0


	//   ....[7]....
        /*0084*/ 	.word	0x00001be0


	//   ....[8]....
        /*0088*/ 	.word	0x00001bf0


	//   ....[9]....
        /*008c*/ 	.word	0x00001c30


	//   ....[10]....
        /*0090*/ 	.word	0x00001c40


	//   ....[11]....
        /*0094*/ 	.word	0x00001c70


	//----- nvinfo : EIATTR_SYSCALL_OFFSETS
	.align		4
.L_2077:
        /*0098*/ 	.byte	0x04, 0x46
        /*009a*/ 	.short	(.L_2079 - .L_2078)


	//   ....[0]....
.L_2078:
        /*009c*/ 	.word	0x00000510


	//----- nvinfo : EIATTR_EXIT_INSTR_OFFSETS
	.align		4
.L_2079:
        /*00a0*/ 	.byte	0x04, 0x1c
        /*00a2*/ 	.short	(.L_2081 - .L_2080)


	//   ....[0]....
.L_2080:
        /*00a4*/ 	.word	0x00000240


	//   ....[1]....
        /*00a8*/ 	.word	0x000003c0


	//   ....[2]....
        /*00ac*/ 	.word	0x00002d60


	//   ....[3]....
        /*00b0*/ 	.word	0x00002ec0


	//----- nvinfo : EIATTR_MAX_THREADS
	.align		4
.L_2081:
        /*00b4*/ 	.byte	0x04, 0x05
        /*00b6*/ 	.short	(.L_2083 - .L_2082)
.L_2082:
        /*00b8*/ 	.word	0x00000100
        /*00bc*/ 	.word	0x00000001
        /*00c0*/ 	.word	0x00000001


	//----- nvinfo : EIATTR_CRS_STACK_SIZE
	.align		4
.L_2083:
        /*00c4*/ 	.byte	0x04, 0x1e
        /*00c6*/ 	.short	(.L_2085 - .L_2084)
.L_2084:
        /*00c8*/ 	.word	0x00000000


	//----- nvinfo : EIATTR_CBANK_PARAM_SIZE
	.align		4
.L_2085:
        /*00cc*/ 	.byte	0x03, 0x19
        /*00ce*/ 	.short	0x00e8


	//----- nvinfo : EIATTR_PARAM_CBANK
	.align		4
        /*00d0*/ 	.byte	0x04, 0x0a
        /*00d2*/ 	.short	(.L_2087 - .L_2086)
	.align		4
.L_2086:
        /*00d4*/ 	.word	index@(.nv.constant0._ZN7cutlass13device_kernelIN5flash19FlashAttnFwdCombineIN4cute5tupleIJNS3_1CILi16EEENS5_ILi64EEEEEELi6ELi256ELi1ELb0ELb1ENS_6half_tEfNS_4arch4Sm90EEEEEvNT_6ParamsE)
        /*00d8*/ 	.short	0x0210
        /*00da*/ 	.short	0x00e8


	//----- nvinfo : EIATTR_SW_WAR
	.align		4
.L_2087:
        /*00dc*/ 	.byte	0x04, 0x36
        /*00de*/ 	.short	(.L_2089 - .L_2088)
.L_2088:
        /*00e0*/ 	.word	0x00000008
.L_2089:


//--------------------- .nv.info._ZN7cutlass13device_kernelIN5flash19FlashAttnFwdCombineIN4cute5tupleIJNS3_1CILi16EEENS5_ILi64EEEEEELi5ELi256ELi1ELb0ELb1ENS_6half_tEfNS_4arch4Sm90EEEEEvNT_6ParamsE --------------------------
	.section	.nv.info._ZN7cutlass13device_kernelIN5flash19FlashAttnFwdCombineIN4cute5tupleIJNS3_1CILi16EEENS5_ILi64EEEEEELi5ELi256ELi1ELb0ELb1ENS_6half_tEfNS_4arch4Sm90EEEEEvNT_6ParamsE,"",@"SHT_CUDA_INFO"
	.sectionflags	@""
	.align	4


	//----- nvinfo : EIATTR_CUDA_API_VERSION
	.align		4
        /*0000*/ 	.byte	0x04, 0x37
        /*0002*/ 	.short	(.L_2091 - .L_2090)
.L_2090:
        /*0004*/ 	.word	0x00000082


	//----- nvinfo : EIATTR_KPARAM_INFO
	.align		4
.L_2091:
        /*0008*/ 	.byte	0x04, 0x17
        /*000a*/ 	.short	(.L_2093 - .L_2092)
.L_2092:
        /*000c*/ 	.word	0x00000000
        /*0010*/ 	.short	0x0000
        /*0012*/ 	.short	0x0000
        /*0014*/ 	.byte	0x00, 0xf0, 0xa1, 0x03


	//----- nvinfo : EIATTR_SPARSE_MMA_MASK
	.align		4
.L_2093:
        /*0018*/ 	.byte	0x03, 0x50
        /*001a*/ 	.short	0x0000


	//----- nvinfo : EIATTR_MAXREG_COUNT
	.align		4
        /*001c*/ 	.byte	0x03, 0x1b
        /*001e*/ 	.short	0x0080


	//----- nvinfo : EIATTR_NUM_BARRIERS
	.align		4
        /*0020*/ 	.byte	0x02, 0x4c
        /*0022*/ 	.byte	0x01
	.zero		1


	//----- nvinfo : EIATTR_EXTERNS
	.align		4
        /*0024*/ 	.byte	0x04, 0x0f
        /*0026*/ 	.short	(.L_2095 - .L_2094)


	//   ....[0]....
	.align		4
.L_2094:
        /*0028*/ 	.word	index@(__assertfail)


	//----- nvinfo : EIATTR_MERCURY_ISA_VERSION
	.align		4
.L_2095:
        /*002c*/ 	.byte	0x03, 0x5f
        /*002e*/ 	.short	0x0101


	//----- nvinfo : EIATTR_COOP_GROUP_MASK_REGIDS
	.align		4
        /*0030*/ 	.byte	0x04, 0x29
        /*0032*/ 	.short	(.L_2097 - .L_2096)


	//   ....[0]....
.L_2096:
        /*0034*/ 	.word	0xffffffff


	//   ....[1]....
        /*0038*/ 	.word	0xffffffff


	//   ....[2]....
        /*003c*/ 	.word	0xffffffff


	//   ....[3]....
        /*0040*/ 	.word	0xffffffff


	//   ....[4]....
        /*0044*/ 	.word	0xffffffff


	//   ....[5]....
        /*0048*/ 	.word	0xffffffff


	//   ....[6]....
        /*004c*/ 	.word	0xffffffff


	//   ....[7]....
        /*0050*/ 	.word	0xffffffff


	//   ....[8]....
        /*0054*/ 	.word	0xffffffff


	//   ....[9]....
        /*0058*/ 	.word	0xffffffff


	//   ....[10]....
        /*005c*/ 	.word	0xffffffff


	//   ....[11]....
        /*0060*/ 	.word	0xffffffff


	//----- nvinfo : EIATTR_COOP_GROUP_INSTR_OFFSETS
	.align		4
.L_2097:
        /*0064*/ 	.byte	0x04, 0x28
        /*0066*/ 	.short	(.L_2099 - .L_2098)


	//   ....[0]....
.L_2098:
        /*0068*/ 	.word	0x00001700


	//   ....[1]....
        /*006c*/ 	.word	0x00001720


	//   ....[2]....
        /*0070*/ 	.word	0x00001740


	//   ....[3]....
        /*0074*/ 	.word	0x00001760


	//   ....[4]....
        /*0078*/ 	.word	0x00001850


	//   ....[5]....
        /*007c*/ 	.word	0x00001870


	//   ....[6]....
        /*0080*/ 	.word	0x00001880


	//   ....[7]....
        /*0084*/ 	.word	0x000018b0


	//   ....[8]....
        /*0088*/ 	.word	0x000018c0


	//   ....[9]....
        /*008c*/ 	.word	0x00001900


	//   ....[10]....
        /*0090*/ 	.word	0x00001910


	//   ....[11]....
        /*0094*/ 	.word	0x00001940


	//----- nvinfo : EIATTR_SYSCALL_OFFSETS
	.align		4
.L_2099:
        /*0098*/ 	.byte	0x04, 0x46
        /*009a*/ 	.short	(.L_2101 - .L_2100)


	//   ....[0]....
.L_2100:
        /*009c*/ 	.word	0x00000510


	//----- nvinfo : EIATTR_EXIT_INSTR_OFFSETS
	.align		4
.L_2101:
        /*00a0*/ 	.byte	0x04, 0x1c
        /*00a2*/ 	.short	(.L_2103 - .L_2102)


	//   ....[0]....
.L_2102:
        /*00a4*/ 	.word	0x00000240


	//   ....[1]....
        /*00a8*/ 	.word	0x000003c0


	//   ....[2]....
        /*00ac*/ 	.word	0x000029e0


	//   ....[3]....
        /*00b0*/ 	.word	0x00002b40


	//----- nvinfo : EIATTR_MAX_THREADS
	.align		4
.L_2103:
        /*00b4*/ 	.byte	0x04, 0x05
        /*00b6*/ 	.short	(.L_2105 - .L_2104)
.L_2104:
        /*00b8*/ 	.word	0x00000100
        /*00bc*/ 	.word	0x00000001
        /*00c0*/ 	.word	0x00000001


	//----- nvinfo : EIATTR_CRS_STACK_SIZE
	.align		4
.L_2105:
        /*00c4*/ 	.byte	0x04, 0x1e
        /*00c6*/ 	.short	(.L_2107 - .L_2106)
.L_2106:
        /*00c8*/ 	.word	0x00000000


	//----- nvinfo : EIATTR_CBANK_PARAM_SIZE
	.align		4
.L_2107:
        /*00cc*/ 	.byte	0x03, 0x19
        /*00ce*/ 	.short	0x00e8


	//----- nvinfo : EIATTR_PARAM_CBANK
	.align		4
        /*00d0*/ 	.byte	0x04, 0x0a
        /*00d2*/ 	.short	(.L_2109 - .L_2108)
	.align		4
.L_2108:
        /*00d4*/ 	.word	index@(.nv.constant0._ZN7cutlass13device_kernelIN5flash19FlashAttnFwdCombineIN4cute5tupleIJNS3_1CILi16EEENS5_ILi64EEEEEELi5ELi256ELi1ELb0ELb1ENS_6half_tEfNS_4arch4Sm90EEEEEvNT_6ParamsE)
        /*00d8*/ 	.short	0x0210
        /*00da*/ 	.short	0x00e8


	//----- nvinfo : EIATTR_SW_WAR
	.align		4
.L_2109:
        /*00dc*/ 	.byte	0x04, 0x36
        /*00de*/ 	.short	(.L_2111 - .L_2110)
.L_2110:
        /*00e0*/ 	.word	0x00000008
.L_2111:


//--------------------- .nv.info._ZN7cutlass13device_kernelIN5flash19FlashAttnFwdCombineIN4cute5tupleIJNS3_1CILi16EEENS5_ILi64EEEEEELi4ELi256ELi1ELb0ELb1ENS_6half_tEfNS_4arch4Sm90EEEEEvNT_6ParamsE --------------------------
	.section	.nv.info._ZN7cutlass13device_kernelIN5flash19FlashAttnFwdCombineIN4cute5tupleIJNS3_1CILi16EEENS5_ILi64EEEEEELi4ELi256ELi1ELb0ELb1ENS_6half_tEfNS_4arch4Sm90EEEEEvNT_6ParamsE,"",@"SHT_CUDA_INFO"
	.sectionflags	@""
	.align	4


	//----- nvinfo : EIATTR_CUDA_API_VERSION
	.align		4
        /*0000*/ 	.byte	0x04, 0x37
        /*0002*/ 	.short	(.L_2113 - .L_2112)
.L_2112:
        /*0004*/ 	.word	0x00000082


	//----- nvinfo : EIATTR_KPARAM_INFO
	.align		4
.L_2113:
        /*0008*/ 	.byte	0x04, 0x17
        /*000a*/ 	.short	(.L_2115 - .L_2114)
.L_2114:
        /*000c*/ 	.word	0x00000000
        /*0010*/ 	.short	0x0000
        /*0012*/ 	.short	0x0000
        /*0014*/ 	.byte	0x00, 0xf0, 0xa1, 0x03


	//----- nvinfo : EIATTR_SPARSE_MMA_MASK
	.align		4
.L_2115:
        /*0018*/ 	.byte	0x03, 0x50
        /*001a*/ 	.short	0x0000


	//----- nvinfo : EIATTR_MAXREG_COUNT
	.align		4
        /*001c*/ 	.byte	0x03, 0x1b
        /*001e*/ 	.short	0x0080


	//----- nvinfo : EIATTR_NUM_BARRIERS
	.align		4
        /*0020*/ 	.byte	0x02, 0x4c
        /*0022*/ 	.byte	0x01
	.zero		1


	//----- nvinfo : EIATTR_EXTERNS
	.align		4
        /*0024*/ 	.byte	0x04, 0x0f
        /*0026*/ 	.short	(.L_2117 - .L_2116)


	//   ....[0]....
	.align		4
.L_2116:
        /*0028*/ 	.word	index@(__assertfail)


	//----- nvinfo : EIATTR_MERCURY_ISA_VERSION
	.align		4
.L_2117:
        /*002c*/ 	.byte	0x03, 0x5f
        /*002e*/ 	.short	0x0101


	//----- nvinfo : EIATTR_COOP_GROUP_MASK_REGIDS
	.align		4
        /*0030*/ 	.byte	0x04, 0x29
        /*0032*/ 	.short	(.L_2119 - .L_2118)


	//   ....[0]....
.L_2118:
        /*0034*/ 	.word	0xffffffff


	//   ....[1]....
        /*0038*/ 	.word	0xffffffff


	//   ....[2]....
        /*003c*/ 	.word	0xffffffff


	//   ....[3]....
        /*0040*/ 	.word	0xffffffff


	//   ....[4]....
        /*0044*/ 	.word	0xffffffff


	//   ....[5]....
        /*0048*/ 	.word	0xffffffff


	//   ....[6]....
        /*004c*/ 	.word	0xffffffff


	//   ....[7]....
        /*0050*/ 	.word	0xffffffff


	//   ....[8]....
        /*0054*/ 	.word	0xffffffff


	//   ....[9]....
        /*0058*/ 	.word	0xffffffff


	//   ....[10]....
        /*005c*/ 	.word	0xffffffff


	//   ....[11]....
        /*0060*/ 	.word	0xffffffff


	//----- nvinfo : EIATTR_COOP_GROUP_INSTR_OFFSETS
	.align		4
.L_2119:
        /*0064*/ 	.byte	0x04, 0x28
        /*0066*/ 	.short	(.L_2121 - .L_2120)


	//   ....[0]....
.L_2120:
        /*0068*/ 	.word	0x000015b0


	//   ....[1]....
        /*006c*/ 	.word	0x000015d0


	//   ....[2]....
        /*0070*/ 	.word	0x000015f0


	//   ....[3]....
        /*0074*/ 	.word	0x00001610


	//   ....[4]....
        /*0078*/ 	.word	0x000016b0


	//   ....[5]....
        /*007c*/ 	.word	0x000016d0


	//   ....[6]....
        /*0080*/ 	.word	0x000016e0


	//   ....[7]....
        /*0084*/ 	.word	0x00001710


	//   ....[8]....
        /*0088*/ 	.word	0x00001720


	//   ....[9]....
        /*008c*/ 	.word	0x00001760


	//   ....[10]....
        /*0090*/ 	.word	0x00001770


	//   ....[11]....
        /*0094*/ 	.word	0x000017a0


	//----- nvinfo : EIATTR_SYSCALL_OFFSETS
	.align		4
.L_2121:
        /*0098*/ 	.byte	0x04, 0x46
        /*009a*/ 	.short	(.L_2123 - .L_2122)


	//   ....[0]....
.L_2122:
        /*009c*/ 	.word	0x00000510


	//----- nvinfo : EIATTR_EXIT_INSTR_OFFSETS
	.align		4
.L_2123:
        /*00a0*/ 	.byte	0x04, 0x1c
        /*00a2*/ 	.short	(.L_2125 - .L_2124)


	//   ....[0]....
.L_2124:
        /*00a4*/ 	.word	0x00000240


	//   ....[1]....
        /*00a8*/ 	.word	0x000003c0


	//   ....[2]....
        /*00ac*/ 	.word	0x00002820


	//   ....[3]....
        /*00b0*/ 	.word	0x00002980


	//----- nvinfo : EIATTR_MAX_THREADS
	.align		4
.L_2125:
        /*00b4*/ 	.byte	0x04, 0x05
        /*00b6*/ 	.short	(.L_2127 - .L_2126)
.L_2126:
        /*00b8*/ 	.word	0x00000100
        /*00bc*/ 	.word	0x00000001
        /*00c0*/ 	.word	0x00000001


	//----- nvinfo : EIATTR_CRS_STACK_SIZE
	.align		4
.L_2127:
        /*00c4*/ 	.byte	0x04, 0x1e
        /*00c6*/ 	.short	(.L_2129 - .L_2128)
.L_2128:
        /*00c8*/ 	.word	0x00000000


	//----- nvinfo : EIATTR_CBANK_PARAM_SIZE
	.align		4
.L_2129:
        /*00cc*/ 	.byte	0x03, 0x19
        /*00ce*/ 	.short	0x00e8


	//----- nvinfo : EIATTR_PARAM_CBANK
	.align		4
        /*00d0*/ 	.byte	0x04, 0x0a
        /*00d2*/ 	.short	(.L_2131 - .L_2130)
	.align		4
.L_2130:
        /*00d4*/ 	.word	index@(.nv.constant0._ZN7cutlass13device_kernelIN5flash19FlashAttnFwdCombineIN4cute5tupleIJNS3_1CILi16EEENS5_ILi64EEEEEELi4ELi256ELi1ELb0ELb1ENS_6half_tEfNS_4arch4Sm90EEEEEvNT_6ParamsE)
        /*00d8*/ 	.short	0x0210
        /*00da*/ 	.short	0x00e8


	//----- nvinfo : EIATTR_SW_WAR
	.align		4
.L_2131:
        /*00dc*/ 	.byte	0x04, 0x36
        /*00de*/ 	.short	(.L_2133 - .L_2132)
.L_2132:
        /*00e0*/ 	.word	0x00000008
.L_2133:


//--------------------- .nv.info._ZN7cutlass13device_kernelIN5flash19FlashAttnFwdCombineIN4cute5tupleIJNS3_1CILi16EEENS5_ILi64EEEEEELi8ELi256ELi1ELb0ELb0ENS_6half_tEfNS_4arch4Sm80EEEEEvNT_6ParamsE --------------------------
	.section	.nv.info._ZN7cutlass13device_kernelIN5flash19FlashAttnFwdCombineIN4cute5tupleIJNS3_1CILi16EEENS5_ILi64EEEEEELi8ELi256ELi1ELb0ELb0ENS_6half_tEfNS_4arch4Sm80EEEEEvNT_6ParamsE,"",@"SHT_CUDA_INFO"
	.sectionflags	@""
	.align	4


	//----- nvinfo : EIATTR_CUDA_API_VERSION
	.align		4
        /*0000*/ 	.byte	0x04, 0x37
        /*0002*/ 	.short	(.L_2135 - .L_2134)
.L_2134:
        /*0004*/ 	.word	0x00000082


	//----- nvinfo : EIATTR_KPARAM_INFO
	.align		4
.L_2135:
        /*0008*/ 	.byte	0x04, 0x17
        /*000a*/ 	.short	(.L_2137 - .L_2136)
.L_2136:
        /*000c*/ 	.word	0x00000000
        /*0010*/ 	.short	0x0000
        /*0012*/ 	.short	0x0000
        /*0014*/ 	.byte	0x00, 0xf0, 0xa1, 0x03


	//----- nvinfo : EIATTR_SPARSE_MMA_MASK
	.align		4
.L_2137:
        /*0018*/ 	.byte	0x03, 0x50
        /*001a*/ 	.short	0x0000


	//----- nvinfo : EIATTR_MAXREG_COUNT
	.align		4
        /*001c*/ 	.byte	0x03, 0x1b
        /*001e*/ 	.short	0x0080


	//----- nvinfo : EIATTR_NUM_BARRIERS
	.align		4
        /*0020*/ 	.byte	0x02, 0x4c
        /*0022*/ 	.byte	0x01
	.zero		1


	//----- nvinfo : EIATTR_EXTERNS
	.align		4
        /*0024*/ 	.byte	0x04, 0x0f
        /*0026*/ 	.short	(.L_2139 - .L_2138)


	//   ....[0]....
	.align		4
.L_2138:
        /*0028*/ 	.word	index@(__assertfail)


	//----- nvinfo : EIATTR_MERCURY_ISA_VERSION
	.align		4
.L_2139:
        /*002c*/ 	.byte	0x03, 0x5f
        /*002e*/ 	.short	0x0101


	//----- nvinfo : EIATTR_COOP_GROUP_MASK_REGIDS
	.align		4
        /*0030*/ 	.byte	0x04, 0x29
        /*0032*/ 	.short	(.L_2141 - .L_2140)


	//   ....[0]....
.L_2140:
        /*0034*/ 	.word	0xffffffff


	//   ....[1]....
        /*0038*/ 	.word	0xffffffff


	//   ....[2]....
        /*003c*/ 	.word	0xffffffff


	//   ....[3]....
        /*0040*/ 	.word	0xffffffff


	//   ....[4]....
        /*0044*/ 	.word	0xffffffff


	//   ....[5]....
        /*0048*/ 	.word	0xffffffff


	//   ....[6]....
        /*004c*/ 	.word	0xffffffff


	//   ....[7]....
        /*0050*/ 	.word	0xffffffff


	//   ....[8]....
        /*0054*/ 	.word	0xffffffff


	//   ....[9]....
        /*0058*/ 	.word	0xffffffff


	//   ....[10]....
        /*005c*/ 	.word	0xffffffff


	//   ....[11]....
        /*0060*/ 	.word	0xffffffff


	//----- nvinfo : EIATTR_COOP_GROUP_INSTR_OFFSETS
	.align		4
.L_2141:
        /*0064*/ 	.byte	0x04, 0x28
        /*0066*/ 	.short	(.L_2143 - .L_2142)


	//   ....[0]....
.L_2142:
        /*0068*/ 	.word	0x00001ff0


	//   ....[1]....
        /*006c*/ 	.word	0x00002010


	//   ....[2]....
        /*0070*/ 	.word	0x00002030


	//   ....[3]....
        /*0074*/ 	.word	0x00002050


	//   ....[4]....
        /*0078*/ 	.word	0x00002670


	//   ....[5]....
        /*007c*/ 	.word	0x00002690


	//   ....[6]....
        /*0080*/ 	.word	0x000026a0


	//   ....[7]....
        /*0084*/ 	.word	0x000026d0


	//   ....[8]....
        /*0088*/ 	.word	0x000026e0


	//   ....[9]....
        /*008c*/ 	.word	0x00002710


	//   ....[10]....
        /*0090*/ 	.word	0x00002720


	//   ....[11]....
        /*0094*/ 	.word	0x00002770


	//----- nvinfo : EIATTR_SYSCALL_OFFSETS
	.align		4
.L_2143:
        /*0098*/ 	.byte	0x04, 0x46
        /*009a*/ 	.short	(.L_2145 - .L_2144)


	//   ....[0]....
.L_2144:
        /*009c*/ 	.word	0x00000390


	//----- nvinfo : EIATTR_EXIT_INSTR_OFFSETS
	.align		4
.L_2145:
        /*00a0*/ 	.byte	0x04, 0x1c
        /*00a2*/ 	.short	(.L_2147 - .L_2146)


	//   ....[0]....
.L_2146:
        /*00a4*/ 	.word	0x00000240


	//   ....[1]....
        /*00a8*/ 	.word	0x000039f0


	//   ....[2]....
        /*00ac*/ 	.word	0x00003bb0


	//----- nvinfo : EIATTR_MAX_THREADS
	.align		4
.L_2147:
        /*00b0*/ 	.byte	0x04, 0x05
        /*00b2*/ 	.short	(.L_2149 - .L_2148)
.L_2148:
        /*00b4*/ 	.word	0x00000100
        /*00b8*/ 	.word	0x00000001
        /*00bc*/ 	.word	0x00000001


	//----- nvinfo : EIATTR_CRS_STACK_SIZE
	.align		4
.L_2149:
        /*00c0*/ 	.byte	0x04, 0x1e
        /*00c2*/ 	.short	(.L_2151 - .L_2150)
.L_2150:
        /*00c4*/ 	.word	0x00000000


	//----- nvinfo : EIATTR_CBANK_PARAM_SIZE
	.align		4
.L_2151:
        /*00c8*/ 	.byte	0x03, 0x19
        /*00ca*/ 	.short	0x00e8


	//----- nvinfo : EIATTR_PARAM_CBANK
	.align		4
        /*00cc*/ 	.byte	0x04, 0x0a
        /*00ce*/ 	.short	(.L_2153 - .L_2152)
	.align		4
.L_2152:
        /*00d0*/ 	.word	index@(.nv.constant0._ZN7cutlass13device_kernelIN5flash19FlashAttnFwdCombineIN4cute5tupleIJNS3_1CILi16EEENS5_ILi64EEEEEELi8ELi256ELi1ELb0ELb0ENS_6half_tEfNS_4arch4Sm80EEEEEvNT_6ParamsE)
        /*00d4*/ 	.short	0x0210
        /*00d6*/ 	.short	0x00e8


	//----- nvinfo : EIATTR_SW_WAR
	.align		4
.L_2153:
        /*00d8*/ 	.byte	0x04, 0x36
        /*00da*/ 	.short	(.L_2155 - .L_2154)
.L_2154:
        /*00dc*/ 	.word	0x00000008
.L_2155:


//--------------------- .nv.info._ZN7cutlass13device_kernelIN5flash19FlashAttnFwdCombineIN4cute5tupleIJNS3_1CILi16EEENS5_ILi64EEEEEELi7ELi256ELi1ELb0ELb0ENS_6half_tEfNS_4arch4Sm80EEEEEvNT_6ParamsE --------------------------
	.section	.nv.info._ZN7cutlass13device_kernelIN5flash19FlashAttnFwdCombineIN4cute5tupleIJNS3_1CILi16EEENS5_ILi64EEEEEELi7ELi256ELi1ELb0ELb0ENS_6half_tEfNS_4arch4Sm80EEEEEvNT_6ParamsE,"",@"SHT_CUDA_INFO"
	.sectionflags	@""
	.align	4


	//----- nvinfo : EIATTR_CUDA_API_VERSION
	.align		4
        /*0000*/ 	.byte	0x04, 0x37
        /*0002*/ 	.short	(.L_2157 - .L_2156)
.L_2156:
        /*0004*/ 	.word	0x00000082


	//----- nvinfo : EIATTR_KPARAM_INFO
	.align		4
.L_2157:
        /*0008*/ 	.byte	0x04, 0x17
        /*000a*/ 	.short	(.L_2159 - .L_2158)
.L_2158:
        /*000c*/ 	.word	0x00000000
        /*0010*/ 	.short	0x0000
        /*0012*/ 	.short	0x0000
        /*0014*/ 	.byte	0x00, 0xf0, 0xa1, 0x03


	//----- nvinfo : EIATTR_SPARSE_MMA_MASK
	.align		4
.L_2159:
        /*0018*/ 	.byte	0x03, 0x50
        /*001a*/ 	.short	0x0000


	//----- nvinfo : EIATTR_MAXREG_COUNT
	.align		4
        /*001c*/ 	.byte	0x03, 0x1b
        /*001e*/ 	.short	0x0080


	//----- nvinfo : EIATTR_NUM_BARRIERS
	.align		4
        /*0020*/ 	.byte	0x02, 0x4c
        /*0022*/ 	.byte	0x01
	.zero		1


	//----- nvinfo : EIATTR_EXTERNS
	.align		4
        /*0024*/ 	.byte	0x04, 0x0f
        /*0026*/ 	.short	(.L_2161 - .L_2160)


	//   ....[0]....
	.align		4
.L_2160:
        /*0028*/ 	.word	index@(__assertfail)


	//----- nvinfo : EIATTR_MERCURY_ISA_VERSION
	.align		4
.L_2161:
        /*002c*/ 	.byte	0x03, 0x5f
        /*002e*/ 	.short	0x0101


	//----- nvinfo : EIATTR_COOP_GROUP_MASK_REGIDS
	.align		4
        /*0030*/ 	.byte	0x04, 0x29
        /*0032*/ 	.short	(.L_2163 - .L_2162)


	//   ....[0]....
.L_2162:
        /*0034*/ 	.word	0xffffffff


	//   ....[1]....
        /*0038*/ 	.word	0xffffffff


	//   ....[2]....
        /*003c*/ 	.word	0xffffffff


	//   ....[3]....
        /*0040*/ 	.word	0xffffffff


	//   ....[4]....
        /*0044*/ 	.word	0xffffffff


	//   ....[5]....
        /*0048*/ 	.word	0xffffffff


	//   ....[6]....
        /*004c*/ 	.word	0xffffffff


	//   ....[7]....
        /*0050*/ 	.word	0xffffffff


	//   ....[8]....
        /*0054*/ 	.word	0xffffffff


	//   ....[9]....
        /*0058*/ 	.word	0xffffffff


	//   ....[10]....
        /*005c*/ 	.word	0xffffffff


	//   ....[11]....
        /*0060*/ 	.word	0xffffffff


	//----- nvinfo : EIATTR_COOP_GROUP_INSTR_OFFSETS
	.align		4
.L_2163:
        /*0064*/ 	.byte	0x04, 0x28
        /*0066*/ 	.short	(.L_2165 - .L_2164)


	//   ....[0]....
.L_2164:
        /*0068*/ 	.word	0x00001560


	//   ....[1]....
        /*006c*/ 	.word	0x00001580


	//   ....[2]....
        /*0070*/ 	.word	0x000015a0


	//   ....[3]....
        /*0074*/ 	.word	0x000015c0


	//   ....[4]....
        /*0078*/ 	.word	0x000018e0


	//   ....[5]....
        /*007c*/ 	.word	0x00001900


	//   ....[6]....
        /*0080*/ 	.word	0x00001910


	//   ....[7]....
        /*0084*/ 	.word	0x00001940


	//   ....[8]....
        /*0088*/ 	.word	0x00001950


	//   ....[9]....
        /*008c*/ 	.word	0x00001980


	//   ....[10]....
        /*0090*/ 	.word	0x00001990


	//   ....[11]....
        /*0094*/ 	.word	0x000019e0


	//----- nvinfo : EIATTR_SYSCALL_OFFSETS
	.align		4
.L_2165:
        /*0098*/ 	.byte	0x04, 0x46
        /*009a*/ 	.short	(.L_2167 - .L_2166)


	//   ....[0]....
.L_2166:
        /*009c*/ 	.word	0x00000390


	//----- nvinfo : EIATTR_EXIT_INSTR_OFFSETS
	.align		4
.L_2167:
        /*00a0*/ 	.byte	0x04, 0x1c
        /*00a2*/ 	.short	(.L_2169 - .L_2168)


	//   ....[0]....
.L_2168:
        /*00a4*/ 	.word	0x00000240


	//   ....[1]....
        /*00a8*/ 	.word	0x00002b70


	//   ....[2]....
        /*00ac*/ 	.word	0x00002d30


	//----- nvinfo : EIATTR_MAX_THREADS
	.align		4
.L_2169:
        /*00b0*/ 	.byte	0x04, 0x05
        /*00b2*/ 	.short	(.L_2171 - .L_2170)
.L_2170:
        /*00b4*/ 	.word	0x00000100
        /*00b8*/ 	.word	0x00000001
        /*00bc*/ 	.word	0x00000001


	//----- nvinfo : EIATTR_CRS_STACK_SIZE
	.align		4
.L_2171:
        /*00c0*/ 	.byte	0x04, 0x1e
        /*00c2*/ 	.short	(.L_2173 - .L_2172)
.L_2172:
        /*00c4*/ 	.word	0x00000000


	//----- nvinfo : EIATTR_CBANK_PARAM_SIZE
	.align		4
.L_2173:
        /*00c8*/ 	.byte	0x03, 0x19
        /*00ca*/ 	.short	0x00e8


	//----- nvinfo : EIATTR_PARAM_CBANK
	.align		4
        /*00cc*/ 	.byte	0x04, 0x0a
        /*00ce*/ 	.short	(.L_2175 - .L_2174)
	.align		4
.L_2174:
        /*00d0*/ 	.word	index@(.nv.constant0._ZN7cutlass13device_kernelIN5flash19FlashAttnFwdCombineIN4cute5tupleIJNS3_1CILi16EEENS5_ILi64EEEEEELi7ELi256ELi1ELb0ELb0ENS_6half_tEfNS_4arch4Sm80EEEEEvNT_6ParamsE)
        /*00d4*/ 	.short	0x0210
        /*00d6*/ 	.short	0x00e8


	//----- nvinfo : EIATTR_SW_WAR
	.align		4
.L_2175:
        /*00d8*/ 	.byte	0x04, 0x36
        /*00da*/ 	.short	(.L_2177 - .L_2176)
.L_2176:
        /*00dc*/ 	.word	0x00000008
.L_2177:


//--------------------- .nv.info._ZN7cutlass13device_kernelIN5flash19FlashAttnFwdCombineIN4cute5tupleIJNS3_1CILi16EEENS5_ILi64EEEEEELi6ELi256ELi1ELb0ELb0ENS_6half_tEfNS_4arch4Sm80EEEEEvNT_6ParamsE --------------------------
	.section	.nv.info._ZN7cutlass13device_kernelIN5flash19FlashAttnFwdCombineIN4cute5tupleIJNS3_1CILi16EEENS5_ILi64EEEEEELi6ELi256ELi1ELb0ELb0ENS_6half_tEfNS_4arch4Sm80EEEEEvNT_6ParamsE,"",@"SHT_CUDA_INFO"
	.sectionflags	@""
	.align	4


	//----- nvinfo : EIATTR_CUDA_API_VERSION
	.align		4
        /*0000*/ 	.byte	0x04, 0x37
        /*0002*/ 	.short	(.L_2179 - .L_2178)
.L_2178:
        /*0004*/ 	.word	0x00000082


	//----- nvinfo : EIATTR_KPARAM_INFO
	.align		4
.L_2179:
        /*0008*/ 	.byte	0x04, 0x17
        /*000a*/ 	.short	(.L_2181 - .L_2180)
.L_2180:
        /*000c*/ 	.word	0x00000000
        /*0010*/ 	.short	0x0000
        /*0012*/ 	.short	0x0000
        /*0014*/ 	.byte	0x00, 0xf0, 0xa1, 0x03


	//----- nvinfo : EIATTR_SPARSE_MMA_MASK
	.align		4
.L_2181:
        /*0018*/ 	.byte	0x03, 0x50
        /*001a*/ 	.short	0x0000


	//----- nvinfo : EIATTR_MAXREG_COUNT
	.align		4
        /*001c*/ 	.byte	0x03, 0x1b
        /*001e*/ 	.short	0x0080


	//----- nvinfo : EIATTR_NUM_BARRIERS
	.align		4
        /*0020*/ 	.byte	0x02, 0x4c
        /*0022*/ 	.byte	0x01
	.zero		1


	//----- nvinfo : EIATTR_EXTERNS
	.align		4
        /*0024*/ 	.byte	0x04, 0x0f
        /*0026*/ 	.short	(.L_2183 - .L_2182)


	//   ....[0]....
	.align		4
.L_2182:
        /*0028*/ 	.word	index@(__assertfail)


	//----- nvinfo : EIATTR_MERCURY_ISA_VERSION
	.align		4
.L_2183:
        /*002c*/ 	.byte	0x03, 0x5f
        /*002e*/ 	.short	0x0101


	//----- nvinfo : EIATTR_COOP_GROUP_MASK_REGIDS
	.align		4
        /*0030*/ 	.byte	0x04, 0x29
        /*0032*/ 	.short	(.L_2185 - .L_2184)


	//   ....[0]....
.L_2184:
        /*0034*/ 	.word	0xffffffff


	//   ....[1]....
        /*0038*/ 	.word	0xffffffff


	//   ....[2]....
        /*003c*/ 	.word	0xffffffff


	//   ....[3]....
        /*0040*/ 	.word	0xffffffff


	//   ....[4]....
        /*0044*/ 	.word	0xffffffff


	//   ....[5]....
        /*0048*/ 	.word	0xffffffff


	//   ....[6]....
        /*004c*/ 	.word	0xffffffff


	//   ....[7]....
        /*0050*/ 	.word	0xffffffff


	//   ....[8]....
        /*0054*/ 	.word	0xffffffff


	//   ....[9]....
        /*0058*/ 	.word	0xffffffff


	//   ....[10]....
        /*005c*/ 	.word	0xffffffff


	//   ....[11]....
        /*0060*/ 	.word	0xffffffff


	//----- nvinfo : EIATTR_COOP_GROUP_INSTR_OFFSETS
	.align		4
.L_2185:
        /*0064*/ 	.byte	0x04, 0x28
        /*0066*/ 	.short	(.L_2187 - .L_2186)


	//   ....[0]....
.L_2186:
        /*0068*/ 	.word	0x000010a0


	//   ....[1]....
        /*006c*/ 	.word	0x000010c0


	//   ....[2]....
        /*0070*/ 	.word	0x000010e0


	//   ....[3]....
        /*0074*/ 	.word	0x00001100


	//   ....[4]....
        /*0078*/ 	.word	0x000012a0


	//   ....[5]....
        /*007c*/ 	.word	0x000012c0


	//   ....[6]....
        /*0080*/ 	.word	0x000012d0


	//   ....[7]....
        /*0084*/ 	.word	0x00001300


	//   ....[8]....
        /*0088*/ 	.word	0x00001310


	//   ....[9]....
        /*008c*/ 	.word	0x00001340


	//   ....[10]....
        /*0090*/ 	.word	0x00001350


	//   ....[11]....
        /*0094*/ 	.word	0x00001390


	//----- nvinfo : EIATTR_SYSCALL_OFFSETS
	.align		4
.L_2187:
        /*0098*/ 	.byte	0x04, 0x46
        /*009a*/ 	.short	(.L_2189 - .L_2188)


	//   ....[0]....
.L_2188:
        /*009c*/ 	.word	0x00000390


	//----- nvinfo : EIATTR_EXIT_INSTR_OFFSETS
	.align		4
.L_2189:
        /*00a0*/ 	.byte	0x04, 0x1c
        /*00a2*/ 	.short	(.L_2191 - .L_2190)


	//   ....[0]....
.L_2190:
        /*00a4*/ 	.word	0x00000240


	//   ....[1]....
        /*00a8*/ 	.word	0x00002450


	//   ....[2]....
        /*00ac*/ 	.word	0x00002610


	//----- nvinfo : EIATTR_MAX_THREADS
	.align		4
.L_2191:
        /*00b0*/ 	.byte	0x04, 0x05
        /*00b2*/ 	.short	(.L_2193 - .L_2192)
.L_2192:
        /*00b4*/ 	.word	0x00000100
        /*00b8*/ 	.word	0x00000001
        /*00bc*/ 	.word	0x00000001


	//----- nvinfo : EIATTR_CRS_STACK_SIZE
	.align		4
.L_2193:
        /*00c0*/ 	.byte	0x04, 0x1e
        /*00c2*/ 	.short	(.L_2195 - .L_2194)
.L_2194:
        /*00c4*/ 	.word	0x00000000


	//----- nvinfo : EIATTR_CBANK_PARAM_SIZE
	.align		4
.L_2195:
        /*00c8*/ 	.byte	0x03, 0x19
        /*00ca*/ 	.short	0x00e8


	//----- nvinfo : EIATTR_PARAM_CBANK
	.align		4
        /*00cc*/ 	.byte	0x04, 0x0a
        /*00ce*/ 	.short	(.L_2197 - .L_2196)
	.align		4
.L_2196:
        /*00d0*/ 	.word	index@(.nv.constant0._ZN7cutlass13device_kernelIN5flash19FlashAttnFwdCombineIN4cute5tupleIJNS3_1CILi16EEENS5_ILi64EEEEEELi6ELi256ELi1ELb0ELb0ENS_6half_tEfNS_4arch4Sm80EEEEEvNT_6ParamsE)
        /*00d4*/ 	.short	0x0210
        /*00d6*/ 	.short	0x00e8


	//----- nvinfo : EIATTR_SW_WAR
	.align		4
.L_2197:
        /*00d8*/ 	.byte	0x04, 0x36
        /*00da*/ 	.short	(.L_2199 - .L_2198)
.L_2198:
        /*00dc*/ 	.word	0x00000008
.L_2199:


//--------------------- .nv.info._ZN7cutlass13device_kernelIN5flash19FlashAttnFwdCombineIN4cute5tupleIJNS3_1CILi16EEENS5_ILi64EEEEEELi5ELi256ELi1ELb0ELb0ENS_6half_tEfNS_4arch4Sm80EEEEEvNT_6ParamsE --------------------------
	.section	.nv.info._ZN7cutlass13device_kernelIN5flash19FlashAttnFwdCombineIN4cute5tupleIJNS3_1CILi16EEENS5_ILi64EEEEEELi5ELi256ELi1ELb0ELb0ENS_6half_tEfNS_4arch4Sm80EEEEEvNT_6ParamsE,"",@"SHT_CUDA_INFO"
	.sectionflags	@""
	.align	4


	//----- nvinfo : EIATTR_CUDA_API_VERSION
	.align		4
        /*0000*/ 	.byte	0x04, 0x37
        /*0002*/ 	.short	(.L_2201 - .L_2200)
.L_2200:
        /*0004*/ 	.word	0x00000082


	//----- nvinfo : EIATTR_KPARAM_INFO
	.align		4
.L_2201:
        /*0008*/ 	.byte	0x04, 0x17
        /*000a*/ 	.short	(.L_2203 - .L_2202)
.L_2202:
        /*000c*/ 	.word	0x00000000
        /*0010*/ 	.short	0x0000
        /*0012*/ 	.short	0x0000
        /*0014*/ 	.byte	0x00, 0xf0, 0xa1, 0x03


	//----- nvinfo : EIATTR_SPARSE_MMA_MASK
	.align		4
.L_2203:
        /*0018*/ 	.byte	0x03, 0x50
        /*001a*/ 	.short	0x0000


	//----- nvinfo : EIATTR_MAXREG_COUNT
	.align		4
        /*001c*/ 	.byte	0x03, 0x1b
        /*001e*/ 	.short	0x0080


	//----- nvinfo : EIATTR_NUM_BARRIERS
	.align		4
        /*0020*/ 	.byte	0x02, 0x4c
        /*0022*/ 	.byte	0x01
	.zero		1


	//----- nvinfo : EIATTR_EXTERNS
	.align		4
        /*0024*/ 	.byte	0x04, 0x0f
        /*0026*/ 	.short	(.L_2205 - .L_2204)


	//   ....[0]....
	.align		4
.L_2204:
        /*0028*/ 	.word	index@(__assertfail)


	//----- nvinfo : EIATTR_MERCURY_ISA_VERSION
	.align		4
.L_2205:
        /*002c*/ 	.byte	0x03, 0x5f
        /*002e*/ 	.short	0x0101


	//----- nvinfo : EIATTR_COOP_GROUP_MASK_REGIDS
	.align		4
        /*0030*/ 	.byte	0x04, 0x29
        /*0032*/ 	.short	(.L_2207 - .L_2206)


	//   ....[0]....
.L_2206:
        /*0034*/ 	.word	0xffffffff


	//   ....[1]....
        /*0038*/ 	.word	0xffffffff


	//   ....[2]....
        /*003c*/ 	.word	0xffffffff


	//   ....[3]....
        /*0040*/ 	.word	0xffffffff


	//   ....[4]....
        /*0044*/ 	.word	0xffffffff


	//   ....[5]....
        /*0048*/ 	.word	0xffffffff


	//   ....[6]....
        /*004c*/ 	.word	0xffffffff


	//   ....[7]....
        /*0050*/ 	.word	0xffffffff


	//   ....[8]....
        /*0054*/ 	.word	0xffffffff


	//   ....[9]....
        /*0058*/ 	.word	0xffffffff


	//   ....[10]....
        /*005c*/ 	.word	0xffffffff


	//   ....[11]....
        /*0060*/ 	.word	0xffffffff


	//----- nvinfo : EIATTR_COOP_GROUP_INSTR_OFFSETS
	.align		4
.L_2207:
        /*0064*/ 	.byte	0x04, 0x28
        /*0066*/ 	.short	(.L_2209 - .L_2208)


	//   ....[0]....
.L_2208:
        /*0068*/ 	.word	0x00000de0


	//   ....[1]....
        /*006c*/ 	.word	0x00000e00


	//   ....[2]....
        /*0070*/ 	.word	0x00000e20


	//   ....[3]....
        /*0074*/ 	.word	0x00000e40


	//   ....[4]....
        /*0078*/ 	.word	0x00000f30


	//   ....[5]....
        /*007c*/ 	.word	0x00000f50


	//   ....[6]....
        /*0080*/ 	.word	0x00000f60


	//   ....[7]....
        /*0084*/ 	.word	0x00000f90


	//   ....[8]....
        /*0088*/ 	.word	0x00000fa0


	//   ....[9]....
        /*008c*/ 	.word	0x00000fe0


	//   ....[10]....
        /*0090*/ 	.word	0x00000ff0


	//   ....[11]....
        /*0094*/ 	.word	0x00001030


	//----- nvinfo : EIATTR_SYSCALL_OFFSETS
	.align		4
.L_2209:
        /*0098*/ 	.byte	0x04, 0x46
        /*009a*/ 	.short	(.L_2211 - .L_2210)


	//   ....[0]....
.L_2210:
        /*009c*/ 	.word	0x00000390


	//----- nvinfo : EIATTR_EXIT_INSTR_OFFSETS
	.align		4
.L_2211:
        /*00a0*/ 	.byte	0x04, 0x1c
        /*00a2*/ 	.short	(.L_2213 - .L_2212)


	//   ....[0]....
.L_2212:
        /*00a4*/ 	.word	0x00000240


	//   ....[1]....
        /*00a8*/ 	.word	0x000020f0


	//   ....[2]....
        /*00ac*/ 	.word	0x000022b0


	//----- nvinfo : EIATTR_MAX_THREADS
	.align		4
.L_2213:
        /*00b0*/ 	.byte	0x04, 0x05
        /*00b2*/ 	.short	(.L_2215 - .L_2214)
.L_2214:
        /*00b4*/ 	.word	0x00000100
        /*00b8*/ 	.word	0x00000001
        /*00bc*/ 	.word	0x00000001


	//----- nvinfo : EIATTR_CRS_STACK_SIZE
	.align		4
.L_2215:
        /*00c0*/ 	.byte	0x04, 0x1e
        /*00c2*/ 	.short	(.L_2217 - .L_2216)
.L_2216:
        /*00c4*/ 	.word	0x00000000


	//----- nvinfo : EIATTR_CBANK_PARAM_SIZE
	.align		4
.L_2217:
        /*00c8*/ 	.byte	0x03, 0x19
        /*00ca*/ 	.short	0x00e8


	//----- nvinfo : EIATTR_PARAM_CBANK
	.align		4
        /*00cc*/ 	.byte	0x04, 0x0a
        /*00ce*/ 	.short	(.L_2219 - .L_2218)
	.align		4
.L_2218:
        /*00d0*/ 	.word	index@(.nv.constant0._ZN7cutlass13device_kernelIN5flash19FlashAttnFwdCombineIN4cute5tupleIJNS3_1CILi16EEENS5_ILi64EEEEEELi5ELi256ELi1ELb0ELb0ENS_6half_tEfNS_4arch4Sm80EEEEEvNT_6ParamsE)
        /*00d4*/ 	.short	0x0210
        /*00d6*/ 	.short	0x00e8


	//----- nvinfo : EIATTR_SW_WAR
	.align		4
.L_2219:
        /*00d8*/ 	.byte	0x04, 0x36
        /*00da*/ 	.short	(.L_2221 - .L_2220)
.L_2220:
        /*00dc*/ 	.word	0x00000008
.L_2221:


//--------------------- .nv.info._ZN7cutlass13device_kernelIN5flash19FlashAttnFwdCombineIN4cute5tupleIJNS3_1CILi16EEENS5_ILi64EEEEEELi4ELi256ELi1ELb0ELb0ENS_6half_tEfNS_4arch4Sm80EEEEEvNT_6ParamsE --------------------------
	.section	.nv.info._ZN7cutlass13device_kernelIN5flash19FlashAttnFwdCombineIN4cute5tupleIJNS3_1CILi16EEENS5_ILi64EEEEEELi4ELi256ELi1ELb0ELb0ENS_6half_tEfNS_4arch4Sm80EEEEEvNT_6ParamsE,"",@"SHT_CUDA_INFO"
	.sectionflags	@""
	.align	4


	//----- nvinfo : EIATTR_CUDA_API_VERSION
	.align		4
        /*0000*/ 	.byte	0x04, 0x37
        /*0002*/ 	.short	(.L_2223 - .L_2222)
.L_2222:
        /*0004*/ 	.word	0x00000082


	//----- nvinfo : EIATTR_KPARAM_INFO
	.align		4
.L_2223:
        /*0008*/ 	.byte	0x04, 0x17
        /*000a*/ 	.short	(.L_2225 - .L_2224)
.L_2224:
        /*000c*/ 	.word	0x00000000
        /*0010*/ 	.short	0x0000
        /*0012*/ 	.short	0x0000
        /*0014*/ 	.byte	0x00, 0xf0, 0xa1, 0x03


	//----- nvinfo : EIATTR_SPARSE_MMA_MASK
	.align		4
.L_2225:
        /*0018*/ 	.byte	0x03, 0x50
        /*001a*/ 	.short	0x0000


	//----- nvinfo : EIATTR_MAXREG_COUNT
	.align		4
        /*001c*/ 	.byte	0x03, 0x1b
        /*001e*/ 	.short	0x0080


	//----- nvinfo : EIATTR_NUM_BARRIERS
	.align		4
        /*0020*/ 	.byte	0x02, 0x4c
        /*0022*/ 	.byte	0x01
	.zero		1


	//----- nvinfo : EIATTR_EXTERNS
	.align		4
        /*0024*/ 	.byte	0x04, 0x0f
        /*0026*/ 	.short	(.L_2227 - .L_2226)


	//   ....[0]....
	.align		4
.L_2226:
        /*0028*/ 	.word	index@(__assertfail)


	//----- nvinfo : EIATTR_MERCURY_ISA_VERSION
	.align		4
.L_2227:
        /*002c*/ 	.byte	0x03, 0x5f
        /*002e*/ 	.short	0x0101


	//----- nvinfo : EIATTR_COOP_GROUP_MASK_REGIDS
	.align		4
        /*0030*/ 	.byte	0x04, 0x29
        /*0032*/ 	.short	(.L_2229 - .L_2228)


	//   ....[0]....
.L_2228:
        /*0034*/ 	.word	0xffffffff


	//   ....[1]....
        /*0038*/ 	.word	0xffffffff


	//   ....[2]....
        /*003c*/ 	.word	0xffffffff


	//   ....[3]....
        /*0040*/ 	.word	0xffffffff


	//   ....[4]....
        /*0044*/ 	.word	0xffffffff


	//   ....[5]....
        /*0048*/ 	.word	0xffffffff


	//   ....[6]....
        /*004c*/ 	.word	0xffffffff


	//   ....[7]....
        /*0050*/ 	.word	0xffffffff


	//   ....[8]....
        /*0054*/ 	.word	0xffffffff


	//   ....[9]....
        /*0058*/ 	.word	0xffffffff


	//   ....[10]....
        /*005c*/ 	.word	0xffffffff


	//   ....[11]....
        /*0060*/ 	.word	0xffffffff


	//----- nvinfo : EIATTR_COOP_GROUP_INSTR_OFFSETS
	.align		4
.L_2229:
        /*0064*/ 	.byte	0x04, 0x28
        /*0066*/ 	.short	(.L_2231 - .L_2230)


	//   ....[0]....
.L_2230:
        /*0068*/ 	.word	0x00000c90


	//   ....[1]....
        /*006c*/ 	.word	0x00000cb0


	//   ....[2]....
        /*0070*/ 	.word	0x00000cd0


	//   ....[3]....
        /*0074*/ 	.word	0x00000cf0


	//   ....[4]....
        /*0078*/ 	.word	0x00000d90


	//   ....[5]....
        /*007c*/ 	.word	0x00000db0


	//   ....[6]....
        /*0080*/ 	.word	0x00000dc0


	//   ....[7]....
        /*0084*/ 	.word	0x00000df0


	//   ....[8]....
        /*0088*/ 	.word	0x00000e00


	//   ....[9]....
        /*008c*/ 	.word	0x00000e40


	//   ....[10]....
        /*0090*/ 	.word	0x00000e50


	//   ....[11]....
        /*0094*/ 	.word	0x00000e90


	//----- nvinfo : EIATTR_SYSCALL_OFFSETS
	.align		4
.L_2231:
        /*0098*/ 	.byte	0x04, 0x46
        /*009a*/ 	.short	(.L_2233 - .L_2232)


	//   ....[0]....
.L_2232:
        /*009c*/ 	.word	0x00000390


	//----- nvinfo : EIATTR_EXIT_INSTR_OFFSETS
	.align		4
.L_2233:
        /*00a0*/ 	.byte	0x04, 0x1c
        /*00a2*/ 	.short	(.L_2235 - .L_2234)


	//   ....[0]....
.L_2234:
        /*00a4*/ 	.word	0x00000240


	//   ....[1]....
        /*00a8*/ 	.word	0x00001f30


	//   ....[2]....
        /*00ac*/ 	.word	0x000020f0


	//----- nvinfo : EIATTR_MAX_THREADS
	.align		4
.L_2235:
        /*00b0*/ 	.byte	0x04, 0x05
        /*00b2*/ 	.short	(.L_2237 - .L_2236)
.L_2236:
        /*00b4*/ 	.word	0x00000100
        /*00b8*/ 	.word	0x00000001
        /*00bc*/ 	.word	0x00000001


	//----- nvinfo : EIATTR_CRS_STACK_SIZE
	.align		4
.L_2237:
        /*00c0*/ 	.byte	0x04, 0x1e
        /*00c2*/ 	.short	(.L_2239 - .L_2238)
.L_2238:
        /*00c4*/ 	.word	0x00000000


	//----- nvinfo : EIATTR_CBANK_PARAM_SIZE
	.align		4
.L_2239:
        /*00c8*/ 	.byte	0x03, 0x19
        /*00ca*/ 	.short	0x00e8


	//----- nvinfo : EIATTR_PARAM_CBANK
	.align		4
        /*00cc*/ 	.byte	0x04, 0x0a
        /*00ce*/ 	.short	(.L_2241 - .L_2240)
	.align		4
.L_2240:
        /*00d0*/ 	.word	index@(.nv.constant0._ZN7cutlass13device_kernelIN5flash19FlashAttnFwdCombineIN4cute5tupleIJNS3_1CILi16EEENS5_ILi64EEEEEELi4ELi256ELi1ELb0ELb0ENS_6half_tEfNS_4arch4Sm80EEEEEvNT_6ParamsE)
        /*00d4*/ 	.short	0x0210
        /*00d6*/ 	.short	0x00e8


	//----- nvinfo : EIATTR_SW_WAR
	.align		4
.L_2241:
        /*00d8*/ 	.byte	0x04, 0x36
        /*00da*/ 	.short	(.L_2243 - .L_2242)
.L_2242:
        /*00dc*/ 	.word	0x00000008
.L_2243:


//--------------------- .nv.info._ZN7cutlass13device_kernelIN5flash19FlashAttnFwdCombineIN4cute5tupleIJNS3_1CILi16EEENS5_ILi64EEEEEELi8ELi256ELi1ELb0ELb1ENS_6half_tEfNS_4arch4Sm80EEEEEvNT_6ParamsE --------------------------
	.section	.nv.info._ZN7cutlass13device_kernelIN5flash19FlashAttnFwdCombineIN4cute5tupleIJNS3_1CILi16EEENS5_ILi64EEEEEELi8ELi256ELi1ELb0ELb1ENS_6half_tEfNS_4arch4Sm80EEEEEvNT_6ParamsE,"",@"SHT_CUDA_INFO"
	.sectionflags	@""
	.align	4


	//----- nvinfo : EIATTR_CUDA_API_VERSION
	.align		4
        /*0000*/ 	.byte	0x04, 0x37
        /*0002*/ 	.short	(.L_2245 - .L_2244)
.L_2244:
        /*0004*/ 	.word	0x00000082


	//----- nvinfo : EIATTR_KPARAM_INFO
	.align		4
.L_2245:
        /*0008*/ 	.byte	0x04, 0x17
        /*000a*/ 	.short	(.L_2247 - .L_2246)
.L_2246:
        /*000c*/ 	.word	0x00000000
        /*0010*/ 	.short	0x0000
        /*0012*/ 	.short	0x0000
        /*0014*/ 	.byte	0x00, 0xf0, 0xa1, 0x03


	//----- nvinfo : EIATTR_SPARSE_MMA_MASK
	.align		4
.L_2247:
        /*0018*/ 	.byte	0x03, 0x50
        /*001a*/ 	.short	0x0000


	//----- nvinfo : EIATTR_MAXREG_COUNT
	.align		4
        /*001c*/ 	.byte	0x03, 0x1b
        /*001e*/ 	.short	0x0080


	//----- nvinfo : EIATTR_NUM_BARRIERS
	.align		4
        /*0020*/ 	.byte	0x02, 0x4c
        /*0022*/ 	.byte	0x01
	.zero		1


	//----- nvinfo : EIATTR_EXTERNS
	.align		4
        /*0024*/ 	.byte	0x04, 0x0f
        /*0026*/ 	.short	(.L_2249 - .L_2248)


	//   ....[0]....
	.align		4
.L_2248:
        /*0028*/ 	.word	index@(__assertfail)


	//----- nvinfo : EIATTR_MERCURY_ISA_VERSION
	.align		4
.L_2249:
        /*002c*/ 	.byte	0x03, 0x5f
        /*002e*/ 	.short	0x0101


	//----- nvinfo : EIATTR_COOP_GROUP_MASK_REGIDS
	.align		4
        /*0030*/ 	.byte	0x04, 0x29
        /*0032*/ 	.short	(.L_2251 - .L_2250)


	//   ....[0]....
.L_2250:
        /*0034*/ 	.word	0xffffffff


	//   ....[1]....
        /*0038*/ 	.word	0xffffffff


	//   ....[2]....
        /*003c*/ 	.word	0xffffffff


	//   ....[3]....
        /*0040*/ 	.word	0xffffffff


	//   ....[4]....
        /*0044*/ 	.word	0xffffffff


	//   ....[5]....
        /*0048*/ 	.word	0xffffffff


	//   ....[6]....
        /*004c*/ 	.word	0xffffffff


	//   ....[7]....
        /*0050*/ 	.word	0xffffffff


	//   ....[8]....
        /*0054*/ 	.word	0xffffffff


	//   ....[9]....
        /*0058*/ 	.word	0xffffffff


	//   ....[10]....
        /*005c*/ 	.word	0xffffffff


	//   ....[11]....
        /*0060*/ 	.word	0xffffffff


	//----- nvinfo : EIATTR_COOP_GROUP_INSTR_OFFSETS
	.align		4
.L_2251:
        /*0064*/ 	.byte	0x04, 0x28
        /*0066*/ 	.short	(.L_2253 - .L_2252)


	//   ....[0]....
.L_2252:
        /*0068*/ 	.word	0x000028f0


	//   ....[1]....
        /*006c*/ 	.word	0x00002910


	//   ....[2]....
        /*0070*/ 	.word	0x00002930


	//   ....[3]....
        /*0074*/ 	.word	0x00002950


	//   ....[4]....
        /*0078*/ 	.word	0x00002ed0


	//   ....[5]....
        /*007c*/ 	.word	0x00002f50


	//   ....[6]....
        /*0080*/ 	.word	0x00002fa0


	//   ....[7]....
        /*0084*/ 	.word	0x00002fd0


	//   ....[8]....
        /*0088*/ 	.word	0x00002ff0


	//   ....[9]....
        /*008c*/ 	.word	0x00003010


	//   ....[10]....
        /*0090*/ 	.word	0x00003030


	//   ....[11]....
        /*0094*/ 	.word	0x00003070


	//----- nvinfo : EIATTR_SYSCALL_OFFSETS
	.align		4
.L_2253:
        /*0098*/ 	.byte	0x04, 0x46
        /*009a*/ 	.short	(.L_2255 - .L_2254)


	//   ....[0]....
.L_2254:
        /*009c*/ 	.word	0x00000510


	//----- nvinfo : EIATTR_EXIT_INSTR_OFFSETS
	.align		4
.L_2255:
        /*00a0*/ 	.byte	0x04, 0x1c
        /*00a2*/ 	.short	(.L_2257 - .L_2256)


	//   ....[0]....
.L_2256:
        /*00a4*/ 	.word	0x00000240


	//   ....[1]....
        /*00a8*/ 	.word	0x000003c0


	//   ....[2]....
        /*00ac*/ 	.word	0x000042c0


	//   ....[3]....
        /*00b0*/ 	.word	0x00004420


	//----- nvinfo : EIATTR_MAX_THREADS
	.align		4
.L_2257:
        /*00b4*/ 	.byte	0x04, 0x05
        /*00b6*/ 	.short	(.L_2259 - .L_2258)
.L_2258:
        /*00b8*/ 	.word	0x00000100
        /*00bc*/ 	.word	0x00000001
        /*00c0*/ 	.word	0x00000001


	//----- nvinfo : EIATTR_CRS_STACK_SIZE
	.align		4
.L_2259:
        /*00c4*/ 	.byte	0x04, 0x1e
        /*00c6*/ 	.short	(.L_2261 - .L_2260)
.L_2260:
        /*00c8*/ 	.word	0x00000000


	//----- nvinfo : EIATTR_CBANK_PARAM_SIZE
	.align		4
.L_2261:
        /*00cc*/ 	.byte	0x03, 0x19
        /*00ce*/ 	.short	0x00e8


	//----- nvinfo : EIATTR_PARAM_CBANK
	.align		4
        /*00d0*/ 	.byte	0x04, 0x0a
        /*00d2*/ 	.short	(.L_2263 - .L_2262)
	.align		4
.L_2262:
        /*00d4*/ 	.word	index@(.nv.constant0._ZN7cutlass13device_kernelIN5flash19FlashAttnFwdCombineIN4cute5tupleIJNS3_1CILi16EEENS5_ILi64EEEEEELi8ELi256ELi1ELb0ELb1ENS_6half_tEfNS_4arch4Sm80EEEEEvNT_6ParamsE)
        /*00d8*/ 	.short	0x0210
        /*00da*/ 	.short	0x00e8


	//----- nvinfo : EIATTR_SW_WAR
	.align		4
.L_2263:
        /*00dc*/ 	.byte	0x04, 0x36
        /*00de*/ 	.short	(.L_2265 - .L_2264)
.L_2264:
        /*00e0*/ 	.word	0x00000008
.L_2265:


//--------------------- .nv.info._ZN7cutlass13device_kernelIN5flash19FlashAttnFwdCombineIN4cute5tupleIJNS3_1CILi16EEENS5_ILi64EEEEEELi7ELi256ELi1ELb0ELb1ENS_6half_tEfNS_4arch4Sm80EEEEEvNT_6ParamsE --------------------------
	.section	.nv.info._ZN7cutlass13device_kernelIN5flash19FlashAttnFwdCombineIN4cute5tupleIJNS3_1CILi16EEENS5_ILi64EEEEEELi7ELi256ELi1ELb0ELb1ENS_6half_tEfNS_4arch4Sm80EEEEEvNT_6ParamsE,"",@"SHT_CUDA_INFO"
	.sectionflags	@""
	.align	4


	//----- nvinfo : EIATTR_CUDA_API_VERSION
	.align		4
        /*0000*/ 	.byte	0x04, 0x37
        /*0002*/ 	.short	(.L_2267 - .L_2266)
.L_2266:
        /*0004*/ 	.word	0x00000082


	//----- nvinfo : EIATTR_KPARAM_INFO
	.align		4
.L_2267:
        /*0008*/ 	.byte	0x04, 0x17
        /*000a*/ 	.short	(.L_2269 - .L_2268)
.L_2268:
        /*000c*/ 	.word	0x00000000
        /*0010*/ 	.short	0x0000
        /*0012*/ 	.short	0x0000
        /*0014*/ 	.byte	0x00, 0xf0, 0xa1, 0x03


	//----- nvinfo : EIATTR_SPARSE_MMA_MASK
	.align		4
.L_2269:
        /*0018*/ 	.byte	0x03, 0x50
        /*001a*/ 	.short	0x0000


	//----- nvinfo : EIATTR_MAXREG_COUNT
	.align		4
        /*001c*/ 	.byte	0x03, 0x1b
        /*001e*/ 	.short	0x0080


	//----- nvinfo : EIATTR_NUM_BARRIERS
	.align		4
        /*0020*/ 	.byte	0x02, 0x4c
        /*0022*/ 	.byte	0x01
	.zero		1


	//----- nvinfo : EIATTR_EXTERNS
	.align		4
        /*0024*/ 	.byte	0x04, 0x0f
        /*0026*/ 	.short	(.L_2271 - .L_2270)


	//   ....[0]....
	.align		4
.L_2270:
        /*0028*/ 	.word	index@(__assertfail)


	//----- nvinfo : EIATTR_MERCURY_ISA_VERSION
	.align		4
.L_2271:
        /*002c*/ 	.byte	0x03, 0x5f
        /*002e*/ 	.short	0x0101


	//----- nvinfo : EIATTR_COOP_GROUP_MASK_REGIDS
	.align		4
        /*0030*/ 	.byte	0x04, 0x29
        /*0032*/ 	.short	(.L_2273 - .L_2272)


	//   ....[0]....
.L_2272:
        /*0034*/ 	.word	0xffffffff


	//   ....[1]....
        /*0038*/ 	.word	0xffffffff


	//   ....[2]....
        /*003c*/ 	.word	0xffffffff


	//   ....[3]....
        /*0040*/ 	.word	0xffffffff


	//   ....[4]....
        /*0044*/ 	.word	0xffffffff


	//   ....[5]....
        /*0048*/ 	.word	0xffffffff


	//   ....[6]....
        /*004c*/ 	.word	0xffffffff


	//   ....[7]....
        /*0050*/ 	.word	0xffffffff


	//   ....[8]....
        /*0054*/ 	.word	0xffffffff


	//   ....[9]....
        /*0058*/ 	.word	0xffffffff


	//   ....[10]....
        /*005c*/ 	.word	0xffffffff


	//   ....[11]....
        /*0060*/ 	.word	0xffffffff


	//----- nvinfo : EIATTR_COOP_GROUP_INSTR_OFFSETS
	.align		4
.L_2273:
        /*0064*/ 	.byte	0x04, 0x28
        /*0066*/ 	.short	(.L_2275 - .L_2274)


	//   ....[0]....
.L_2274:
        /*0068*/ 	.word	0x00001ee0


	//   ....[1]....
        /*006c*/ 	.word	0x00001f00


	//   ....[2]....
        /*0070*/ 	.word	0x00001f20


	//   ....[3]....
        /*0074*/ 	.word	0x00001f40


	//   ....[4]....
        /*0078*/ 	.word	0x00002260


	//   ....[5]....
        /*007c*/ 	.word	0x00002280


	//   ....[6]....
        /*0080*/ 	.word	0x00002290


	//   ....[7]....
        /*0084*/ 	.word	0x000022c0


	//   ....[8]....
        /*0088*/ 	.word	0x000022d0


	//   ....[9]....
        /*008c*/ 	.word	0x00002300


	//   ....[10]....
        /*0090*/ 	.word	0x00002310


	//   ....[11]....
        /*0094*/ 	.word	0x00002350


	//----- nvinfo : EIATTR_SYSCALL_OFFSETS
	.align		4
.L_2275:
        /*0098*/ 	.byte	0x04, 0x46
        /*009a*/ 	.short	(.L_2277 - .L_2276)


	//   ....[0]....
.L_2276:
        /*009c*/ 	.word	0x00000510


	//----- nvinfo : EIATTR_EXIT_INSTR_OFFSETS
	.align		4
.L_2277:
        /*00a0*/ 	.byte	0x04, 0x1c
        /*00a2*/ 	.short	(.L_2279 - .L_2278)


	//   ....[0]....
.L_2278:
        /*00a4*/ 	.word	0x00000240


	//   ....[1]....
        /*00a8*/ 	.word	0x000003c0


	//   ....[2]....
        /*00ac*/ 	.word	0x00003490


	//   ....[3]....
        /*00b0*/ 	.word	0x000035f0


	//----- nvinfo : EIATTR_MAX_THREADS
	.align		4
.L_2279:
        /*00b4*/ 	.byte	0x04, 0x05
        /*00b6*/ 	.short	(.L_2281 - .L_2280)
.L_2280:
        /*00b8*/ 	.word	0x00000100
        /*00bc*/ 	.word	0x00000001
        /*00c0*/ 	.word	0x00000001


	//----- nvinfo : EIATTR_CRS_STACK_SIZE
	.align		4
.L_2281:
        /*00c4*/ 	.byte	0x04, 0x1e
        /*00c6*/ 	.short	(.L_2283 - .L_2282)
.L_2282:
        /*00c8*/ 	.word	0x00000000


	//----- nvinfo : EIATTR_CBANK_PARAM_SIZE
	.align		4
.L_2283:
        /*00cc*/ 	.byte	0x03, 0x19
        /*00ce*/ 	.short	0x00e8


	//----- nvinfo : EIATTR_PARAM_CBANK
	.align		4
        /*00d0*/ 	.byte	0x04, 0x0a
        /*00d2*/ 	.short	(.L_2285 - .L_2284)
	.align		4
.L_2284:
        /*00d4*/ 	.word	index@(.nv.constant0._ZN7cutlass13device_kernelIN5flash19FlashAttnFwdCombineIN4cute5tupleIJNS3_1CILi16EEENS5_ILi64EEEEEELi7ELi256ELi1ELb0ELb1ENS_6half_tEfNS_4arch4Sm80EEEEEvNT_6ParamsE)
        /*00d8*/ 	.short	0x0210
        /*00da*/ 	.short	0x00e8


	//----- nvinfo : EIATTR_SW_WAR
	.align		4
.L_2285:
        /*00dc*/ 	.byte	0x04, 0x36
        /*00de*/ 	.short	(.L_2287 - .L_2286)
.L_2286:
        /*00e0*/ 	.word	0x00000008
.L_2287:


//--------------------- .nv.info._ZN7cutlass13device_kernelIN5flash19FlashAttnFwdCombineIN4cute5tupleIJNS3_1CILi16EEENS5_ILi64EEEEEELi6ELi256ELi1ELb0ELb1ENS_6half_tEfNS_4arch4Sm80EEEEEvNT_6ParamsE --------------------------
	.section	.nv.info._ZN7cutlass13device_kernelIN5flash19FlashAttnFwdCombineIN4cute5tupleIJNS3_1CILi16EEENS5_ILi64EEEEEELi6ELi256ELi1ELb0ELb1ENS_6half_tEfNS_4arch4Sm80EEEEEvNT_6ParamsE,"",@"SHT_CUDA_INFO"
	.sectionflags	@""
	.align	4


	//----- nvinfo : EIATTR_CUDA_API_VERSION
	.align		4
        /*0000*/ 	.byte	0x04, 0x37
        /*0002*/ 	.short	(.L_2289 - .L_2288)
.L_2288:
        /*0004*/ 	.word	0x00000082


	//----- nvinfo : EIATTR_KPARAM_INFO
	.align		4
.L_2289:
        /*0008*/ 	.byte	0x04, 0x17
        /*000a*/ 	.short	(.L_2291 - .L_2290)
.L_2290:
        /*000c*/ 	.word	0x00000000
        /*0010*/ 	.short	0x0000
        /*0012*/ 	.short	0x0000
        /*0014*/ 	.byte	0x00, 0xf0, 0xa1, 0x03


	//----- nvinfo : EIATTR_SPARSE_MMA_MASK
	.align		4
.L_2291:
        /*0018*/ 	.byte	0x03, 0x50
        /*001a*/ 	.short	0x0000


	//----- nvinfo : EIATTR_MAXREG_COUNT
	.align		4
        /*001c*/ 	.byte	0x03, 0x1b
        /*001e*/ 	.short	0x0080


	//----- nvinfo : EIATTR_NUM_BARRIERS
	.align		4
        /*0020*/ 	.byte	0x02, 0x4c
        /*0022*/ 	.byte	0x01
	.zero		1


	//----- nvinfo : EIATTR_EXTERNS
	.align		4
        /*0024*/ 	.byte	0x04, 0x0f
        /*0026*/ 	.short	(.L_2293 - .L_2292)


	//   ....[0]....
	.align		4
.L_2292:
        /*0028*/ 	.word	index@(__assertfail)


	//----- nvinfo : EIATTR_MERCURY_ISA_VERSION
	.align		4
.L_2293:
        /*002c*/ 	.byte	0x03, 0x5f
        /*002e*/ 	.short	0x0101


	//----- nvinfo : EIATTR_COOP_GROUP_MASK_REGIDS
	.align		4
        /*0030*/ 	.byte	0x04, 0x29
        /*0032*/ 	.short	(.L_2295 - .L_2294)


	//   ....[0]....
.L_2294:
        /*0034*/ 	.word	0xffffffff


	//   ....[1]....
        /*0038*/ 	.word	0xffffffff


	//   ....[2]....
        /*003c*/ 	.word	0xffffffff


	//   ....[3]....
        /*0040*/ 	.word	0xffffffff


	//   ....[4]....
        /*0044*/ 	.word	0xffffffff


	//   ....[5]....
        /*0048*/ 	.word	0xffffffff


	//   ....[6]....
        /*004c*/ 	.word	0xffffffff


	//   ....[7]....
        /*0050*/ 	.word	0xffffffff


	//   ....[8]....
        /*0054*/ 	.word	0xffffffff


	//   ....[9]....
        /*0058*/ 	.word	0xffffffff


	//   ....[10]....
        /*005c*/ 	.word	0xffffffff


	//   ....[11]....
        /*0060*/ 	.word	0xffffffff


	//----- nvinfo : EIATTR_COOP_GROUP_INSTR_OFFSETS
	.align		4
.L_2295:
        /*0064*/ 	.byte	0x04, 0x28
        /*0066*/ 	.short	(.L_2297 - .L_2296)


	//   ....[0]....
.L_2296:
        /*0068*/ 	.word	0x00001980


	//   ....[1]....
        /*006c*/ 	.word	0x000019a0


	//   ....[2]....
        /*0070*/ 	.word	0x000019c0


	//   ....[3]....
        /*0074*/ 	.word	0x000019e0


	//   ....[4]....
        /*0078*/ 	.word	0x00001b80


	//   ....[5]....
        /*007c*/ 	.word	0x00001ba0


	//   ....[6]....
        /*0080*/ 	.word	0x00001bb0


	//   ....[7]....
        /*0084*/ 	.word	0x00001be0


	//   ....[8]....
        /*0088*/ 	.word	0x00001bf0


	//   ....[9]....
        /*008c*/ 	.word	0x00001c30


	//   ....[10]....
        /*0090*/ 	.word	0x00001c40


	//   ....[11]....
        /*0094*/ 	.word	0x00001c70


	//----- nvinfo : EIATTR_SYSCALL_OFFSETS
	.align		4
.L_2297:
        /*0098*/ 	.byte	0x04, 0x46
        /*009a*/ 	.short	(.L_2299 - .L_2298)


	//   ....[0]....
.L_2298:
        /*009c*/ 	.word	0x00000510


	//----- nvinfo : EIATTR_EXIT_INSTR_OFFSETS
	.align		4
.L_2299:
        /*00a0*/ 	.byte	0x04, 0x1c
        /*00a2*/ 	.short	(.L_2301 - .L_2300)


	//   ....[0]....
.L_2300:
        /*00a4*/ 	.word	0x00000240


	//   ....[1]....
        /*00a8*/ 	.word	0x000003c0


	//   ....[2]....
        /*00ac*/ 	.word	0x00002d60


	//   ....[3]....
        /*00b0*/ 	.word	0x00002ec0


	//----- nvinfo : EIATTR_MAX_THREADS
	.align		4
.L_2301:
        /*00b4*/ 	.byte	0x04, 0x05
        /*00b6*/ 	.short	(.L_2303 - .L_2302)
.L_2302:
        /*00b8*/ 	.word	0x00000100
        /*00bc*/ 	.word	0x00000001
        /*00c0*/ 	.word	0x00000001


	//----- nvinfo : EIATTR_CRS_STACK_SIZE
	.align		4
.L_2303:
        /*00c4*/ 	.byte	0x04, 0x1e
        /*00c6*/ 	.short	(.L_2305 - .L_2304)
.L_2304:
        /*00c8*/ 	.word	0x00000000


	//----- nvinfo : EIATTR_CBANK_PARAM_SIZE
	.align		4
.L_2305:
        /*00cc*/ 	.byte	0x03, 0x19
        /*00ce*/ 	.short	0x00e8


	//----- nvinfo : EIATTR_PARAM_CBANK
	.align		4
        /*00d0*/ 	.byte	0x04, 0x0a
        /*00d2*/ 	.short	(.L_2307 - .L_2306)
	.align		4
.L_2306:
        /*00d4*/ 	.word	index@(.nv.constant0._ZN7cutlass13device_kernelIN5flash19FlashAttnFwdCombineIN4cute5tupleIJNS3_1CILi16EEENS5_ILi64EEEEEELi6ELi256ELi1ELb0ELb1ENS_6half_tEfNS_4arch4Sm80EEEEEvNT_6ParamsE)
        /*00d8*/ 	.short	0x0210
        /*00da*/ 	.short	0x00e8


	//----- nvinfo : EIATTR_SW_WAR
	.align		4
.L_2307:
        /*00dc*/ 	.byte	0x04, 0x36
        /*00de*/ 	.short	(.L_2309 - .L_2308)
.L_2308:
        /*00e0*/ 	.word	0x00000008
.L_2309:


//--------------------- .nv.info._ZN7cutlass13device_kernelIN5flash19FlashAttnFwdCombineIN4cute5tupleIJNS3_1CILi16EEENS5_ILi64EEEEEELi5ELi256ELi1ELb0ELb1ENS_6half_tEfNS_4arch4Sm80EEEEEvNT_6ParamsE --------------------------
	.section	.nv.info._ZN7cutlass13device_kernelIN5flash19FlashAttnFwdCombineIN4cute5tupleIJNS3_1CILi16EEENS5_ILi64EEEEEELi5ELi256ELi1ELb0ELb1ENS_6half_tEfNS_4arch4Sm80EEEEEvNT_6ParamsE,"",@"SHT_CUDA_INFO"
	.sectionflags	@""
	.align	4


	//----- nvinfo : EIATTR_CUDA_API_VERSION
	.align		4
        /*0000*/ 	.byte	0x04, 0x37
        /*0002*/ 	.short	(.L_2311 - .L_2310)
.L_2310:
        /*0004*/ 	.word	0x00000082


	//----- nvinfo : EIATTR_KPARAM_INFO
	.align		4
.L_2311:
        /*0008*/ 	.byte	0x04, 0x17
        /*000a*/ 	.short	(.L_2313 - .L_2312)
.L_2312:
        /*000c*/ 	.word	0x00000000
        /*0010*/ 	.short	0x0000
        /*0012*/ 	.short	0x0000
        /*0014*/ 	.byte	0x00, 0xf0, 0xa1, 0x03


	//----- nvinfo : EIATTR_SPARSE_MMA_MASK
	.align		4
.L_2313:
        /*0018*/ 	.byte	0x03, 0x50
        /*001a*/ 	.short	0x0000


	//----- nvinfo : EIATTR_MAXREG_COUNT
	.align		4
        /*001c*/ 	.byte	0x03, 0x1b
        /*001e*/ 	.short	0x0080


	//----- nvinfo : EIATTR_NUM_BARRIERS
	.align		4
        /*0020*/ 	.byte	0x02, 0x4c
        /*0022*/ 	.byte	0x01
	.zero		1


	//----- nvinfo : EIATTR_EXTERNS
	.align		4
        /*0024*/ 	.byte	0x04, 0x0f
        /*0026*/ 	.short	(.L_2315 - .L_2314)


	//   ....[0]....
	.align		4
.L_2314:
        /*0028*/ 	.word	index@(__assertfail)


	//----- nvinfo : EIATTR_MERCURY_ISA_VERSION
	.align		4
.L_2315:
        /*002c*/ 	.byte	0x03, 0x5f
        /*002e*/ 	.short	0x0101


	//----- nvinfo : EIATTR_COOP_GROUP_MASK_REGIDS
	.align		4
        /*0030*/ 	.byte	0x04, 0x29
        /*0032*/ 	.short	(.L_2317 - .L_2316)


	//   ....[0]....
.L_2316:
        /*0034*/ 	.word	0xffffffff


	//   ....[1]....
        /*0038*/ 	.word	0xffffffff


	//   ....[2]....
        /*003c*/ 	.word	0xffffffff


	//   ....[3]....
        /*0040*/ 	.word	0xffffffff


	//   ....[4]....
        /*0044*/ 	.word	0xffffffff


	//   ....[5]....
        /*0048*/ 	.word	0xffffffff


	//   ....[6]....
        /*004c*/ 	.word	0xffffffff


	//   ....[7]....
        /*0050*/ 	.word	0xffffffff


	//   ....[8]....
        /*0054*/ 	.word	0xffffffff


	//   ....[9]....
        /*0058*/ 	.word	0xffffffff


	//   ....[10]....
        /*005c*/ 	.word	0xffffffff


	//   ....[11]....
        /*0060*/ 	.word	0xffffffff


	//----- nvinfo : EIATTR_COOP_GROUP_INSTR_OFFSETS
	.align		4
.L_2317:
        /*0064*/ 	.byte	0x04, 0x28
        /*0066*/ 	.short	(.L_2319 - .L_2318)


	//   ....[0]....
.L_2318:
        /*0068*/ 	.word	0x00001700


	//   ....[1]....
        /*006c*/ 	.word	0x00001720


	//   ....[2]....
        /*0070*/ 	.word	0x00001740


	//   ....[3]....
        /*0074*/ 	.word	0x00001760


	//   ....[4]....
        /*0078*/ 	.word	0x00001850


	//   ....[5]....
        /*007c*/ 	.word	0x00001870


	//   ....[6]....
        /*0080*/ 	.word	0x00001880


	//   ....[7]....
        /*0084*/ 	.word	0x000018b0


	//   ....[8]....
        /*0088*/ 	.word	0x000018c0


	//   ....[9]....
        /*008c*/ 	.word	0x00001900


	//   ....[10]....
        /*0090*/ 	.word	0x00001910


	//   ....[11]....
        /*0094*/ 	.word	0x00001940


	//----- nvinfo : EIATTR_SYSCALL_OFFSETS
	.align		4
.L_2319:
        /*0098*/ 	.byte	0x04, 0x46
        /*009a*/ 	.short	(.L_2321 - .L_2320)


	//   ....[0]....
.L_2320:
        /*009c*/ 	.word	0x00000510


	//----- nvinfo : EIATTR_EXIT_INSTR_OFFSETS
	.align		4
.L_2321:
        /*00a0*/ 	.byte	0x04, 0x1c
        /*00a2*/ 	.short	(.L_2323 - .L_2322)


	//   ....[0]....
.L_2322:
        /*00a4*/ 	.word	0x00000240


	//   ....[1]....
        /*00a8*/ 	.word	0x000003c0


	//   ....[2]....
        /*00ac*/ 	.word	0x000029e0


	//   ....[3]....
        /*00b0*/ 	.word	0x00002b40


	//----- nvinfo : EIATTR_MAX_THREADS
	.align		4
.L_2323:
        /*00b4*/ 	.byte	0x04, 0x05
        /*00b6*/ 	.short	(.L_2325 - .L_2324)
.L_2324:
        /*00b8*/ 	.word	0x00000100
        /*00bc*/ 	.word	0x00000001
        /*00c0*/ 	.word	0x00000001


	//----- nvinfo : EIATTR_CRS_STACK_SIZE
	.align		4
.L_2325:
        /*00c4*/ 	.byte	0x04, 0x1e
        /*00c6*/ 	.short	(.L_2327 - .L_2326)
.L_2326:
        /*00c8*/ 	.word	0x00000000


	//----- nvinfo : EIATTR_CBANK_PARAM_SIZE
	.align		4
.L_2327:
        /*00cc*/ 	.byte	0x03, 0x19
        /*00ce*/ 	.short	0x00e8


	//----- nvinfo : EIATTR_PARAM_CBANK
	.align		4
        /*00d0*/ 	.byte	0x04, 0x0a
        /*00d2*/ 	.short	(.L_2329 - .L_2328)
	.align		4
.L_2328:
        /*00d4*/ 	.word	index@(.nv.constant0._ZN7cutlass13device_kernelIN5flash19FlashAttnFwdCombineIN4cute5tupleIJNS3_1CILi16EEENS5_ILi64EEEEEELi5ELi256ELi1ELb0ELb1ENS_6half_tEfNS_4arch4Sm80EEEEEvNT_6ParamsE)
        /*00d8*/ 	.short	0x0210
        /*00da*/ 	.short	0x00e8


	//----- nvinfo : EIATTR_SW_WAR
	.align		4
.L_2329:
        /*00dc*/ 	.byte	0x04, 0x36
        /*00de*/ 	.short	(.L_2331 - .L_2330)
.L_2330:
        /*00e0*/ 	.word	0x00000008
.L_2331:


//--------------------- .nv.info._ZN7cutlass13device_kernelIN5flash19FlashAttnFwdCombineIN4cute5tupleIJNS3_1CILi16EEENS5_ILi64EEEEEELi4ELi256ELi1ELb0ELb1ENS_6half_tEfNS_4arch4Sm80EEEEEvNT_6ParamsE --------------------------
	.section	.nv.info._ZN7cutlass13device_kernelIN5flash19FlashAttnFwdCombineIN4cute5tupleIJNS3_1CILi16EEENS5_ILi64EEEEEELi4ELi256ELi1ELb0ELb1ENS_6half_tEfNS_4arch4Sm80EEEEEvNT_6ParamsE,"",@"SHT_CUDA_INFO"
	.sectionflags	@""
	.align	4


	//----- nvinfo : EIATTR_CUDA_API_VERSION
	.align		4
        /*0000*/ 	.byte	0x04, 0x37
        /*0002*/ 	.short	(.L_2333 - .L_2332)
.L_2332:
        /*0004*/ 	.word	0x00000082


	//----- nvinfo : EIATTR_KPARAM_INFO
	.align		4
.L_2333:
        /*0008*/ 	.byte	0x04, 0x17
        /*000a*/ 	.short	(.L_2335 - .L_2334)
.L_2334:
        /*000c*/ 	.word	0x00000000
        /*0010*/ 	.short	0x0000
        /*0012*/ 	.short	0x0000
        /*0014*/ 	.byte	0x00, 0xf0, 0xa1, 0x03


	//----- nvinfo : EIATTR_SPARSE_MMA_MASK
	.align		4
.L_2335:
        /*0018*/ 	.byte	0x03, 0x50
        /*001a*/ 	.short	0x0000


	//----- nvinfo : EIATTR_MAXREG_COUNT
	.align		4
        /*001c*/ 	.byte	0x03, 0x1b
        /*001e*/ 	.short	0x0080


	//----- nvinfo : EIATTR_NUM_BARRIERS
	.align		4
        /*0020*/ 	.byte	0x02, 0x4c
        /*0022*/ 	.byte	0x01
	.zero		1


	//----- nvinfo : EIATTR_EXTERNS
	.align		4
        /*0024*/ 	.byte	0x04, 0x0f
        /*0026*/ 	.short	(.L_2337 - .L_2336)


	//   ....[0]....
	.align		4
.L_2336:
        /*0028*/ 	.word	index@(__assertfail)


	//----- nvinfo : EIATTR_MERCURY_ISA_VERSION
	.align		4
.L_2337:
        /*002c*/ 	.byte	0x03, 0x5f
        /*002e*/ 	.short	0x0101


	//----- nvinfo : EIATTR_COOP_GROUP_MASK_REGIDS
	.align		4
        /*0030*/ 	.byte	0x04, 0x29
        /*0032*/ 	.short	(.L_2339 - .L_2338)


	//   ....[0]....
.L_2338:
        /*0034*/ 	.word	0xffffffff


	//   ....[1]....
        /*0038*/ 	.word	0xffffffff


	//   ....[2]....
        /*003c*/ 	.word	0xffffffff


	//   ....[3]....
        /*0040*/ 	.word	0xffffffff


	//   ....[4]....
        /*0044*/ 	.word	0xffffffff


	//   ....[5]....
        /*0048*/ 	.word	0xffffffff


	//   ....[6]....
        /*004c*/ 	.word	0xffffffff


	//   ....[7]....
        /*0050*/ 	.word	0xffffffff


	//   ....[8]....
        /*0054*/ 	.word	0xffffffff


	//   ....[9]....
        /*0058*/ 	.word	0xffffffff


	//   ....[10]....
        /*005c*/ 	.word	0xffffffff


	//   ....[11]....
        /*0060*/ 	.word	0xffffffff


	//----- nvinfo : EIATTR_COOP_GROUP_INSTR_OFFSETS
	.align		4
.L_2339:
        /*0064*/ 	.byte	0x04, 0x28
        /*0066*/ 	.short	(.L_2341 - .L_2340)


	//   ....[0]....
.L_2340:
        /*0068*/ 	.word	0x000015b0


	//   ....[1]....
        /*006c*/ 	.word	0x000015d0


	//   ....[2]....
        /*0070*/ 	.word	0x000015f0


	//   ....[3]....
        /*0074*/ 	.word	0x00001610


	//   ....[4]....
        /*0078*/ 	.word	0x000016b0


	//   ....[5]....
        /*007c*/ 	.word	0x000016d0


	//   ....[6]....
        /*0080*/ 	.word	0x000016e0


	//   ....[7]....
        /*0084*/ 	.word	0x00001710


	//   ....[8]....
        /*0088*/ 	.word	0x00001720


	//   ....[9]....
        /*008c*/ 	.word	0x00001760


	//   ....[10]....
        /*0090*/ 	.word	0x00001770


	//   ....[11]....
        /*0094*/ 	.word	0x000017a0


	//----- nvinfo : EIATTR_SYSCALL_OFFSETS
	.align		4
.L_2341:
        /*0098*/ 	.byte	0x04, 0x46
        /*009a*/ 	.short	(.L_2343 - .L_2342)


	//   ....[0]....
.L_2342:
        /*009c*/ 	.word	0x00000510


	//----- nvinfo : EIATTR_EXIT_INSTR_OFFSETS
	.align		4
.L_2343:
        /*00a0*/ 	.byte	0x04, 0x1c
        /*00a2*/ 	.short	(.L_2345 - .L_2344)


	//   ....[0]....
.L_2344:
        /*00a4*/ 	.word	0x00000240


	//   ....[1]....
        /*00a8*/ 	.word	0x000003c0


	//   ....[2]....
        /*00ac*/ 	.word	0x00002820


	//   ....[3]....
        /*00b0*/ 	.word	0x00002980


	//----- nvinfo : EIATTR_MAX_THREADS
	.align		4
.L_2345:
        /*00b4*/ 	.byte	0x04, 0x05
        /*00b6*/ 	.short	(.L_2347 - .L_2346)
.L_2346:
        /*00b8*/ 	.word	0x00000100
        /*00bc*/ 	.word	0x00000001
        /*00c0*/ 	.word	0x00000001


	//----- nvinfo : EIATTR_CRS_STACK_SIZE
	.align		4
.L_2347:
        /*00c4*/ 	.byte	0x04, 0x1e
        /*00c6*/ 	.short	(.L_2349 - .L_2348)
.L_2348:
        /*00c8*/ 	.word	0x00000000


	//----- nvinfo : EIATTR_CBANK_PARAM_SIZE
	.align		4
.L_2349:
        /*00cc*/ 	.byte	0x03, 0x19
        /*00ce*/ 	.short	0x00e8


	//----- nvinfo : EIATTR_PARAM_CBANK
	.align		4
        /*00d0*/ 	.byte	0x04, 0x0a
        /*00d2*/ 	.short	(.L_2351 - .L_2350)
	.align		4
.L_2350:
        /*00d4*/ 	.word	index@(.nv.constant0._ZN7cutlass13device_kernelIN5flash19FlashAttnFwdCombineIN4cute5tupleIJNS3_1CILi16EEENS5_ILi64EEEEEELi4ELi256ELi1ELb0ELb1ENS_6half_tEfNS_4arch4Sm80EEEEEvNT_6ParamsE)
        /*00d8*/ 	.short	0x0210
        /*00da*/ 	.short	0x00e8


	//----- nvinfo : EIATTR_SW_WAR
	.align		4
.L_2351:
        /*00dc*/ 	.byte	0x04, 0x36
        /*00de*/ 	.short	(.L_2353 - .L_2352)
.L_2352:
        /*00e0*/ 	.word	0x00000008
.L_2353:


//--------------------- .nv.info._ZN7cutlass13device_kernelIN5flash19FlashAttnFwdCombineIN4cute5tupleIJNS3_1CILi8EEENS5_ILi128EEEEEELi8ELi256ELi1ELb0ELb0EffNS_4arch4Sm90EEEEEvNT_6ParamsE --------------------------
	.section	.nv.info._ZN7cutlass13device_kernelIN5flash19FlashAttnFwdCombineIN4cute5tupleIJNS3_1CILi8EEENS5_ILi128EEEEEELi8ELi256ELi1ELb0ELb0EffNS_4arch4Sm90EEEEEvNT_6ParamsE,"",@"SHT_CUDA_INFO"
	.sectionflags	@""
	.align	4


	//----- nvinfo : EIATTR_CUDA_API_VERSION
	.align		4
        /*0000*/ 	.byte	0x04, 0x37
        /*0002*/ 	.short	(.L_2355 - .L_2354)
.L_2354:
        /*0004*/ 	.word	0x00000082


	//----- nvinfo : EIATTR_KPARAM_INFO
	.align		4
.L_2355:
        /*0008*/ 	.byte	0x04, 0x17
        /*000a*/ 	.short	(.L_2357 - .L_2356)
.L_2356:
        /*000c*/ 	.word	0x00000000
        /*0010*/ 	.short	0x0000
        /*0012*/ 	.short	0x0000
        /*0014*/ 	.byte	0x00, 0xf0, 0xa1, 0x03


	//----- nvinfo : EIATTR_SPARSE_MMA_MASK
	.align		4
.L_2357:
        /*0018*/ 	.byte	0x03, 0x50
        /*001a*/ 	.short	0x0000


	//----- nvinfo : EIATTR_MAXREG_COUNT
	.align		4
        /*001c*/ 	.byte	0x03, 0x1b
        /*001e*/ 	.short	0x0080


	//----- nvinfo : EIATTR_NUM_BARRIERS
	.align		4
        /*0020*/ 	.byte	0x02, 0x4c
        /*0022*/ 	.byte	0x01
	.zero		1


	//----- nvinfo : EIATTR_EXTERNS
	.align		4
        /*0024*/ 	.byte	0x04, 0x0f
        /*0026*/ 	.short	(.L_2359 - .L_2358)


	//   ....[0]....
	.align		4
.L_2358:
        /*0028*/ 	.word	index@(__assertfail)


	//----- nvinfo : EIATTR_MERCURY_ISA_VERSION
	.align		4
.L_2359:
        /*002c*/ 	.byte	0x03, 0x5f
        /*002e*/ 	.short	0x0101


	//----- nvinfo : EIATTR_COOP_GROUP_MASK_REGIDS
	.align		4
        /*0030*/ 	.byte	0x04, 0x29
        /*0032*/ 	.short	(.L_2361 - .L_2360)


	//   ....[0]....
.L_2360:
        /*0034*/ 	.word	0xffffffff


	//   ....[1]....
        /*0038*/ 	.word	0xffffffff


	//   ....[2]....
        /*003c*/ 	.word	0xffffffff


	//   ....[3]....
        /*0040*/ 	.word	0xffffffff


	//   ....[4]....
        /*0044*/ 	.word	0xffffffff


	//   ....[5]....
        /*0048*/ 	.word	0xffffffff


	//   ....[6]....
        /*004c*/ 	.word	0xffffffff


	//   ....[7]....
        /*0050*/ 	.word	0xffffffff


	//   ....[8]....
        /*0054*/ 	.word	0xffffffff


	//   ....[9]....
        /*0058*/ 	.word	0xffffffff


	//   ....[10]....
        /*005c*/ 	.word	0xffffffff


	//   ....[11]....
        /*0060*/ 	.word	0xffffffff


	//   ....[12]....
        /*0064*/ 	.word	0xffffffff


	//   ....[13]....
        /*0068*/ 	.word	0xffffffff


	//   ....[14]....
        /*006c*/ 	.word	0xffffffff


	//----- nvinfo : EIATTR_COOP_GROUP_INSTR_OFFSETS
	.align		4
.L_2361:
        /*0070*/ 	.byte	0x04, 0x28
        /*0072*/ 	.short	(.L_2363 - .L_2362)


	//   ....[0]....
.L_2362:
        /*0074*/ 	.word	0x00001740


	//   ....[1]....
        /*0078*/ 	.word	0x00001760


	//   ....[2]....
        /*007c*/ 	.word	0x00001780


	//   ....[3]....
        /*0080*/ 	.word	0x000017a0


	//   ....[4]....
        /*0084*/ 	.word	0x000017c0


	//   ....[5]....
        /*0088*/ 	.word	0x00001a60


	//   ....[6]....
        /*008c*/ 	.word	0x00001af0


	//   ....[7]....
        /*0090*/ 	.word	0x00001b10


	//   ....[8]....
        /*0094*/ 	.word	0x00001b30


	//   ....[9]....
        /*0098*/ 	.word	0x00001b60


	//   ....[10]....
        /*009c*/ 	.word	0x00001ba0


	//   ....[11]....
        /*00a0*/ 	.word	0x00001bc0


	//   ....[12]....
        /*00a4*/ 	.word	0x00001bf0


	//   ....[13]....
        /*00a8*/ 	.word	0x00001c00


	//   ....[14]....
        /*00ac*/ 	.word	0x00001c30


	//----- nvinfo : EIATTR_SYSCALL_OFFSETS
	.align		4
.L_2363:
        /*00b0*/ 	.byte	0x04, 0x46
        /*00b2*/ 	.short	(.L_2365 - .L_2364)


	//   ....[0]....
.L_2364:
        /*00b4*/ 	.word	0x00000390


	//----- nvinfo : EIATTR_EXIT_INSTR_OFFSETS
	.align		4
.L_2365:
        /*00b8*/ 	.byte	0x04, 0x1c
        /*00ba*/ 	.short	(.L_2367 - .L_2366)


	//   ....[0]....
.L_2366:
        /*00bc*/ 	.word	0x00000240


	//   ....[1]....
        /*00c0*/ 	.word	0x00002da0


	//   ....[2]....
        /*00c4*/ 	.word	0x00002f30


	//----- nvinfo : EIATTR_MAX_THREADS
	.align		4
.L_2367:
        /*00c8*/ 	.byte	0x04, 0x05
        /*00ca*/ 	.short	(.L_2369 - .L_2368)
.L_2368:
        /*00cc*/ 	.word	0x00000100
        /*00d0*/ 	.word	0x00000001
        /*00d4*/ 	.word	0x00000001


	//----- nvinfo : EIATTR_CRS_STACK_SIZE
	.align		4
.L_2369:
        /*00d8*/ 	.byte	0x04, 0x1e
        /*00da*/ 	.short	(.L_2371 - .L_2370)
.L_2370:
        /*00dc*/ 	.word	0x00000000


	//----- nvinfo : EIATTR_CBANK_PARAM_SIZE
	.align		4
.L_2371:
        /*00e0*/ 	.byte	0x03, 0x19
        /*00e2*/ 	.short	0x00e8


	//----- nvinfo : EIATTR_PARAM_CBANK
	.align		4
        /*00e4*/ 	.byte	0x04, 0x0a
        /*00e6*/ 	.short	(.L_2373 - .L_2372)
	.align		4
.L_2372:
        /*00e8*/ 	.word	index@(.nv.constant0._ZN7cutlass13device_kernelIN5flash19FlashAttnFwdCombineIN4cute5tupleIJNS3_1CILi8EEENS5_ILi128EEEEEELi8ELi256ELi1ELb0ELb0EffNS_4arch4Sm90EEEEEvNT_6ParamsE)
        /*00ec*/ 	.short	0x0210
        /*00ee*/ 	.short	0x00e8


	//----- nvinfo : EIATTR_SW_WAR
	.align		4
.L_2373:
        /*00f0*/ 	.byte	0x04, 0x36
        /*00f2*/ 	.short	(.L_2375 - .L_2374)
.L_2374:
        /*00f4*/ 	.word	0x00000008
.L_2375:


//--------------------- .nv.info._ZN7cutlass13device_kernelIN5flash19FlashAttnFwdCombineIN4cute5tupleIJNS3_1CILi8EEENS5_ILi128EEEEEELi7ELi256ELi1ELb0ELb0EffNS_4arch4Sm90EEEEEvNT_6ParamsE --------------------------
	.section	.nv.info._ZN7cutlass13device_kernelIN5flash19FlashAttnFwdCombineIN4cute5tupleIJNS3_1CILi8EEENS5_ILi128EEEEEELi7ELi256ELi1ELb0ELb0EffNS_4arch4Sm90EEEEEvNT_6ParamsE,"",@"SHT_CUDA_INFO"
	.sectionflags	@""
	.align	4


	//----- nvinfo : EIATTR_CUDA_API_VERSION
	.align		4
        /*0000*/ 	.byte	0x04, 0x37
        /*0002*/ 	.short	(.L_2377 - .L_2376)
.L_2376:
        /*0004*/ 	.word	0x00000082


	//----- nvinfo : EIATTR_KPARAM_INFO
	.align		4
.L_2377:
        /*0008*/ 	.byte	0x04, 0x17
        /*000a*/ 	.short	(.L_2379 - .L_2378)
.L_2378:
        /*000c*/ 	.word	0x00000000
        /*0010*/ 	.short	0x0000
        /*0012*/ 	.short	0x0000
        /*0014*/ 	.byte	0x00, 0xf0, 0xa1, 0x03


	//----- nvinfo : EIATTR_SPARSE_MMA_MASK
	.align		4
.L_2379:
        /*0018*/ 	.byte	0x03, 0x50
        /*001a*/ 	.short	0x0000


	//----- nvinfo : EIATTR_MAXREG_COUNT
	.align		4
        /*001c*/ 	.byte	0x03, 0x1b
        /*001e*/ 	.short	0x0080


	//----- nvinfo : EIATTR_NUM_BARRIERS
	.align		4
        /*0020*/ 	.byte	0x02, 0x4c
        /*0022*/ 	.byte	0x01
	.zero		1


	//----- nvinfo : EIATTR_EXTERNS
	.align		4
        /*0024*/ 	.byte	0x04, 0x0f
        /*0026*/ 	.short	(.L_2381 - .L_2380)


	//   ....[0]....
	.align		4
.L_2380:
        /*0028*/ 	.word	index@(__assertfail)


	//----- nvinfo : EIATTR_MERCURY_ISA_VERSION
	.align		4
.L_2381:
        /*002c*/ 	.byte	0x03, 0x5f
        /*002e*/ 	.short	0x0101


	//----- nvinfo : EIATTR_COOP_GROUP_MASK_REGIDS
	.align		4
        /*0030*/ 	.byte	0x04, 0x29
        /*0032*/ 	.short	(.L_2383 - .L_2382)


	//   ....[0]....
.L_2382:
        /*0034*/ 	.word	0xffffffff


	//   ....[1]....
        /*0038*/ 	.word	0xffffffff


	//   ....[2]....
        /*003c*/ 	.word	0xffffffff


	//   ....[3]....
        /*0040*/ 	.word	0xffffffff


	//   ....[4]....
        /*0044*/ 	.word	0xffffffff


	//   ....[5]....
        /*0048*/ 	.word	0xffffffff


	//   ....[6]....
        /*004c*/ 	.word	0xffffffff


	//   ....[7]....
        /*0050*/ 	.word	0xffffffff


	//   ....[8]....
        /*0054*/ 	.word	0xffffffff


	//   ....[9]....
        /*0058*/ 	.word	0xffffffff


	//   ....[10]....
        /*005c*/ 	.word	0xffffffff


	//   ....[11]....
        /*0060*/ 	.word	0xffffffff


	//   ....[12]....
        /*0064*/ 	.word	0xffffffff


	//   ....[13]....
        /*0068*/ 	.word	0xffffffff


	//   ....[14]....
        /*006c*/ 	.word	0xffffffff


	//----- nvinfo : EIATTR_COOP_GROUP_INSTR_OFFSETS
	.align		4
.L_2383:
        /*0070*/ 	.byte	0x04, 0x28
        /*0072*/ 	.short	(.L_2385 - .L_2384)


	//   ....[0]....
.L_2384:
        /*0074*/ 	.word	0x000012a0


	//   ....[1]....
        /*0078*/ 	.word	0x000012c0


	//   ....[2]....
        /*007c*/ 	.word	0x000012e0


	//   ....[3]....
        /*0080*/ 	.word	0x00001300


	//   ....[4]....
        /*0084*/ 	.word	0x00001320


	//   ....[5]....
        /*0088*/ 	.word	0x000014c0


	//   ....[6]....
        /*008c*/ 	.word	0x000014e0


	//   ....[7]....
        /*0090*/ 	.word	0x000014f0


	//   ....[8]....
        /*0094*/ 	.word	0x00001520


	//   ....[9]....
        /*0098*/ 	.word	0x00001530


	//   ....[10]....
        /*009c*/ 	.word	0x00001560


	//   ....[11]....
        /*00a0*/ 	.word	0x00001570


	//   ....[12]....
        /*00a4*/ 	.word	0x000015b0


	//   ....[13]....
        /*00a8*/ 	.word	0x000015c0


	//   ....[14]....
        /*00ac*/ 	.word	0x000015f0


	//----- nvinfo : EIATTR_SYSCALL_OFFSETS
	.align		4
.L_2385:
        /*00b0*/ 	.byte	0x04, 0x46
        /*00b2*/ 	.short	(.L_2387 - .L_2386)


	//   ....[0]....
.L_2386:
        /*00b4*/ 	.word	0x00000390


	//----- nvinfo : EIATTR_EXIT_INSTR_OFFSETS
	.align		4
.L_2387:
        /*00b8*/ 	.byte	0x04, 0x1c
        /*00ba*/ 	.short	(.L_2389 - .L_2388)


	//   ....[0]....
.L_2388:
        /*00bc*/ 	.word	0x00000240


	//   ....[1]....
        /*00c0*/ 	.word	0x000026f0


	//   ....[2]....
        /*00c4*/ 	.word	0x00002880


	//----- nvinfo : EIATTR_MAX_THREADS
	.align		4
.L_2389:
        /*00c8*/ 	.byte	0x04, 0x05
        /*00ca*/ 	.short	(.L_2391 - .L_2390)
.L_2390:
        /*00cc*/ 	.word	0x00000100
        /*00d0*/ 	.word	0x00000001
        /*00d4*/ 	.word	0x00000001


	//----- nvinfo : EIATTR_CRS_STACK_SIZE
	.align		4
.L_2391:
        /*00d8*/ 	.byte	0x04, 0x1e
        /*00da*/ 	.short	(.L_2393 - .L_2392)
.L_2392:
        /*00dc*/ 	.word	0x00000000


	//----- nvinfo : EIATTR_CBANK_PARAM_SIZE
	.align		4
.L_2393:
        /*00e0*/ 	.byte	0x03, 0x19
        /*00e2*/ 	.short	0x00e8


	//----- nvinfo : EIATTR_PARAM_CBANK
	.align		4
        /*00e4*/ 	.byte	0x04, 0x0a
        /*00e6*/ 	.short	(.L_2395 - .L_2394)
	.align		4
.L_2394:
        /*00e8*/ 	.word	index@(.nv.constant0._ZN7cutlass13device_kernelIN5flash19FlashAttnFwdCombineIN4cute5tupleIJNS3_1CILi8EEENS5_ILi128EEEEEELi7ELi256ELi1ELb0ELb0EffNS_4arch4Sm90EEEEEvNT_6ParamsE)
        /*00ec*/ 	.short	0x0210
        /*00ee*/ 	.short	0x00e8


	//----- nvinfo : EIATTR_SW_WAR
	.align		4
.L_2395:
        /*00f0*/ 	.byte	0x04, 0x36
        /*00f2*/ 	.short	(.L_2397 - .L_2396)
.L_2396:
        /*00f4*/ 	.word	0x00000008
.L_2397:


//--------------------- .nv.info._ZN7cutlass13device_kernelIN5flash19FlashAttnFwdCombineIN4cute5tupleIJNS3_1CILi8EEENS5_ILi128EEEEEELi6ELi256ELi1ELb0ELb0EffNS_4arch4Sm90EEEEEvNT_6ParamsE --------------------------
	.section	.nv.info._ZN7cutlass13device_kernelIN5flash19FlashAttnFwdCombineIN4cute5tupleIJNS3_1CILi8EEENS5_ILi128EEEEEELi6ELi256ELi1ELb0ELb0EffNS_4arch4Sm90EEEEEvNT_6ParamsE,"",@"SHT_CUDA_INFO"
	.sectionflags	@""
	.align	4


	//----- nvinfo : EIATTR_CUDA_API_VERSION
	.align		4
        /*0000*/ 	.byte	0x04, 0x37
        /*0002*/ 	.short	(.L_2399 - .L_2398)
.L_2398:
        /*0004*/ 	.word	0x00000082


	//----- nvinfo : EIATTR_KPARAM_INFO
	.align		4
.L_2399:
        /*0008*/ 	.byte	0x04, 0x17
        /*000a*/ 	.short	(.L_2401 - .L_2400)
.L_2400:
        /*000c*/ 	.word	0x00000000
        /*0010*/ 	.short	0x0000
        /*0012*/ 	.short	0x0000
        /*0014*/ 	.byte	0x00, 0xf0, 0xa1, 0x03


	//----- nvinfo : EIATTR_SPARSE_MMA_MASK
	.align		4
.L_2401:
        /*0018*/ 	.byte	0x03, 0x50
        /*001a*/ 	.short	0x0000


	//----- nvinfo : EIATTR_MAXREG_COUNT
	.align		4
        /*001c*/ 	.byte	0x03, 0x1b
        /*001e*/ 	.short	0x0080


	//----- nvinfo : EIATTR_NUM_BARRIERS
	.align		4
        /*0020*/ 	.byte	0x02, 0x4c
        /*0022*/ 	.byte	0x01
	.zero		1


	//----- nvinfo : EIATTR_EXTERNS
	.align		4
        /*0024*/ 	.byte	0x04, 0x0f
        /*0026*/ 	.short	(.L_2403 - .L_2402)


	//   ....[0]....
	.align		4
.L_2402:
        /*0028*/ 	.word	index@(__assertfail)


	//----- nvinfo : EIATTR_MERCURY_ISA_VERSION
	.align		4
.L_2403:
        /*002c*/ 	.byte	0x03, 0x5f
        /*002e*/ 	.short	0x0101


	//----- nvinfo : EIATTR_COOP_GROUP_MASK_REGIDS
	.align		4
        /*0030*/ 	.byte	0x04, 0x29
        /*0032*/ 	.short	(.L_2405 - .L_2404)


	//   ....[0]....
.L_2404:
        /*0034*/ 	.word	0xffffffff


	//   ....[1]....
        /*0038*/ 	.word	0xffffffff


	//   ....[2]....
        /*003c*/ 	.word	0xffffffff


	//   ....[3]....
        /*0040*/ 	.word	0xffffffff


	//   ....[4]....
        /*0044*/ 	.word	0xffffffff


	//   ....[5]....
        /*0048*/ 	.word	0xffffffff


	//   ....[6]....
        /*004c*/ 	.word	0xffffffff


	//   ....[7]....
        /*0050*/ 	.word	0xffffffff


	//   ....[8]....
        /*0054*/ 	.word	0xffffffff


	//   ....[9]....
        /*0058*/ 	.word	0xffffffff


	//   ....[10]....
        /*005c*/ 	.word	0xffffffff


	//   ....[11]....
        /*0060*/ 	.word	0xffffffff


	//   ....[12]....
        /*0064*/ 	.word	0xffffffff


	//   ....[13]....
        /*0068*/ 	.word	0xffffffff


	//   ....[14]....
        /*006c*/ 	.word	0xffffffff


	//----- nvinfo : EIATTR_COOP_GROUP_INSTR_OFFSETS
	.align		4
.L_2405:
        /*0070*/ 	.byte	0x04, 0x28
        /*0072*/ 	.short	(.L_2407 - .L_2406)


	//   ....[0]....
.L_2406:
        /*0074*/ 	.word	0x00000ef0


	//   ....[1]....
        /*0078*/ 	.word	0x00000f10


	//   ....[2]....
        /*007c*/ 	.word	0x00000f30


	//   ....[3]....
        /*0080*/ 	.word	0x00000f50


	//   ....[4]....
        /*0084*/ 	.word	0x00000f70


	//   ....[5]....
        /*0088*/ 	.word	0x00001060


	//   ....[6]....
        /*008c*/ 	.word	0x00001080


	//   ....[7]....
        /*0090*/ 	.word	0x00001090


	//   ....[8]....
        /*0094*/ 	.word	0x000010c0


	//   ....[9]....
        /*0098*/ 	.word	0x000010d0


	//   ....[10]....
        /*009c*/ 	.word	0x00001100


	//   ....[11]....
        /*00a0*/ 	.word	0x00001110


	//   ....[12]....
        /*00a4*/ 	.word	0x00001150


	//   ....[13]....
        /*00a8*/ 	.word	0x00001160


	//   ....[14]....
        /*00ac*/ 	.word	0x000011a0


	//----- nvinfo : EIATTR_SYSCALL_OFFSETS
	.align		4
.L_2407:
        /*00b0*/ 	.byte	0x04, 0x46
        /*00b2*/ 	.short	(.L_2409 - .L_2408)


	//   ....[0]....
.L_2408:
        /*00b4*/ 	.word	0x00000390


	//----- nvinfo : EIATTR_EXIT_INSTR_OFFSETS
	.align		4
.L_2409:
        /*00b8*/ 	.byte	0x04, 0x1c
        /*00ba*/ 	.short	(.L_2411 - .L_2410)


	//   ....[0]....
.L_2410:
        /*00bc*/ 	.word	0x00000240


	//   ....[1]....
        /*00c0*/ 	.word	0x00002240


	//   ....[2]....
        /*00c4*/ 	.word	0x000023d0


	//----- nvinfo : EIATTR_MAX_THREADS
	.align		4
.L_2411:
        /*00c8*/ 	.byte	0x04, 0x05
        /*00ca*/ 	.short	(.L_2413 - .L_2412)
.L_2412:
        /*00cc*/ 	.word	0x00000100
        /*00d0*/ 	.word	0x00000001
        /*00d4*/ 	.word	0x00000001


	//----- nvinfo : EIATTR_CRS_STACK_SIZE
	.align		4
.L_2413:
        /*00d8*/ 	.byte	0x04, 0x1e
        /*00da*/ 	.short	(.L_2415 - .L_2414)
.L_2414:
        /*00dc*/ 	.word	0x00000000


	//----- nvinfo : EIATTR_CBANK_PARAM_SIZE
	.align		4
.L_2415:
        /*00e0*/ 	.byte	0x03, 0x19
        /*00e2*/ 	.short	0x00e8


	//----- nvinfo : EIATTR_PARAM_CBANK
	.align		4
        /*00e4*/ 	.byte	0x04, 0x0a
        /*00e6*/ 	.short	(.L_2417 - .L_2416)
	.align		4
.L_2416:
        /*00e8*/ 	.word	index@(.nv.constant0._ZN7cutlass13device_kernelIN5flash19FlashAttnFwdCombineIN4cute5tupleIJNS3_1CILi8EEENS5_ILi128EEEEEELi6ELi256ELi1ELb0ELb0EffNS_4arch4Sm90EEEEEvNT_6ParamsE)
        /*00ec*/ 	.short	0x0210
        /*00ee*/ 	.short	0x00e8


	//----- nvinfo : EIATTR_SW_WAR
	.align		4
.L_2417:
        /*00f0*/ 	.byte	0x04, 0x36
        /*00f2*/ 	.short	(.L_2419 - .L_2418)
.L_2418:
        /*00f4*/ 	.word	0x00000008
.L_2419:


//--------------------- .nv.info._ZN7cutlass13device_kernelIN5flash19FlashAttnFwdCombineIN4cute5tupleIJNS3_1CILi8EEENS5_ILi128EEEEEELi5ELi256ELi1ELb0ELb0EffNS_4arch4Sm90EEEEEvNT_6ParamsE --------------------------
	.section	.nv.info._ZN7cutlass13device_kernelIN5flash19FlashAttnFwdCombineIN4cute5tupleIJNS3_1CILi8EEENS5_ILi128EEEEEELi5ELi256ELi1ELb0ELb0EffNS_4arch4Sm90EEEEEvNT_6ParamsE,"",@"SHT_CUDA_INFO"
	.sectionflags	@""
	.align	4


	//----- nvinfo : EIATTR_CUDA_API_VERSION
	.align		4
        /*0000*/ 	.byte	0x04, 0x37
        /*0002*/ 	.short	(.L_2421 - .L_2420)
.L_2420:
        /*0004*/ 	.word	0x00000082


	//----- nvinfo : EIATTR_KPARAM_INFO
	.align		4
.L_2421:
        /*0008*/ 	.byte	0x04, 0x17
        /*000a*/ 	.short	(.L_2423 - .L_2422)
.L_2422:
        /*000c*/ 	.word	0x00000000
        /*0010*/ 	.short	0x0000
        /*0012*/ 	.short	0x0000
        /*0014*/ 	.byte	0x00, 0xf0, 0xa1, 0x03


	//----- nvinfo : EIATTR_SPARSE_MMA_MASK
	.align		4
.L_2423:
        /*0018*/ 	.byte	0x03, 0x50
        /*001a*/ 	.short	0x0000


	//----- nvinfo : EIATTR_MAXREG_COUNT
	.align		4
        /*001c*/ 	.byte	0x03, 0x1b
        /*001e*/ 	.short	0x0080


	//----- nvinfo : EIATTR_NUM_BARRIERS
	.align		4
        /*0020*/ 	.byte	0x02, 0x4c
        /*0022*/ 	.byte	0x01
	.zero		1


	//----- nvinfo : EIATTR_EXTERNS
	.align		4
        /*0024*/ 	.byte	0x04, 0x0f
        /*0026*/ 	.short	(.L_2425 - .L_2424)


	//   ....[0]....
	.align		4
.L_2424:
        /*0028*/ 	.word	index@(__assertfail)


	//----- nvinfo : EIATTR_MERCURY_ISA_VERSION
	.align		4
.L_2425:
        /*002c*/ 	.byte	0x03, 0x5f
        /*002e*/ 	.short	0x0101


	//----- nvinfo : EIATTR_COOP_GROUP_MASK_REGIDS
	.align		4
        /*0030*/ 	.byte	0x04, 0x29
        /*0032*/ 	.short	(.L_2427 - .L_2426)


	//   ....[0]....
.L_2426:
        /*0034*/ 	.word	0xffffffff


	//   ....[1]....
        /*0038*/ 	.word	0xffffffff


	//   ....[2]....
        /*003c*/ 	.word	0xffffffff


	//   ....[3]....
        /*0040*/ 	.word	0xffffffff


	//   ....[4]....
        /*0044*/ 	.word	0xffffffff


	//   ....[5]....
        /*0048*/ 	.word	0xffffffff


	//   ....[6]....
        /*004c*/ 	.word	0xffffffff


	//   ....[7]....
        /*0050*/ 	.word	0xffffffff


	//   ....[8]....
        /*0054*/ 	.word	0xffffffff


	//   ....[9]....
        /*0058*/ 	.word	0xffffffff


	//   ....[10]....
        /*005c*/ 	.word	0xffffffff


	//   ....[11]....
        /*0060*/ 	.word	0xffffffff


	//   ....[12]....
        /*0064*/ 	.word	0xffffffff


	//   ....[13]....
        /*0068*/ 	.word	0xffffffff


	//   ....[14]....
        /*006c*/ 	.word	0xffffffff


	//----- nvinfo : EIATTR_COOP_GROUP_INSTR_OFFSETS
	.align		4
.L_2427:
        /*0070*/ 	.byte	0x04, 0x28
        /*0072*/ 	.short	(.L_2429 - .L_2428)


	//   ....[0]....
.L_2428:
        /*0074*/ 	.word	0x00000cd0


	//   ....[1]....
        /*0078*/ 	.word	0x00000cf0


	//   ....[2]....
        /*007c*/ 	.word	0x00000d10


	//   ....[3]....
        /*0080*/ 	.word	0x00000d30


	//   ....[4]....
        /*0084*/ 	.word	0x00000d50


	//   ....[5]....
        /*0088*/ 	.word	0x00000de0


	//   ....[6]....
        /*008c*/ 	.word	0x00000e10


	//   ....[7]....
        /*0090*/ 	.word	0x00000e20


	//   ....[8]....
        /*0094*/ 	.word	0x00000e50


	//   ....[9]....
        /*0098*/ 	.word	0x00000e60


	//   ....[10]....
        /*009c*/ 	.word	0x00000e90


	//   ....[11]....
        /*00a0*/ 	.word	0x00000ea0


	//   ....[12]....
        /*00a4*/ 	.word	0x00000ed0


	//   ....[13]....
        /*00a8*/ 	.word	0x00000ee0


	//   ....[14]....
        /*00ac*/ 	.word	0x00000f50


	//----- nvinfo : EIATTR_SYSCALL_OFFSETS
	.align		4
.L_2429:
        /*00b0*/ 	.byte	0x04, 0x46
        /*00b2*/ 	.short	(.L_2431 - .L_2430)


	//   ....[0]....
.L_2430:
        /*00b4*/ 	.word	0x00000390


	//----- nvinfo : EIATTR_EXIT_INSTR_OFFSETS
	.align		4
.L_2431:
        /*00b8*/ 	.byte	0x04, 0x1c
        /*00ba*/ 	.short	(.L_2433 - .L_2432)


	//   ....[0]....
.L_2432:
        /*00bc*/ 	.word	0x00000240


	//   ....[1]....
        /*00c0*/ 	.word	0x00001fb0


	//   ....[2]....
        /*00c4*/ 	.word	0x00002140


	//----- nvinfo : EIATTR_MAX_THREADS
	.align		4
.L_2433:
        /*00c8*/ 	.byte	0x04, 0x05
        /*00ca*/ 	.short	(.L_2435 - .L_2434)
.L_2434:
        /*00cc*/ 	.word	0x00000100
        /*00d0*/ 	.word	0x00000001
        /*00d4*/ 	.word	0x00000001


	//----- nvinfo : EIATTR_CRS_STACK_SIZE
	.align		4
.L_2435:
        /*00d8*/ 	.byte	0x04, 0x1e
        /*00da*/ 	.short	(.L_2437 - .L_2436)
.L_2436:
        /*00dc*/ 	.word	0x00000000


	//----- nvinfo : EIATTR_CBANK_PARAM_SIZE
	.align		4
.L_2437:
        /*00e0*/ 	.byte	0x03, 0x19
        /*00e2*/ 	.short	0x00e8


	//----- nvinfo : EIATTR_PARAM_CBANK
	.align		4
        /*00e4*/ 	.byte	0x04, 0x0a
        /*00e6*/ 	.short	(.L_2439 - .L_2438)
	.align		4
.L_2438:
        /*00e8*/ 	.word	index@(.nv.constant0._ZN7cutlass13device_kernelIN5flash19FlashAttnFwdCombineIN4cute5tupleIJNS3_1CILi8EEENS5_ILi128EEEEEELi5ELi256ELi1ELb0ELb0EffNS_4arch4Sm90EEEEEvNT_6ParamsE)
        /*00ec*/ 	.short	0x0210
        /*00ee*/ 	.short	0x00e8


	//----- nvinfo : EIATTR_SW_WAR
	.align		4
.L_2439:
        /*00f0*/ 	.byte	0x04, 0x36
        /*00f2*/ 	.short	(.L_2441 - .L_2440)
.L_2440:
        /*00f4*/ 	.word	0x00000008
.L_2441:


//--------------------- .nv.info._ZN7cutlass13device_kernelIN5flash19FlashAttnFwdCombineIN4cute5tupleIJNS3_1CILi8EEENS5_ILi128EEEEEELi8ELi256ELi1ELb0ELb1EffNS_4arch4Sm90EEEEEvNT_6ParamsE --------------------------
	.section	.nv.info._ZN7cutlass13device_kernelIN5flash19FlashAttnFwdCombineIN4cute5tupleIJNS3_1CILi8EEENS5_ILi128EEEEEELi8ELi256ELi1ELb0ELb1EffNS_4arch4Sm90EEEEEvNT_6ParamsE,"",@"SHT_CUDA_INFO"
	.sectionflags	@""
	.align	4


	//----- nvinfo : EIATTR_CUDA_API_VERSION
	.align		4
        /*0000*/ 	.byte	0x04, 0x37
        /*0002*/ 	.short	(.L_2443 - .L_2442)
.L_2442:
        /*0004*/ 	.word	0x00000082


	//----- nvinfo : EIATTR_KPARAM_INFO
	.align		4
.L_2443:
        /*0008*/ 	.byte	0x04, 0x17
        /*000a*/ 	.short	(.L_2445 - .L_2444)
.L_2444:
        /*000c*/ 	.word	0x00000000
        /*0010*/ 	.short	0x0000
        /*0012*/ 	.short	0x0000
        /*0014*/ 	.byte	0x00, 0xf0, 0xa1, 0x03


	//----- nvinfo : EIATTR_SPARSE_MMA_MASK
	.align		4
.L_2445:
        /*0018*/ 	.byte	0x03, 0x50
        /*001a*/ 	.short	0x0000


	//----- nvinfo : EIATTR_MAXREG_COUNT
	.align		4
        /*001c*/ 	.byte	0x03, 0x1b
        /*001e*/ 	.short	0x0080


	//----- nvinfo : EIATTR_NUM_BARRIERS
	.align		4
        /*0020*/ 	.byte	0x02, 0x4c
        /*0022*/ 	.byte	0x01
	.zero		1


	//----- nvinfo : EIATTR_EXTERNS
	.align		4
        /*0024*/ 	.byte	0x04, 0x0f
        /*0026*/ 	.short	(.L_2447 - .L_2446)


	//   ....[0]....
	.align		4
.L_2446:
        /*0028*/ 	.word	index@(__assertfail)


	//----- nvinfo : EIATTR_MERCURY_ISA_VERSION
	.align		4
.L_2447:
        /*002c*/ 	.byte	0x03, 0x5f
        /*002e*/ 	.short	0x0101


	//----- nvinfo : EIATTR_COOP_GROUP_MASK_REGIDS
	.align		4
        /*0030*/ 	.byte	0x04, 0x29
        /*0032*/ 	.short	(.L_2449 - .L_2448)


	//   ....[0]....
.L_2448:
        /*0034*/ 	.word	0xffffffff


	//   ....[1]....
        /*0038*/ 	.word	0xffffffff


	//   ....[2]....
        /*003c*/ 	.word	0xffffffff


	//   ....[3]....
        /*0040*/ 	.word	0xffffffff


	//   ....[4]....
        /*0044*/ 	.word	0xffffffff


	//   ....[5]....
        /*0048*/ 	.word	0xffffffff


	//   ....[6]....
        /*004c*/ 	.word	0xffffffff


	//   ....[7]....
        /*0050*/ 	.word	0xffffffff


	//   ....[8]....
        /*0054*/ 	.word	0xffffffff


	//   ....[9]....
        /*0058*/ 	.word	0xffffffff


	//   ....[10]....
        /*005c*/ 	.word	0xffffffff


	//   ....[11]....
        /*0060*/ 	.word	0xffffffff


	//   ....[12]....
        /*0064*/ 	.word	0xffffffff


	//   ....[13]....
        /*0068*/ 	.word	0xffffffff


	//   ....[14]....
        /*006c*/ 	.word	0xffffffff


	//----- nvinfo : EIATTR_COOP_GROUP_INSTR_OFFSETS
	.align		4
.L_2449:
        /*0070*/ 	.byte	0x04, 0x28
        /*0072*/ 	.short	(.L_2451 - .L_2450)


	//   ....[0]....
.L_2450:
        /*0074*/ 	.word	0x00002090


	//   ....[1]....
        /*0078*/ 	.word	0x000020b0


	//   ....[2]....
        /*007c*/ 	.word	0x000020d0


	//   ....[3]....
        /*0080*/ 	.word	0x000020f0


	//   ....[4]....
        /*0084*/ 	.word	0x00002110


	//   ....[5]....
        /*0088*/ 	.word	0x00002430


	//   ....[6]....
        /*008c*/ 	.word	0x00002450


	//   ....[7]....
        /*0090*/ 	.word	0x00002460


	//   ....[8]....
        /*0094*/ 	.word	0x00002490


	//   ....[9]....
        /*0098*/ 	.word	0x000024a0


	//   ....[10]....
        /*009c*/ 	.word	0x000024d0


	//   ....[11]....
        /*00a0*/ 	.word	0x000024e0


	//   ....[12]....
        /*00a4*/ 	.word	0x00002520


	//   ....[13]....
        /*00a8*/ 	.word	0x00002530


	//   ....[14]....
        /*00ac*/ 	.word	0x00002560


	//----- nvinfo : EIATTR_SYSCALL_OFFSETS
	.align		4
.L_2451:
        /*00b0*/ 	.byte	0x04, 0x46
        /*00b2*/ 	.short	(.L_2453 - .L_2452)


	//   ....[0]....
.L_2452:
        /*00b4*/ 	.word	0x00000510


	//----- nvinfo : EIATTR_EXIT_INSTR_OFFSETS
	.align		4
.L_2453:
        /*00b8*/ 	.byte	0x04, 0x1c
        /*00ba*/ 	.short	(.L_2455 - .L_2454)


	//   ....[0]....
.L_2454:
        /*00bc*/ 	.word	0x00000240


	//   ....[1]....
        /*00c0*/ 	.word	0x000003c0


	//   ....[2]....
        /*00c4*/ 	.word	0x000036a0


	//   ....[3]....
        /*00c8*/ 	.word	0x000037e0


	//----- nvinfo : EIATTR_MAX_THREADS
	.align		4
.L_2455:
        /*00cc*/ 	.byte	0x04, 0x05
        /*00ce*/ 	.short	(.L_2457 - .L_2456)
.L_2456:
        /*00d0*/ 	.word	0x00000100
        /*00d4*/ 	.word	0x00000001
        /*00d8*/ 	.word	0x00000001


	//----- nvinfo : EIATTR_CRS_STACK_SIZE
	.align		4
.L_2457:
        /*00dc*/ 	.byte	0x04, 0x1e
        /*00de*/ 	.short	(.L_2459 - .L_2458)
.L_2458:
        /*00e0*/ 	.word	0x00000000


	//----- nvinfo : EIATTR_CBANK_PARAM_SIZE
	.align		4
.L_2459:
        /*00e4*/ 	.byte	0x03, 0x19
        /*00e6*/ 	.short	0x00e8


	//----- nvinfo : EIATTR_PARAM_CBANK
	.align		4
        /*00e8*/ 	.byte	0x04, 0x0a
        /*00ea*/ 	.short	(.L_2461 - .L_2460)
	.align		4
.L_2460:
        /*00ec*/ 	.word	index@(.nv.constant0._ZN7cutlass13device_kernelIN5flash19FlashAttnFwdCombineIN4cute5tupleIJNS3_1CILi8EEENS5_ILi128EEEEEELi8ELi256ELi1ELb0ELb1EffNS_4arch4Sm90EEEEEvNT_6ParamsE)
        /*00f0*/ 	.short	0x0210
        /*00f2*/ 	.short	0x00e8


	//----- nvinfo : EIATTR_SW_WAR
	.align		4
.L_2461:
        /*00f4*/ 	.byte	0x04, 0x36
        /*00f6*/ 	.short	(.L_2463 - .L_2462)
.L_2462:
        /*00f8*/ 	.word	0x00000008
.L_2463:


//--------------------- .nv.info._ZN7cutlass13device_kernelIN5flash19FlashAttnFwdCombineIN4cute5tupleIJNS3_1CILi8EEENS5_ILi128EEEEEELi7ELi256ELi1ELb0ELb1EffNS_4arch4Sm90EEEEEvNT_6ParamsE --------------------------
	.section	.nv.info._ZN7cutlass13device_kernelIN5flash19FlashAttnFwdCombineIN4cute5tupleIJNS3_1CILi8EEENS5_ILi128EEEEEELi7ELi256ELi1ELb0ELb1EffNS_4arch4Sm90EEEEEvNT_6ParamsE,"",@"SHT_CUDA_INFO"
	.sectionflags	@""
	.align	4


	//----- nvinfo : EIATTR_CUDA_API_VERSION
	.align		4
        /*0000*/ 	.byte	0x04, 0x37
        /*0002*/ 	.short	(.L_2465 - .L_2464)
.L_2464:
        /*0004*/ 	.word	0x00000082


	//----- nvinfo : EIATTR_KPARAM_INFO
	.align		4
.L_2465:
        /*0008*/ 	.byte	0x04, 0x17
        /*000a*/ 	.short	(.L_2467 - .L_2466)
.L_2466:
        /*000c*/ 	.word	0x00000000
        /*0010*/ 	.short	0x0000
        /*0012*/ 	.short	0x0000
        /*0014*/ 	.byte	0x00, 0xf0, 0xa1, 0x03


	//----- nvinfo : EIATTR_SPARSE_MMA_MASK
	.align		4
.L_2467:
        /*0018*/ 	.byte	0x03, 0x50
        /*001a*/ 	.short	0x0000


	//----- nvinfo : EIATTR_MAXREG_COUNT
	.align		4
        /*001c*/ 	.byte	0x03, 0x1b
        /*001e*/ 	.short	0x0080


	//----- nvinfo : EIATTR_NUM_BARRIERS
	.align		4
        /*0020*/ 	.byte	0x02, 0x4c
        /*0022*/ 	.byte	0x01
	.zero		1


	//----- nvinfo : EIATTR_EXTERNS
	.align		4
        /*0024*/ 	.byte	0x04, 0x0f
        /*0026*/ 	.short	(.L_2469 - .L_2468)


	//   ....[0]....
	.align		4
.L_2468:
        /*0028*/ 	.word	index@(__assertfail)


	//----- nvinfo : EIATTR_MERCURY_ISA_VERSION
	.align		4
.L_2469:
        /*002c*/ 	.byte	0x03, 0x5f
        /*002e*/ 	.short	0x0101


	//----- nvinfo : EIATTR_COOP_GROUP_MASK_REGIDS
	.align		4
        /*0030*/ 	.byte	0x04, 0x29
        /*0032*/ 	.short	(.L_2471 - .L_2470)


	//   ....[0]....
.L_2470:
        /*0034*/ 	.word	0xffffffff


	//   ....[1]....
        /*0038*/ 	.word	0xffffffff


	//   ....[2]....
        /*003c*/ 	.word	0xffffffff


	//   ....[3]....
        /*0040*/ 	.word	0xffffffff


	//   ....[4]....
        /*0044*/ 	.word	0xffffffff


	//   ....[5]....
        /*0048*/ 	.word	0xffffffff


	//   ....[6]....
        /*004c*/ 	.word	0xffffffff


	//   ....[7]....
        /*0050*/ 	.word	0xffffffff


	//   ....[8]....
        /*0054*/ 	.word	0xffffffff


	//   ....[9]....
        /*0058*/ 	.word	0xffffffff


	//   ....[10]....
        /*005c*/ 	.word	0xffffffff


	//   ....[11]....
        /*0060*/ 	.word	0xffffffff


	//   ....[12]....
        /*0064*/ 	.word	0xffffffff


	//   ....[13]....
        /*0068*/ 	.word	0xffffffff


	//   ....[14]....
        /*006c*/ 	.word	0xffffffff


	//----- nvinfo : EIATTR_COOP_GROUP_INSTR_OFFSETS
	.align		4
.L_2471:
        /*0070*/ 	.byte	0x04, 0x28
        /*0072*/ 	.short	(.L_2473 - .L_2472)


	//   ....[0]....
.L_2472:
        /*0074*/ 	.word	0x00001ba0


	//   ....[1]....
        /*0078*/ 	.word	0x00001bc0


	//   ....[2]....
        /*007c*/ 	.word	0x00001be0


	//   ....[3]....
        /*0080*/ 	.word	0x00001c00


	//   ....[4]....
        /*0084*/ 	.word	0x00001c20


	//   ....[5]....
        /*0088*/ 	.word	0x00001dc0


	//   ....[6]....
        /*008c*/ 	.word	0x00001de0


	//   ....[7]....
        /*0090*/ 	.word	0x00001df0


	//   ....[8]....
        /*0094*/ 	.word	0x00001e20


	//   ....[9]....
        /*0098*/ 	.word	0x00001e30


	//   ....[10]....
        /*009c*/ 	.word	0x00001e60


	//   ....[11]....
        /*00a0*/ 	.word	0x00001e70


	//   ....[12]....
        /*00a4*/ 	.word	0x00001eb0


	//   ....[13]....
        /*00a8*/ 	.word	0x00001ec0


	//   ....[14]....
        /*00ac*/ 	.word	0x00001ef0


	//----- nvinfo : EIATTR_SYSCALL_OFFSETS
	.align		4
.L_2473:
        /*00b0*/ 	.byte	0x04, 0x46
        /*00b2*/ 	.short	(.L_2475 - .L_2474)


	//   ....[0]....
.L_2474:
        /*00b4*/ 	.word	0x00000510


	//----- nvinfo : EIATTR_EXIT_INSTR_OFFSETS
	.align		4
.L_2475:
        /*00b8*/ 	.byte	0x04, 0x1c
        /*00ba*/ 	.short	(.L_2477 - .L_2476)


	//   ....[0]....
.L_2476:
        /*00bc*/ 	.word	0x00000240


	//   ....[1]....
        /*00c0*/ 	.word	0x000003c0


	//   ....[2]....
        /*00c4*/ 	.word	0x00002fc0


	//   ....[3]....
        /*00c8*/ 	.word	0x00003100


	//----- nvinfo : EIATTR_MAX_THREADS
	.align		4
.L_2477:
        /*00cc*/ 	.byte	0x04, 0x05
        /*00ce*/ 	.short	(.L_2479 - .L_2478)
.L_2478:
        /*00d0*/ 	.word	0x00000100
        /*00d4*/ 	.word	0x00000001
        /*00d8*/ 	.word	0x00000001


	//----- nvinfo : EIATTR_CRS_STACK_SIZE
	.align		4
.L_2479:
        /*00dc*/ 	.byte	0x04, 0x1e
        /*00de*/ 	.short	(.L_2481 - .L_2480)
.L_2480:
        /*00e0*/ 	.word	0x00000000


	//----- nvinfo : EIATTR_CBANK_PARAM_SIZE
	.align		4
.L_2481:
        /*00e4*/ 	.byte	0x03, 0x19
        /*00e6*/ 	.short	0x00e8


	//----- nvinfo : EIATTR_PARAM_CBANK
	.align		4
        /*00e8*/ 	.byte	0x04, 0x0a
        /*00ea*/ 	.short	(.L_2483 - .L_2482)
	.align		4
.L_2482:
        /*00ec*/ 	.word	index@(.nv.constant0._ZN7cutlass13device_kernelIN5flash19FlashAttnFwdCombineIN4cute5tupleIJNS3_1CILi8EEENS5_ILi128EEEEEELi7ELi256ELi1ELb0ELb1EffNS_4arch4Sm90EEEEEvNT_6ParamsE)
        /*00f0*/ 	.short	0x0210
        /*00f2*/ 	.short	0x00e8


	//----- nvinfo : EIATTR_SW_WAR
	.align		4
.L_2483:
        /*00f4*/ 	.byte	0x04, 0x36
        /*00f6*/ 	.short	(.L_2485 - .L_2484)
.L_2484:
        /*00f8*/ 	.word	0x00000008
.L_2485:


//--------------------- .nv.info._ZN7cutlass13device_kernelIN5flash19FlashAttnFwdCombineIN4cute5tupleIJNS3_1CILi8EEENS5_ILi128EEEEEELi6ELi256ELi1ELb0ELb1EffNS_4arch4Sm90EEEEEvNT_6ParamsE --------------------------
	.section	.nv.info._ZN7cutlass13device_kernelIN5flash19FlashAttnFwdCombineIN4cute5tupleIJNS3_1CILi8EEENS5_ILi128EEEEEELi6ELi256ELi1ELb0ELb1EffNS_4arch4Sm90EEEEEvNT_6ParamsE,"",@"SHT_CUDA_INFO"
	.sectionflags	@""
	.align	4


	//----- nvinfo : EIATTR_CUDA_API_VERSION
	.align		4
        /*0000*/ 	.byte	0x04, 0x37
        /*0002*/ 	.short	(.L_2487 - .L_2486)
.L_2486:
        /*0004*/ 	.word	0x00000082


	//----- nvinfo : EIATTR_KPARAM_INFO
	.align		4
.L_2487:
        /*0008*/ 	.byte	0x04, 0x17
        /*000a*/ 	.short	(.L_2489 - .L_2488)
.L_2488:
        /*000c*/ 	.word	0x00000000
        /*0010*/ 	.short	0x0000
        /*0012*/ 	.short	0x0000
        /*0014*/ 	.byte	0x00, 0xf0, 0xa1, 0x03


	//----- nvinfo : EIATTR_SPARSE_MMA_MASK
	.align		4
.L_2489:
        /*0018*/ 	.byte	0x03, 0x50
        /*001a*/ 	.short	0x0000


	//----- nvinfo : EIATTR_MAXREG_COUNT
	.align		4
        /*001c*/ 	.byte	0x03, 0x1b
        /*001e*/ 	.short	0x0080


	//----- nvinfo : EIATTR_NUM_BARRIERS
	.align		4
        /*0020*/ 	.byte	0x02, 0x4c
        /*0022*/ 	.byte	0x01
	.zero		1


	//----- nvinfo : EIATTR_EXTERNS
	.align		4
        /*0024*/ 	.byte	0x04, 0x0f
        /*0026*/ 	.short	(.L_2491 - .L_2490)


	//   ....[0]....
	.align		4
.L_2490:
        /*0028*/ 	.word	index@(__assertfail)


	//----- nvinfo : EIATTR_MERCURY_ISA_VERSION
	.align		4
.L_2491:
        /*002c*/ 	.byte	0x03, 0x5f
        /*002e*/ 	.short	0x0101


	//----- nvinfo : EIATTR_COOP_GROUP_MASK_REGIDS
	.align		4
        /*0030*/ 	.byte	0x04, 0x29
        /*0032*/ 	.short	(.L_2493 - .L_2492)


	//   ....[0]....
.L_2492:
        /*0034*/ 	.word	0xffffffff


	//   ....[1]....
        /*0038*/ 	.word	0xffffffff


	//   ....[2]....
        /*003c*/ 	.word	0xffffffff


	//   ....[3]....
        /*0040*/ 	.word	0xffffffff


	//   ....[4]....
        /*0044*/ 	.word	0xffffffff


	//   ....[5]....
        /*0048*/ 	.word	0xffffffff


	//   ....[6]....
        /*004c*/ 	.word	0xffffffff


	//   ....[7]....
        /*0050*/ 	.word	0xffffffff


	//   ....[8]....
        /*0054*/ 	.word	0xffffffff


	//   ....[9]....
        /*0058*/ 	.word	0xffffffff


	//   ....[10]....
        /*005c*/ 	.word	0xffffffff


	//   ....[11]....
        /*0060*/ 	.word	0xffffffff


	//   ....[12]....
        /*0064*/ 	.word	0xffffffff


	//   ....[13]....
        /*0068*/ 	.word	0xffffffff


	//   ....[14]....
        /*006c*/ 	.word	0xffffffff


	//----- nvinfo : EIATTR_COOP_GROUP_INSTR_OFFSETS
	.align		4
.L_2493:
        /*0070*/ 	.byte	0x04, 0x28
        /*0072*/ 	.short	(.L_2495 - .L_2494)


	//   ....[0]....
.L_2494:
        /*0074*/ 	.word	0x00001800


	//   ....[1]....
        /*0078*/ 	.word	0x00001820


	//   ....[2]....
        /*007c*/ 	.word	0x00001840


	//   ....[3]....
        /*0080*/ 	.word	0x00001860


	//   ....[4]....
        /*0084*/ 	.word	0x00001880


	//   ....[5]....
        /*0088*/ 	.word	0x00001970


	//   ....[6]....
        /*008c*/ 	.word	0x00001990


	//   ....[7]....
        /*0090*/ 	.word	0x000019a0


	//   ....[8]....
        /*0094*/ 	.word	0x000019d0


	//   ....[9]....
        /*0098*/ 	.word	0x000019e0


	//   ....[10]....
        /*009c*/ 	.word	0x00001a10


	//   ....[11]....
        /*00a0*/ 	.word	0x00001a20


	//   ....[12]....
        /*00a4*/ 	.word	0x00001a60


	//   ....[13]....
        /*00a8*/ 	.word	0x00001a70


	//   ....[14]....
        /*00ac*/ 	.word	0x00001aa0


	//----- nvinfo : EIATTR_SYSCALL_OFFSETS
	.align		4
.L_2495:
        /*00b0*/ 	.byte	0x04, 0x46
        /*00b2*/ 	.short	(.L_2497 - .L_2496)


	//   ....[0]....
.L_2496:
        /*00b4*/ 	.word	0x00000510


	//----- nvinfo : EIATTR_EXIT_INSTR_OFFSETS
	.align		4
.L_2497:
        /*00b8*/ 	.byte	0x04, 0x1c
        /*00ba*/ 	.short	(.L_2499 - .L_2498)


	//   ....[0]....
.L_2498:
        /*00bc*/ 	.word	0x00000240


	//   ....[1]....
        /*00c0*/ 	.word	0x000003c0


	//   ....[2]....
        /*00c4*/ 	.word	0x00002b20


	//   ....[3]....
        /*00c8*/ 	.word	0x00002c60


	//----- nvinfo : EIATTR_MAX_THREADS
	.align		4
.L_2499:
        /*00cc*/ 	.byte	0x04, 0x05
        /*00ce*/ 	.short	(.L_2501 - .L_2500)
.L_2500:
        /*00d0*/ 	.word	0x00000100
        /*00d4*/ 	.word	0x00000001
        /*00d8*/ 	.word	0x00000001


	//----- nvinfo : EIATTR_CRS_STACK_SIZE
	.align		4
.L_2501:
        /*00dc*/ 	.byte	0x04, 0x1e
        /*00de*/ 	.short	(.L_2503 - .L_2502)
.L_2502:
        /*00e0*/ 	.word	0x00000000


	//----- nvinfo : EIATTR_CBANK_PARAM_SIZE
	.align		4
.L_2503:
        /*00e4*/ 	.byte	0x03, 0x19
        /*00e6*/ 	.short	0x00e8


	//----- nvinfo : EIATTR_PARAM_CBANK
	.align		4
        /*00e8*/ 	.byte	0x04, 0x0a
        /*00ea*/ 	.short	(.L_2505 - .L_2504)
	.align		4
.L_2504:
        /*00ec*/ 	.word	index@(.nv.constant0._ZN7cutlass13device_kernelIN5flash19FlashAttnFwdCombineIN4cute5tupleIJNS3_1CILi8EEENS5_ILi128EEEEEELi6ELi256ELi1ELb0ELb1EffNS_4arch4Sm90EEEEEvNT_6ParamsE)
        /*00f0*/ 	.short	0x0210
        /*00f2*/ 	.short	0x00e8


	//----- nvinfo : EIATTR_SW_WAR
	.align		4
.L_2505:
        /*00f4*/ 	.byte	0x04, 0x36
        /*00f6*/ 	.short	(.L_2507 - .L_2506)
.L_2506:
        /*00f8*/ 	.word	0x00000008
.L_2507:


//--------------------- .nv.info._ZN7cutlass13device_kernelIN5flash19FlashAttnFwdCombineIN4cute5tupleIJNS3_1CILi8EEENS5_ILi128EEEEEELi5ELi256ELi1ELb0ELb1EffNS_4arch4Sm90EEEEEvNT_6ParamsE --------------------------
	.section	.nv.info._ZN7cutlass13device_kernelIN5flash19FlashAttnFwdCombineIN4cute5tupleIJNS3_1CILi8EEENS5_ILi128EEEEEELi5ELi256ELi1ELb0ELb1EffNS_4arch4Sm90EEEEEvNT_6ParamsE,"",@"SHT_CUDA_INFO"
	.sectionflags	@""
	.align	4


	//----- nvinfo : EIATTR_CUDA_API_VERSION
	.align		4
        /*0000*/ 	.byte	0x04, 0x37
        /*0002*/ 	.short	(.L_2509 - .L_2508)
.L_2508:
        /*0004*/ 	.word	0x00000082


	//----- nvinfo : EIATTR_KPARAM_INFO
	.align		4
.L_2509:
        /*0008*/ 	.byte	0x04, 0x17
        /*000a*/ 	.short	(.L_2511 - .L_2510)
.L_2510:
        /*000c*/ 	.word	0x00000000
        /*0010*/ 	.short	0x0000
        /*0012*/ 	.short	0x0000
        /*0014*/ 	.byte	0x00, 0xf0, 0xa1, 0x03


	//----- nvinfo : EIATTR_SPARSE_MMA_MASK
	.align		4
.L_2511:
        /*0018*/ 	.byte	0x03, 0x50
        /*001a*/ 	.short	0x0000


	//----- nvinfo : EIATTR_MAXREG_COUNT
	.align		4
        /*001c*/ 	.byte	0x03, 0x1b
        /*001e*/ 	.short	0x0080


	//----- nvinfo : EIATTR_NUM_BARRIERS
	.align		4
        /*0020*/ 	.byte	0x02, 0x4c
        /*0022*/ 	.byte	0x01
	.zero		1


	//----- nvinfo : EIATTR_EXTERNS
	.align		4
        /*0024*/ 	.byte	0x04, 0x0f
        /*0026*/ 	.short	(.L_2513 - .L_2512)


	//   ....[0]....
	.align		4
.L_2512:
        /*0028*/ 	.word	index@(__assertfail)


	//----- nvinfo : EIATTR_MERCURY_ISA_VERSION
	.align		4
.L_2513:
        /*002c*/ 	.byte	0x03, 0x5f
        /*002e*/ 	.short	0x0101


	//----- nvinfo : EIATTR_COOP_GROUP_MASK_REGIDS
	.align		4
        /*0030*/ 	.byte	0x04, 0x29
        /*0032*/ 	.short	(.L_2515 - .L_2514)


	//   ....[0]....
.L_2514:
        /*0034*/ 	.word	0xffffffff


	//   ....[1]....
        /*0038*/ 	.word	0xffffffff


	//   ....[2]....
        /*003c*/ 	.word	0xffffffff


	//   ....[3]....
        /*0040*/ 	.word	0xffffffff


	//   ....[4]....
        /*0044*/ 	.word	0xffffffff


	//   ....[5]....
        /*0048*/ 	.word	0xffffffff


	//   ....[6]....
        /*004c*/ 	.word	0xffffffff


	//   ....[7]....
        /*0050*/ 	.word	0xffffffff


	//   ....[8]....
        /*0054*/ 	.word	0xffffffff


	//   ....[9]....
        /*0058*/ 	.word	0xffffffff


	//   ....[10]....
        /*005c*/ 	.word	0xffffffff


	//   ....[11]....
        /*0060*/ 	.word	0xffffffff


	//   ....[12]....
        /*0064*/ 	.word	0xffffffff


	//   ....[13]....
        /*0068*/ 	.word	0xffffffff


	//   ....[14]....
        /*006c*/ 	.word	0xffffffff


	//----- nvinfo : EIATTR_COOP_GROUP_INSTR_OFFSETS
	.align		4
.L_2515:
        /*0070*/ 	.byte	0x04, 0x28
        /*0072*/ 	.short	(.L_2517 - .L_2516)


	//   ....[0]....
.L_2516:
        /*0074*/ 	.word	0x000015e0


	//   ....[1]....
        /*0078*/ 	.word	0x00001600


	//   ....[2]....
        /*007c*/ 	.word	0x00001620


	//   ....[3]....
        /*0080*/ 	.word	0x00001640


	//   ....[4]....
        /*0084*/ 	.word	0x00001660


	//   ....[5]....
        /*0088*/ 	.word	0x000016f0


	//   ....[6]....
        /*008c*/ 	.word	0x00001720


	//   ....[7]....
        /*0090*/ 	.word	0x00001730


	//   ....[8]....
        /*0094*/ 	.word	0x00001760


	//   ....[9]....
        /*0098*/ 	.word	0x00001770


	//   ....[10]....
        /*009c*/ 	.word	0x000017a0


	//   ....[11]....
        /*00a0*/ 	.word	0x000017b0


	//   ....[12]....
        /*00a4*/ 	.word	0x000017e0


	//   ....[13]....
        /*00a8*/ 	.word	0x000017f0


	//   ....[14]....
        /*00ac*/ 	.word	0x00001860


	//----- nvinfo : EIATTR_SYSCALL_OFFSETS
	.align		4
.L_2517:
        /*00b0*/ 	.byte	0x04, 0x46
        /*00b2*/ 	.short	(.L_2519 - .L_2518)


	//   ....[0]....
.L_2518:
        /*00b4*/ 	.word	0x00000510


	//----- nvinfo : EIATTR_EXIT_INSTR_OFFSETS
	.align		4
.L_2519:
        /*00b8*/ 	.byte	0x04, 0x1c
        /*00ba*/ 	.short	(.L_2521 - .L_2520)


	//   ....[0]....
.L_2520:
        /*00bc*/ 	.word	0x00000240


	//   ....[1]....
        /*00c0*/ 	.word	0x000003c0


	//   ....[2]....
        /*00c4*/ 	.word	0x00002890


	//   ....[3]....
        /*00c8*/ 	.word	0x000029d0


	//----- nvinfo : EIATTR_MAX_THREADS
	.align		4
.L_2521:
        /*00cc*/ 	.byte	0x04, 0x05
        /*00ce*/ 	.short	(.L_2523 - .L_2522)
.L_2522:
        /*00d0*/ 	.word	0x00000100
        /*00d4*/ 	.word	0x00000001
        /*00d8*/ 	.word	0x00000001


	//----- nvinfo : EIATTR_CRS_STACK_SIZE
	.align		4
.L_2523:
        /*00dc*/ 	.byte	0x04, 0x1e
        /*00de*/ 	.short	(.L_2525 - .L_2524)
.L_2524:
        /*00e0*/ 	.word	0x00000000


	//----- nvinfo : EIATTR_CBANK_PARAM_SIZE
	.align		4
.L_2525:
        /*00e4*/ 	.byte	0x03, 0x19
        /*00e6*/ 	.short	0x00e8


	//----- nvinfo : EIATTR_PARAM_CBANK
	.align		4
        /*00e8*/ 	.byte	0x04, 0x0a
        /*00ea*/ 	.short	(.L_2527 - .L_2526)
	.align		4
.L_2526:
        /*00ec*/ 	.word	index@(.nv.constant0._ZN7cutlass13device_kernelIN5flash19FlashAttnFwdCombineIN4cute5tupleIJNS3_1CILi8EEENS5_ILi128EEEEEELi5ELi256ELi1ELb0ELb1EffNS_4arch4Sm90EEEEEvNT_6ParamsE)
        /*00f0*/ 	.short	0x0210
        /*00f2*/ 	.short	0x00e8


	//----- nvinfo : EIATTR_SW_WAR
	.align		4
.L_2527:
        /*00f4*/ 	.byte	0x04, 0x36
        /*00f6*/ 	.short	(.L_2529 - .L_2528)
.L_2528:
        /*00f8*/ 	.word	0x00000008
.L_2529:


//--------------------- .nv.info._ZN7cutlass13device_kernelIN5flash19FlashAttnFwdCombineIN4cute5tupleIJNS3_1CILi8EEENS5_ILi128EEEEEELi8ELi256ELi1ELb0ELb0EffNS_4arch4Sm80EEEEEvNT_6ParamsE --------------------------
	.section	.nv.info._ZN7cutlass13device_kernelIN5flash19FlashAttnFwdCombineIN4cute5tupleIJNS3_1CILi8EEENS5_ILi128EEEEEELi8ELi256ELi1ELb0ELb0EffNS_4arch4Sm80EEEEEvNT_6ParamsE,"",@"SHT_CUDA_INFO"
	.sectionflags	@""
	.align	4


	//----- nvinfo : EIATTR_CUDA_API_VERSION
	.align		4
        /*0000*/ 	.byte	0x04, 0x37
        /*0002*/ 	.short	(.L_2531 - .L_2530)
.L_2530:
        /*0004*/ 	.word	0x00000082


	//----- nvinfo : EIATTR_KPARAM_INFO
	.align		4
.L_2531:
        /*0008*/ 	.byte	0x04, 0x17
        /*000a*/ 	.short	(.L_2533 - .L_2532)
.L_2532:
        /*000c*/ 	.word	0x00000000
        /*0010*/ 	.short	0x0000
        /*0012*/ 	.short	0x0000
        /*0014*/ 	.byte	0x00, 0xf0, 0xa1, 0x03


	//----- nvinfo : EIATTR_SPARSE_MMA_MASK
	.align		4
.L_2533:
        /*0018*/ 	.byte	0x03, 0x50
        /*001a*/ 	.short	0x0000


	//----- nvinfo : EIATTR_MAXREG_COUNT
	.align		4
        /*001c*/ 	.byte	0x03, 0x1b
        /*001e*/ 	.short	0x0080


	//----- nvinfo : EIATTR_NUM_BARRIERS
	.align		4
        /*0020*/ 	.byte	0x02, 0x4c
        /*0022*/ 	.byte	0x01
	.zero		1


	//----- nvinfo : EIATTR_EXTERNS
	.align		4
        /*0024*/ 	.byte	0x04, 0x0f
        /*0026*/ 	.short	(.L_2535 - .L_2534)


	//   ....[0]....
	.align		4
.L_2534:
        /*0028*/ 	.word	index@(__assertfail)


	//----- nvinfo : EIATTR_MERCURY_ISA_VERSION
	.align		4
.L_2535:
        /*002c*/ 	.byte	0x03, 0x5f
        /*002e*/ 	.short	0x0101


	//----- nvinfo : EIATTR_COOP_GROUP_MASK_REGIDS
	.align		4
        /*0030*/ 	.byte	0x04, 0x29
        /*0032*/ 	.short	(.L_2537 - .L_2536)


	//   ....[0]....
.L_2536:
        /*0034*/ 	.word	0xffffffff


	//   ....[1]....
        /*0038*/ 	.word	0xffffffff


	//   ....[2]....
        /*003c*/ 	.word	0xffffffff


	//   ....[3]....
        /*0040*/ 	.word	0xffffffff


	//   ....[4]....
        /*0044*/ 	.word	0xffffffff


	//   ....[5]....
        /*0048*/ 	.word	0xffffffff


	//   ....[6]....
        /*004c*/ 	.word	0xffffffff


	//   ....[7]....
        /*0050*/ 	.word	0xffffffff


	//   ....[8]....
        /*0054*/ 	.word	0xffffffff


	//   ....[9]....
        /*0058*/ 	.word	0xffffffff


	//   ....[10]....
        /*005c*/ 	.word	0xffffffff


	//   ....[11]....
        /*0060*/ 	.word	0xffffffff


	//   ....[12]....
        /*0064*/ 	.word	0xffffffff


	//   ....[13]....
        /*0068*/ 	.word	0xffffffff


	//   ....[14]....
        /*006c*/ 	.word	0xffffffff


	//----- nvinfo : EIATTR_COOP_GROUP_INSTR_OFFSETS
	.align		4
.L_2537:
        /*0070*/ 	.byte	0x04, 0x28
        /*0072*/ 	.short	(.L_2539 - .L_2538)


	//   ....[0]....
.L_2538:
        /*0074*/ 	.word	0x00001740


	//   ....[1]....
        /*0078*/ 	.word	0x00001760


	//   ....[2]....
        /*007c*/ 	.word	0x00001780


	//   ....[3]....
        /*0080*/ 	.word	0x000017a0


	//   ....[4]....
        /*0084*/ 	.word	0x000017c0


	//   ....[5]....
        /*0088*/ 	.word	0x00001a60


	//   ....[6]....
        /*008c*/ 	.word	0x00001af0


	//   ....[7]....
        /*0090*/ 	.word	0x00001b10


	//   ....[8]....
        /*0094*/ 	.word	0x00001b30


	//   ....[9]....
        /*0098*/ 	.word	0x00001b60


	//   ....[10]....
        /*009c*/ 	.word	0x00001ba0


	//   ....[11]....
        /*00a0*/ 	.word	0x00001bc0


	//   ....[12]....
        /*00a4*/ 	.word	0x00001bf0


	//   ....[13]....
        /*00a8*/ 	.word	0x00001c00


	//   ....[14]....
        /*00ac*/ 	.word	0x00001c30


	//----- nvinfo : EIATTR_SYSCALL_OFFSETS
	.align		4
.L_2539:
        /*00b0*/ 	.byte	0x04, 0x46
        /*00b2*/ 	.short	(.L_2541 - .L_2540)


	//   ....[0]....
.L_2540:
        /*00b4*/ 	.word	0x00000390


	//----- nvinfo : EIATTR_EXIT_INSTR_OFFSETS
	.align		4
.L_2541:
        /*00b8*/ 	.byte	0x04, 0x1c
        /*00ba*/ 	.short	(.L_2543 - .L_2542)


	//   ....[0]....
.L_2542:
        /*00bc*/ 	.word	0x00000240


	//   ....[1]....
        /*00c0*/ 	.word	0x00002da0


	//   ....[2]....
        /*00c4*/ 	.word	0x00002f30


	//----- nvinfo : EIATTR_MAX_THREADS
	.align		4
.L_2543:
        /*00c8*/ 	.byte	0x04, 0x05
        /*00ca*/ 	.short	(.L_2545 - .L_2544)
.L_2544:
        /*00cc*/ 	.word	0x00000100
        /*00d0*/ 	.word	0x00000001
        /*00d4*/ 	.word	0x00000001


	//----- nvinfo : EIATTR_CRS_STACK_SIZE
	.align		4
.L_2545:
        /*00d8*/ 	.byte	0x04, 0x1e
        /*00da*/ 	.short	(.L_2547 - .L_2546)
.L_2546:
        /*00dc*/ 	.word	0x00000000


	//----- nvinfo : EIATTR_CBANK_PARAM_SIZE
	.align		4
.L_2547:
        /*00e0*/ 	.byte	0x03, 0x19
        /*00e2*/ 	.short	0x00e8


	//----- nvinfo : EIATTR_PARAM_CBANK
	.align		4
        /*00e4*/ 	.byte	0x04, 0x0a
        /*00e6*/ 	.short	(.L_2549 - .L_2548)
	.align		4
.L_2548:
        /*00e8*/ 	.word	index@(.nv.constant0._ZN7cutlass13device_kernelIN5flash19FlashAttnFwdCombineIN4cute5tupleIJNS3_1CILi8EEENS5_ILi128EEEEEELi8ELi256ELi1ELb0ELb0EffNS_4arch4Sm80EEEEEvNT_6ParamsE)
        /*00ec*/ 	.short	0x0210
        /*00ee*/ 	.short	0x00e8


	//----- nvinfo : EIATTR_SW_WAR
	.align		4
.L_2549:
        /*00f0*/ 	.byte	0x04, 0x36
        /*00f2*/ 	.short	(.L_2551 - .L_2550)
.L_2550:
        /*00f4*/ 	.word	0x00000008
.L_2551:


//--------------------- .nv.info._ZN7cutlass13device_kernelIN5flash19FlashAttnFwdCombineIN4cute5tupleIJNS3_1CILi8EEENS5_ILi128EEEEEELi7ELi256ELi1ELb0ELb0EffNS_4arch4Sm80EEEEEvNT_6ParamsE --------------------------
	.section	.nv.info._ZN7cutlass13device_kernelIN5flash19FlashAttnFwdCombineIN4cute5tupleIJNS3_1CILi8EEENS5_ILi128EEEEEELi7ELi256ELi1ELb0ELb0EffNS_4arch4Sm80EEEEEvNT_6ParamsE,"",@"SHT_CUDA_INFO"
	.sectionflags	@""
	.align	4


	//----- nvinfo : EIATTR_CUDA_API_VERSION
	.align		4
        /*0000*/ 	.byte	0x04, 0x37
        /*0002*/ 	.short	(.L_2553 - .L_2552)
.L_2552:
        /*0004*/ 	.word	0x00000082


	//----- nvinfo : EIATTR_KPARAM_INFO
	.align		4
.L_2553:
        /*0008*/ 	.byte	0x04, 0x17
        /*000a*/ 	.short	(.L_2555 - .L_2554)
.L_2554:
        /*000c*/ 	.word	0x00000000
        /*0010*/ 	.short	0x0000
        /*0012*/ 	.short	0x0000
        /*0014*/ 	.byte	0x00, 0xf0, 0xa1, 0x03


	//----- nvinfo : EIATTR_SPARSE_MMA_MASK
	.align		4
.L_2555:
        /*0018*/ 	.byte	0x03, 0x50
        /*001a*/ 	.short	0x0000


	//----- nvinfo : EIATTR_MAXREG_COUNT
	.align		4
        /*001c*/ 	.byte	0x03, 0x1b
        /*001e*/ 	.short	0x0080


	//----- nvinfo : EIATTR_NUM_BARRIERS
	.align		4
        /*0020*/ 	.byte	0x02, 0x4c
        /*0022*/ 	.byte	0x01
	.zero		1


	//----- nvinfo : EIATTR_EXTERNS
	.align		4
        /*0024*/ 	.byte	0x04, 0x0f
        /*0026*/ 	.short	(.L_2557 - .L_2556)


	//   ....[0]....
	.align		4
.L_2556:
        /*0028*/ 	.word	index@(__assertfail)


	//----- nvinfo : EIATTR_MERCURY_ISA_VERSION
	.align		4
.L_2557:
        /*002c*/ 	.byte	0x03, 0x5f
        /*002e*/ 	.short	0x0101


	//----- nvinfo : EIATTR_COOP_GROUP_MASK_REGIDS
	.align		4
        /*0030*/ 	.byte	0x04, 0x29
        /*0032*/ 	.short	(.L_2559 - .L_2558)


	//   ....[0]....
.L_2558:
        /*0034*/ 	.word	0xffffffff


	//   ....[1]....
        /*0038*/ 	.word	0xffffffff


	//   ....[2]....
        /*003c*/ 	.word	0xffffffff


	//   ....[3]....
        /*0040*/ 	.word	0xffffffff


	//   ....[4]....
        /*0044*/ 	.word	0xffffffff


	//   ....[5]....
        /*0048*/ 	.word	0xffffffff


	//   ....[6]....
        /*004c*/ 	.word	0xffffffff


	//   ....[7]....
        /*0050*/ 	.word	0xffffffff


	//   ....[8]....
        /*0054*/ 	.word	0xffffffff


	//   ....[9]....
        /*0058*/ 	.word	0xffffffff


	//   ....[10]....
        /*005c*/ 	.word	0xffffffff


	//   ....[11]....
        /*0060*/ 	.word	0xffffffff


	//   ....[12]....
        /*0064*/ 	.word	0xffffffff


	//   ....[13]....
        /*0068*/ 	.word	0xffffffff


	//   ....[14]....
        /*006c*/ 	.word	0xffffffff


	//----- nvinfo : EIATTR_COOP_GROUP_INSTR_OFFSETS
	.align		4
.L_2559:
        /*0070*/ 	.byte	0x04, 0x28
        /*0072*/ 	.short	(.L_2561 - .L_2560)


	//   ....[0]....
.L_2560:
        /*0074*/ 	.word	0x000012a0


	//   ....[1]....
        /*0078*/ 	.word	0x000012c0


	//   ....[2]....
        /*007c*/ 	.word	0x000012e0


	//   ....[3]....
        /*0080*/ 	.word	0x00001300


	//   ....[4]....
        /*0084*/ 	.word	0x00001320


	//   ....[5]....
        /*0088*/ 	.word	0x000014c0


	//   ....[6]....
        /*008c*/ 	.word	0x000014e0


	//   ....[7]....
        /*0090*/ 	.word	0x000014f0


	//   ....[8]....
        /*0094*/ 	.word	0x00001520


	//   ....[9]....
        /*0098*/ 	.word	0x00001530


	//   ....[10]....
        /*009c*/ 	.word	0x00001560


	//   ....[11]....
        /*00a0*/ 	.word	0x00001570


	//   ....[12]....
        /*00a4*/ 	.word	0x000015b0


	//   ....[13]....
        /*00a8*/ 	.word	0x000015c0


	//   ....[14]....
        /*00ac*/ 	.word	0x000015f0


	//----- nvinfo : EIATTR_SYSCALL_OFFSETS
	.align		4
.L_2561:
        /*00b0*/ 	.byte	0x04, 0x46
        /*00b2*/ 	.short	(.L_2563 - .L_2562)


	//   ....[0]....
.L_2562:
        /*00b4*/ 	.word	0x00000390


	//----- nvinfo : EIATTR_EXIT_INSTR_OFFSETS
	.align		4
.L_2563:
        /*00b8*/ 	.byte	0x04, 0x1c
        /*00ba*/ 	.short	(.L_2565 - .L_2564)


	//   ....[0]....
.L_2564:
        /*00bc*/ 	.word	0x00000240


	//   ....[1]....
        /*00c0*/ 	.word	0x000026f0


	//   ....[2]....
        /*00c4*/ 	.word	0x00002880


	//----- nvinfo : EIATTR_MAX_THREADS
	.align		4
.L_2565:
        /*00c8*/ 	.byte	0x04, 0x05
        /*00ca*/ 	.short	(.L_2567 - .L_2566)
.L_2566:
        /*00cc*/ 	.word	0x00000100
        /*00d0*/ 	.word	0x00000001
        /*00d4*/ 	.word	0x00000001


	//----- nvinfo : EIATTR_CRS_STACK_SIZE
	.align		4
.L_2567:
        /*00d8*/ 	.byte	0x04, 0x1e
        /*00da*/ 	.short	(.L_2569 - .L_2568)
.L_2568:
        /*00dc*/ 	.word	0x00000000


	//----- nvinfo : EIATTR_CBANK_PARAM_SIZE
	.align		4
.L_2569:
        /*00e0*/ 	.byte	0x03, 0x19
        /*00e2*/ 	.short	0x00e8


	//----- nvinfo : EIATTR_PARAM_CBANK
	.align		4
        /*00e4*/ 	.byte	0x04, 0x0a
        /*00e6*/ 	.short	(.L_2571 - .L_2570)
	.align		4
.L_2570:
        /*00e8*/ 	.word	index@(.nv.constant0._ZN7cutlass13device_kernelIN5flash19FlashAttnFwdCombineIN4cute5tupleIJNS3_1CILi8EEENS5_ILi128EEEEEELi7ELi256ELi1ELb0ELb0EffNS_4arch4Sm80EEEEEvNT_6ParamsE)
        /*00ec*/ 	.short	0x0210
        /*00ee*/ 	.short	0x00e8


	//----- nvinfo : EIATTR_SW_WAR
	.align		4
.L_2571:
        /*00f0*/ 	.byte	0x04, 0x36
        /*00f2*/ 	.short	(.L_2573 - .L_2572)
.L_2572:
        /*00f4*/ 	.word	0x00000008
.L_2573:


//--------------------- .nv.info._ZN7cutlass13device_kernelIN5flash19FlashAttnFwdCombineIN4cute5tupleIJNS3_1CILi8EEENS5_ILi128EEEEEELi6ELi256ELi1ELb0ELb0EffNS_4arch4Sm80EEEEEvNT_6ParamsE --------------------------
	.section	.nv.info._ZN7cutlass13device_kernelIN5flash19FlashAttnFwdCombineIN4cute5tupleIJNS3_1CILi8EEENS5_ILi128EEEEEELi6ELi256ELi1ELb0ELb0EffNS_4arch4Sm80EEEEEvNT_6ParamsE,"",@"SHT_CUDA_INFO"
	.sectionflags	@""
	.align	4


	//----- nvinfo : EIATTR_CUDA_API_VERSION
	.align		4
        /*0000*/ 	.byte	0x04, 0x37
        /*0002*/ 	.short	(.L_2575 - .L_2574)
.L_2574:
        /*0004*/ 	.word	0x00000082


	//----- nvinfo : EIATTR_KPARAM_INFO
	.align		4
.L_2575:
        /*0008*/ 	.byte	0x04, 0x17
        /*000a*/ 	.short	(.L_2577 - .L_2576)
.L_2576:
        /*000c*/ 	.word	0x00000000
        /*0010*/ 	.short	0x0000
        /*0012*/ 	.short	0x0000
        /*0014*/ 	.byte	0x00, 0xf0, 0xa1, 0x03


	//----- nvinfo : EIATTR_SPARSE_MMA_MASK
	.align		4
.L_2577:
        /*0018*/ 	.byte	0x03, 0x50
        /*001a*/ 	.short	0x0000


	//----- nvinfo : EIATTR_MAXREG_COUNT
	.align		4
        /*001c*/ 	.byte	0x03, 0x1b
        /*001e*/ 	.short	0x0080


	//----- nvinfo : EIATTR_NUM_BARRIERS
	.align		4
        /*0020*/ 	.byte	0x02, 0x4c
        /*0022*/ 	.byte	0x01
	.zero		1


	//----- nvinfo : EIATTR_EXTERNS
	.align		4
        /*0024*/ 	.byte	0x04, 0x0f
        /*0026*/ 	.short	(.L_2579 - .L_2578)


	//   ....[0]....
	.align		4
.L_2578:
        /*0028*/ 	.word	index@(__assertfail)


	//----- nvinfo : EIATTR_MERCURY_ISA_VERSION
	.align		4
.L_2579:
        /*002c*/ 	.byte	0x03, 0x5f
        /*002e*/ 	.short	0x0101


	//----- nvinfo : EIATTR_COOP_GROUP_MASK_REGIDS
	.align		4
        /*0030*/ 	.byte	0x04, 0x29
        /*0032*/ 	.short	(.L_2581 - .L_2580)


	//   ....[0]....
.L_2580:
        /*0034*/ 	.word	0xffffffff


	//   ....[1]....
        /*0038*/ 	.word	0xffffffff


	//   ....[2]....
        /*003c*/ 	.word	0xffffffff


	//   ....[3]....
        /*0040*/ 	.word	0xffffffff


	//   ....[4]....
        /*0044*/ 	.word	0xffffffff


	//   ....[5]....
        /*0048*/ 	.word	0xffffffff


	//   ....[6]....
        /*004c*/ 	.word	0xffffffff


	//   ....[7]....
        /*0050*/ 	.word	0xffffffff


	//   ....[8]....
        /*0054*/ 	.word	0xffffffff


	//   ....[9]....
        /*0058*/ 	.word	0xffffffff


	//   ....[10]....
        /*005c*/ 	.word	0xffffffff


	//   ....[11]....
        /*0060*/ 	.word	0xffffffff


	//   ....[12]....
        /*0064*/ 	.word	0xffffffff


	//   ....[13]....
        /*0068*/ 	.word	0xffffffff


	//   ....[14]....
        /*006c*/ 	.word	0xffffffff


	//----- nvinfo : EIATTR_COOP_GROUP_INSTR_OFFSETS
	.align		4
.L_2581:
        /*0070*/ 	.byte	0x04, 0x28
        /*0072*/ 	.short	(.L_2583 - .L_2582)


	//   ....[0]....
.L_2582:
        /*0074*/ 	.word	0x00000ef0


	//   ....[1]....
        /*0078*/ 	.word	0x00000f10


	//   ....[2]....
        /*007c*/ 	.word	0x00000f30


	//   ....[3]....
        /*0080*/ 	.word	0x00000f50


	//   ....[4]....
        /*0084*/ 	.word	0x00000f70


	//   ....[5]....
        /*0088*/ 	.word	0x00001060


	//   ....[6]....
        /*008c*/ 	.word	0x00001080


	//   ....[7]....
        /*0090*/ 	.word	0x00001090


	//   ....[8]....
        /*0094*/ 	.word	0x000010c0


	//   ....[9]....
        /*0098*/ 	.word	0x000010d0


	//   ....[10]....
        /*009c*/ 	.word	0x00001100


	//   ....[11]....
        /*00a0*/ 	.word	0x00001110


	//   ....[12]....
        /*00a4*/ 	.word	0x00001150


	//   ....[13]....
        /*00a8*/ 	.word	0x00001160


	//   ....[14]....
        /*00ac*/ 	.word	0x000011a0


	//----- nvinfo : EIATTR_SYSCALL_OFFSETS
	.align		4
.L_2583:
        /*00b0*/ 	.byte	0x04, 0x46
        /*00b2*/ 	.short	(.L_2585 - .L_2584)


	//   ....[0]....
.L_2584:
        /*00b4*/ 	.word	0x00000390


	//----- nvinfo : EIATTR_EXIT_INSTR_OFFSETS
	.align		4
.L_2585:
        /*00b8*/ 	.byte	0x04, 0x1c
        /*00ba*/ 	.short	(.L_2587 - .L_2586)


	//   ....[0]....
.L_2586:
        /*00bc*/ 	.word	0x00000240


	//   ....[1]....
        /*00c0*/ 	.word	0x00002240


	//   ....[2]....
        /*00c4*/ 	.word	0x000023d0


	//----- nvinfo : EIATTR_MAX_THREADS
	.align		4
.L_2587:
        /*00c8*/ 	.byte	0x04, 0x05
        /*00ca*/ 	.short	(.L_2589 - .L_2588)
.L_2588:
        /*00cc*/ 	.word	0x00000100
        /*00d0*/ 	.word	0x00000001
        /*00d4*/ 	.word	0x00000001


	//----- nvinfo : EIATTR_CRS_STACK_SIZE
	.align		4
.L_2589:
        /*00d8*/ 	.byte	0x04, 0x1e
        /*00da*/ 	.short	(.L_2591 - .L_2590)
.L_2590:
        /*00dc*/ 	.word	0x00000000


	//----- nvinfo : EIATTR_CBANK_PARAM_SIZE
	.align		4
.L_2591:
        /*00e0*/ 	.byte	0x03, 0x19
        /*00e2*/ 	.short	0x00e8


	//----- nvinfo : EIATTR_PARAM_CBANK
	.align		4
        /*00e4*/ 	.byte	0x04, 0x0a
        /*00e6*/ 	.short	(.L_2593 - .L_2592)
	.align		4
.L_2592:
        /*00e8*/ 	.word	index@(.nv.constant0._ZN7cutlass13device_kernelIN5flash19FlashAttnFwdCombineIN4cute5tupleIJNS3_1CILi8EEENS5_ILi128EEEEEELi6ELi256ELi1ELb0ELb0EffNS_4arch4Sm80EEEEEvNT_6ParamsE)
        /*00ec*/ 	.short	0x0210
        /*00ee*/ 	.short	0x00e8


	//----- nvinfo : EIATTR_SW_WAR
	.align		4
.L_2593:
        /*00f0*/ 	.byte	0x04, 0x36
        /*00f2*/ 	.short	(.L_2595 - .L_2594)
.L_2594:
        /*00f4*/ 	.word	0x00000008
.L_2595:


//--------------------- .nv.info._ZN7cutlass13device_kernelIN5flash19FlashAttnFwdCombineIN4cute5tupleIJNS3_1CILi8EEENS5_ILi128EEEEEELi5ELi256ELi1ELb0ELb0EffNS_4arch4Sm80EEEEEvNT_6ParamsE --------------------------
	.section	.nv.info._ZN7cutlass13device_kernelIN5flash19FlashAttnFwdCombineIN4cute5tupleIJNS3_1CILi8EEENS5_ILi128EEEEEELi5ELi256ELi1ELb0ELb0EffNS_4arch4Sm80EEEEEvNT_6ParamsE,"",@"SHT_CUDA_INFO"
	.sectionflags	@""
	.align	4


	//----- nvinfo : EIATTR_CUDA_API_VERSION
	.align		4
        /*0000*/ 	.byte	0x04, 0x37
        /*0002*/ 	.short	(.L_2597 - .L_2596)
.L_2596:
        /*0004*/ 	.word	0x00000082


	//----- nvinfo : EIATTR_KPARAM_INFO
	.align		4
.L_2597:
        /*0008*/ 	.byte	0x04, 0x17
        /*000a*/ 	.short	(.L_2599 - .L_2598)
.L_2598:
        /*000c*/ 	.word	0x00000000
        /*0010*/ 	.short	0x0000
        /*0012*/ 	.short	0x0000
        /*0014*/ 	.byte	0x00, 0xf0, 0xa1, 0x03


	//----- nvinfo : EIATTR_SPARSE_MMA_MASK
	.align		4
.L_2599:
        /*0018*/ 	.byte	0x03, 0x50
        /*001a*/ 	.short	0x0000


	//----- nvinfo : EIATTR_MAXREG_COUNT
	.align		4
        /*001c*/ 	.byte	0x03, 0x1b
        /*001e*/ 	.short	0x0080


	//----- nvinfo : EIATTR_NUM_BARRIERS
	.align		4
        /*0020*/ 	.byte	0x02, 0x4c
        /*0022*/ 	.byte	0x01
	.zero		1


	//----- nvinfo : EIATTR_EXTERNS
	.align		4
        /*0024*/ 	.byte	0x04, 0x0f
        /*0026*/ 	.short	(.L_2601 - .L_2600)


	//   ....[0]....
	.align		4
.L_2600:
        /*0028*/ 	.word	index@(__assertfail)


	//----- nvinfo : EIATTR_MERCURY_ISA_VERSION
	.align		4
.L_2601:
        /*002c*/ 	.byte	0x03, 0x5f
        /*002e*/ 	.short	0x0101


	//----- nvinfo : EIATTR_COOP_GROUP_MASK_REGIDS
	.align		4
        /*0030*/ 	.byte	0x04, 0x29
        /*0032*/ 	.short	(.L_2603 - .L_2602)


	//   ....[0]....
.L_2602:
        /*0034*/ 	.word	0xffffffff


	//   ....[1]....
        /*0038*/ 	.word	0xffffffff


	//   ....[2]....
        /*003c*/ 	.word	0xffffffff


	//   ....[3]....
        /*0040*/ 	.word	0xffffffff


	//   ....[4]....
        /*0044*/ 	.word	0xffffffff


	//   ....[5]....
        /*0048*/ 	.word	0xffffffff


	//   ....[6]....
        /*004c*/ 	.word	0xffffffff


	//   ....[7]....
        /*0050*/ 	.word	0xffffffff


	//   ....[8]....
        /*0054*/ 	.word	0xffffffff


	//   ....[9]....
        /*0058*/ 	.word	0xffffffff


	//   ....[10]....
        /*005c*/ 	.word	0xffffffff


	//   ....[11]....
        /*0060*/ 	.word	0xffffffff


	//   ....[12]....
        /*0064*/ 	.word	0xffffffff


	//   ....[13]....
        /*0068*/ 	.word	0xffffffff


	//   ....[14]....
        /*006c*/ 	.word	0xffffffff


	//----- nvinfo : EIATTR_COOP_GROUP_INSTR_OFFSETS
	.align		4
.L_2603:
        /*0070*/ 	.byte	0x04, 0x28
        /*0072*/ 	.short	(.L_2605 - .L_2604)


	//   ....[0]....
.L_2604:
        /*0074*/ 	.word	0x00000cd0


	//   ....[1]....
        /*0078*/ 	.word	0x00000cf0


	//   ....[2]....
        /*007c*/ 	.word	0x00000d10


	//   ....[3]....
        /*0080*/ 	.word	0x00000d30


	//   ....[4]....
        /*0084*/ 	.word	0x00000d50


	//   ....[5]....
        /*0088*/ 	.word	0x00000de0


	//   ....[6]....
        /*008c*/ 	.word	0x00000e10


	//   ....[7]....
        /*0090*/ 	.word	0x00000e20


	//   ....[8]....
        /*0094*/ 	.word	0x00000e50


	//   ....[9]....
        /*0098*/ 	.word	0x00000e60


	//   ....[10]....
        /*009c*/ 	.word	0x00000e90


	//   ....[11]....
        /*00a0*/ 	.word	0x00000ea0


	//   ....[12]....
        /*00a4*/ 	.word	0x00000ed0


	//   ....[13]....
        /*00a8*/ 	.word	0x00000ee0


	//   ....[14]....
        /*00ac*/ 	.word	0x00000f50


	//----- nvinfo : EIATTR_SYSCALL_OFFSETS
	.align		4
.L_2605:
        /*00b0*/ 	.byte	0x04, 0x46
        /*00b2*/ 	.short	(.L_2607 - .L_2606)


	//   ....[0]....
.L_2606:
        /*00b4*/ 	.word	0x00000390


	//----- nvinfo : EIATTR_EXIT_INSTR_OFFSETS
	.align		4
.L_2607:
        /*00b8*/ 	.byte	0x04, 0x1c
        /*00ba*/ 	.short	(.L_2609 - .L_2608)


	//   ....[0]....
.L_2608:
        /*00bc*/ 	.word	0x00000240


	//   ....[1]....
        /*00c0*/ 	.word	0x00001fb0


	//   ....[2]....
        /*00c4*/ 	.word	0x00002140


	//----- nvinfo : EIATTR_MAX_THREADS
	.align		4
.L_2609:
        /*00c8*/ 	.byte	0x04, 0x05
        /*00ca*/ 	.short	(.L_2611 - .L_2610)
.L_2610:
        /*00cc*/ 	.word	0x00000100
        /*00d0*/ 	.word	0x00000001
        /*00d4*/ 	.word	0x00000001


	//----- nvinfo : EIATTR_CRS_STACK_SIZE
	.align		4
.L_2611:
        /*00d8*/ 	.byte	0x04, 0x1e
        /*00da*/ 	.short	(.L_2613 - .L_2612)
.L_2612:
        /*00dc*/ 	.word	0x00000000


	//----- nvinfo : EIATTR_CBANK_PARAM_SIZE
	.align		4
.L_2613:
        /*00e0*/ 	.byte	0x03, 0x19
        /*00e2*/ 	.short	0x00e8


	//----- nvinfo : EIATTR_PARAM_CBANK
	.align		4
        /*00e4*/ 	.byte	0x04, 0x0a
        /*00e6*/ 	.short	(.L_2615 - .L_2614)
	.align		4
.L_2614:
        /*00e8*/ 	.word	index@(.nv.constant0._ZN7cutlass13device_kernelIN5flash19FlashAttnFwdCombineIN4cute5tupleIJNS3_1CILi8EEENS5_ILi128EEEEEELi5ELi256ELi1ELb0ELb0EffNS_4arch4Sm80EEEEEvNT_6ParamsE)
        /*00ec*/ 	.short	0x0210
        /*00ee*/ 	.short	0x00e8


	//----- nvinfo : EIATTR_SW_WAR
	.align		4
.L_2615:
        /*00f0*/ 	.byte	0x04, 0x36
        /*00f2*/ 	.short	(.L_2617 - .L_2616)
.L_2616:
        /*00f4*/ 	.word	0x00000008
.L_2617:


//--------------------- .nv.info._ZN7cutlass13device_kernelIN5flash19FlashAttnFwdCombineIN4cute5tupleIJNS3_1CILi8EEENS5_ILi128EEEEEELi8ELi256ELi1ELb0ELb1EffNS_4arch4Sm80EEEEEvNT_6ParamsE --------------------------
	.section	.nv.info._ZN7cutlass13device_kernelIN5flash19FlashAttnFwdCombineIN4cute5tupleIJNS3_1CILi8EEENS5_ILi128EEEEEELi8ELi256ELi1ELb0ELb1EffNS_4arch4Sm80EEEEEvNT_6ParamsE,"",@"SHT_CUDA_INFO"
	.sectionflags	@""
	.align	4


	//----- nvinfo : EIATTR_CUDA_API_VERSION
	.align		4
        /*0000*/ 	.byte	0x04, 0x37
        /*0002*/ 	.short	(.L_2619 - .L_2618)
.L_2618:
        /*0004*/ 	.word	0x00000082


	//----- nvinfo : EIATTR_KPARAM_INFO
	.align		4
.L_2619:
        /*0008*/ 	.byte	0x04, 0x17
        /*000a*/ 	.short	(.L_2621 - .L_2620)
.L_2620:
        /*000c*/ 	.word	0x00000000
        /*0010*/ 	.short	0x0000
        /*0012*/ 	.short	0x0000
        /*0014*/ 	.byte	0x00, 0xf0, 0xa1, 0x03


	//----- nvinfo : EIATTR_SPARSE_MMA_MASK
	.align		4
.L_2621:
        /*0018*/ 	.byte	0x03, 0x50
        /*001a*/ 	.short	0x0000


	//----- nvinfo : EIATTR_MAXREG_COUNT
	.align		4
        /*001c*/ 	.byte	0x03, 0x1b
        /*001e*/ 	.short	0x0080


	//----- nvinfo : EIATTR_NUM_BARRIERS
	.align		4
        /*0020*/ 	.byte	0x02, 0x4c
        /*0022*/ 	.byte	0x01
	.zero		1


	//----- nvinfo : EIATTR_EXTERNS
	.align		4
        /*0024*/ 	.byte	0x04, 0x0f
        /*0026*/ 	.short	(.L_2623 - .L_2622)


	//   ....[0]....
	.align		4
.L_2622:
        /*0028*/ 	.word	index@(__assertfail)


	//----- nvinfo : EIATTR_MERCURY_ISA_VERSION
	.align		4
.L_2623:
        /*002c*/ 	.byte	0x03, 0x5f
        /*002e*/ 	.short	0x0101


	//----- nvinfo : EIATTR_COOP_GROUP_MASK_REGIDS
	.align		4
        /*0030*/ 	.byte	0x04, 0x29
        /*0032*/ 	.short	(.L_2625 - .L_2624)


	//   ....[0]....
.L_2624:
        /*0034*/ 	.word	0xffffffff


	//   ....[1]....
        /*0038*/ 	.word	0xffffffff


	//   ....[2]....
        /*003c*/ 	.word	0xffffffff


	//   ....[3]....
        /*0040*/ 	.word	0xffffffff


	//   ....[4]....
        /*0044*/ 	.word	0xffffffff


	//   ....[5]....
        /*0048*/ 	.word	0xffffffff


	//   ....[6]....
        /*004c*/ 	.word	0xffffffff


	//   ....[7]....
        /*0050*/ 	.word	0xffffffff


	//   ....[8]....
        /*0054*/ 	.word	0xffffffff


	//   ....[9]....
        /*0058*/ 	.word	0xffffffff


	//   ....[10]....
        /*005c*/ 	.word	0xffffffff


	//   ....[11]....
        /*0060*/ 	.word	0xffffffff


	//   ....[12]....
        /*0064*/ 	.word	0xffffffff


	//   ....[13]....
        /*0068*/ 	.word	0xffffffff


	//   ....[14]....
        /*006c*/ 	.word	0xffffffff


	//----- nvinfo : EIATTR_COOP_GROUP_INSTR_OFFSETS
	.align		4
.L_2625:
        /*0070*/ 	.byte	0x04, 0x28
        /*0072*/ 	.short	(.L_2627 - .L_2626)


	//   ....[0]....
.L_2626:
        /*0074*/ 	.word	0x00002090


	//   ....[1]....
        /*0078*/ 	.word	0x000020b0


	//   ....[2]....
        /*007c*/ 	.word	0x000020d0


	//   ....[3]....
        /*0080*/ 	.word	0x000020f0


	//   ....[4]....
        /*0084*/ 	.word	0x00002110


	//   ....[5]....
        /*0088*/ 	.word	0x00002430


	//   ....[6]....
        /*008c*/ 	.word	0x00002450


	//   ....[7]....
        /*0090*/ 	.word	0x00002460


	//   ....[8]....
        /*0094*/ 	.word	0x00002490


	//   ....[9]....
        /*0098*/ 	.word	0x000024a0


	//   ....[10]....
        /*009c*/ 	.word	0x000024d0


	//   ....[11]....
        /*00a0*/ 	.word	0x000024e0


	//   ....[12]....
        /*00a4*/ 	.word	0x00002520


	//   ....[13]....
        /*00a8*/ 	.word	0x00002530


	//   ....[14]....
        /*00ac*/ 	.word	0x00002560


	//----- nvinfo : EIATTR_SYSCALL_OFFSETS
	.align		4
.L_2627:
        /*00b0*/ 	.byte	0x04, 0x46
        /*00b2*/ 	.short	(.L_2629 - .L_2628)


	//   ....[0]....
.L_2628:
        /*00b4*/ 	.word	0x00000510


	//----- nvinfo : EIATTR_EXIT_INSTR_OFFSETS
	.align		4
.L_2629:
        /*00b8*/ 	.byte	0x04, 0x1c
        /*00ba*/ 	.short	(.L_2631 - .L_2630)


	//   ....[0]....
.L_2630:
        /*00bc*/ 	.word	0x00000240


	//   ....[1]....
        /*00c0*/ 	.word	0x000003c0


	//   ....[2]....
        /*00c4*/ 	.word	0x000036a0


	//   ....[3]....
        /*00c8*/ 	.word	0x000037e0


	//----- nvinfo : EIATTR_MAX_THREADS
	.align		4
.L_2631:
        /*00cc*/ 	.byte	0x04, 0x05
        /*00ce*/ 	.short	(.L_2633 - .L_2632)
.L_2632:
        /*00d0*/ 	.word	0x00000100
        /*00d4*/ 	.word	0x00000001
        /*00d8*/ 	.word	0x00000001


	//----- nvinfo : EIATTR_CRS_STACK_SIZE
	.align		4
.L_2633:
        /*00dc*/ 	.byte	0x04, 0x1e
        /*00de*/ 	.short	(.L_2635 - .L_2634)
.L_2634:
        /*00e0*/ 	.word	0x00000000


	//----- nvinfo : EIATTR_CBANK_PARAM_SIZE
	.align		4
.L_2635:
        /*00e4*/ 	.byte	0x03, 0x19
        /*00e6*/ 	.short	0x00e8


	//----- nvinfo : EIATTR_PARAM_CBANK
	.align		4
        /*00e8*/ 	.byte	0x04, 0x0a
        /*00ea*/ 	.short	(.L_2637 - .L_2636)
	.align		4
.L_2636:
        /*00ec*/ 	.word	index@(.nv.constant0._ZN7cutlass13device_kernelIN5flash19FlashAttnFwdCombineIN4cute5tupleIJNS3_1CILi8EEENS5_ILi128EEEEEELi8ELi256ELi1ELb0ELb1EffNS_4arch4Sm80EEEEEvNT_6ParamsE)
        /*00f0*/ 	.short	0x0210
        /*00f2*/ 	.short	0x00e8


	//----- nvinfo : EIATTR_SW_WAR
	.align		4
.L_2637:
        /*00f4*/ 	.byte	0x04, 0x36
        /*00f6*/ 	.short	(.L_2639 - .L_2638)
.L_2638:
        /*00f8*/ 	.word	0x00000008
.L_2639:


//--------------------- .nv.info._ZN7cutlass13device_kernelIN5flash19FlashAttnFwdCombineIN4cute5tupleIJNS3_1CILi8EEENS5_ILi128EEEEEELi7ELi256ELi1ELb0ELb1EffNS_4arch4Sm80EEEEEvNT_6ParamsE --------------------------
	.section	.nv.info._ZN7cutlass13device_kernelIN5flash19FlashAttnFwdCombineIN4cute5tupleIJNS3_1CILi8EEENS5_ILi128EEEEEELi7ELi256ELi1ELb0ELb1EffNS_4arch4Sm80EEEEEvNT_6ParamsE,"",@"SHT_CUDA_INFO"
	.sectionflags	@""
	.align	4


	//----- nvinfo : EIATTR_CUDA_API_VERSION
	.align		4
        /*0000*/ 	.byte	0x04, 0x37
        /*0002*/ 	.short	(.L_2641 - .L_2640)
.L_2640:
        /*0004*/ 	.word	0x00000082


	//----- nvinfo : EIATTR_KPARAM_INFO
	.align		4
.L_2641:
        /*0008*/ 	.byte	0x04, 0x17
        /*000a*/ 	.short	(.L_2643 - .L_2642)
.L_2642:
        /*000c*/ 	.word	0x00000000
        /*0010*/ 	.short	0x0000
        /*0012*/ 	.short	0x0000
        /*0014*/ 	.byte	0x00, 0xf0, 0xa1, 0x03


	//----- nvinfo : EIATTR_SPARSE_MMA_MASK
	.align		4
.L_2643:
        /*0018*/ 	.byte	0x03, 0x50
        /*001a*/ 	.short	0x0000


	//----- nvinfo : EIATTR_MAXREG_COUNT
	.align		4
        /*001c*/ 	.byte	0x03, 0x1b
        /*001e*/ 	.short	0x0080


	//----- nvinfo : EIATTR_NUM_BARRIERS
	.align		4
        /*0020*/ 	.byte	0x02, 0x4c
        /*0022*/ 	.byte	0x01
	.zero		1


	//----- nvinfo : EIATTR_EXTERNS
	.align		4
        /*0024*/ 	.byte	0x04, 0x0f
        /*0026*/ 	.short	(.L_2645 - .L_2644)


	//   ....[0]....
	.align		4
.L_2644:
        /*0028*/ 	.word	index@(__assertfail)


	//----- nvinfo : EIATTR_MERCURY_ISA_VERSION
	.align		4
.L_2645:
        /*002c*/ 	.byte	0x03, 0x5f
        /*002e*/ 	.short	0x0101


	//----- nvinfo : EIATTR_COOP_GROUP_MASK_REGIDS
	.align		4
        /*0030*/ 	.byte	0x04, 0x29
        /*0032*/ 	.short	(.L_2647 - .L_2646)


	//   ....[0]....
.L_2646:
        /*0034*/ 	.word	0xffffffff


	//   ....[1]....
        /*0038*/ 	.word	0xffffffff


	//   ....[2]....
        /*003c*/ 	.word	0xffffffff


	//   ....[3]....
        /*0040*/ 	.word	0xffffffff


	//   ....[4]....
        /*0044*/ 	.word	0xffffffff


	//   ....[5]....
        /*0048*/ 	.word	0xffffffff


	//   ....[6]....
        /*004c*/ 	.word	0xffffffff


	//   ....[7]....
        /*0050*/ 	.word	0xffffffff


	//   ....[8]....
        /*0054*/ 	.word	0xffffffff


	//   ....[9]....
        /*0058*/ 	.word	0xffffffff


	//   ....[10]....
        /*005c*/ 	.word	0xffffffff


	//   ....[11]....
        /*0060*/ 	.word	0xffffffff


	//   ....[12]....
        /*0064*/ 	.word	0xffffffff


	//   ....[13]....
        /*0068*/ 	.word	0xffffffff


	//   ....[14]....
        /*006c*/ 	.word	0xffffffff


	//----- nvinfo : EIATTR_COOP_GROUP_INSTR_OFFSETS
	.align		4
.L_2647:
        /*0070*/ 	.byte	0x04, 0x28
        /*0072*/ 	.short	(.L_2649 - .L_2648)


	//   ....[0]....
.L_2648:
        /*0074*/ 	.word	0x00001ba0


	//   ....[1]....
        /*0078*/ 	.word	0x00001bc0


	//   ....[2]....
        /*007c*/ 	.word	0x00001be0


	//   ....[3]....
        /*0080*/ 	.word	0x00001c00


	//   ....[4]....
        /*0084*/ 	.word	0x00001c20


	//   ....[5]....
        /*0088*/ 	.word	0x00001dc0


	//   ....[6]....
        /*008c*/ 	.word	0x00001de0


	//   ....[7]....
        /*0090*/ 	.word	0x00001df0


	//   ....[8]....
        /*0094*/ 	.word	0x00001e20


	//   ....[9]....
        /*0098*/ 	.word	0x00001e30


	//   ....[10]....
        /*009c*/ 	.word	0x00001e60


	//   ....[11]....
        /*00a0*/ 	.word	0x00001e70


	//   ....[12]....
        /*00a4*/ 	.word	0x00001eb0


	//   ....[13]....
        /*00a8*/ 	.word	0x00001ec0


	//   ....[14]....
        /*00ac*/ 	.word	0x00001ef0


	//----- nvinfo : EIATTR_SYSCALL_OFFSETS
	.align		4
.L_2649:
        /*00b0*/ 	.byte	0x04, 0x46
        /*00b2*/ 	.short	(.L_2651 - .L_2650)


	//   ....[0]....
.L_2650:
        /*00b4*/ 	.word	0x00000510


	//----- nvinfo : EIATTR_EXIT_INSTR_OFFSETS
	.align		4
.L_2651:
        /*00b8*/ 	.byte	0x04, 0x1c
        /*00ba*/ 	.short	(.L_2653 - .L_2652)


	//   ....[0]....
.L_2652:
        /*00bc*/ 	.word	0x00000240


	//   ....[1]....
        /*00c0*/ 	.word	0x000003c0


	//   ....[2]....
        /*00c4*/ 	.word	0x00002fc0


	//   ....[3]....
        /*00c8*/ 	.word	0x00003100


	//----- nvinfo : EIATTR_MAX_THREADS
	.align		4
.L_2653:
        /*00cc*/ 	.byte	0x04, 0x05
        /*00ce*/ 	.short	(.L_2655 - .L_2654)
.L_2654:
        /*00d0*/ 	.word	0x00000100
        /*00d4*/ 	.word	0x00000001
        /*00d8*/ 	.word	0x00000001


	//----- nvinfo : EIATTR_CRS_STACK_SIZE
	.align		4
.L_2655:
        /*00dc*/ 	.byte	0x04, 0x1e
        /*00de*/ 	.short	(.L_2657 - .L_2656)
.L_2656:
        /*00e0*/ 	.word	0x00000000


	//----- nvinfo : EIATTR_CBANK_PARAM_SIZE
	.align		4
.L_2657:
        /*00e4*/ 	.byte	0x03, 0x19
        /*00e6*/ 	.short	0x00e8


	//----- nvinfo : EIATTR_PARAM_CBANK
	.align		4
        /*00e8*/ 	.byte	0x04, 0x0a
        /*00ea*/ 	.short	(.L_2659 - .L_2658)
	.align		4
.L_2658:
        /*00ec*/ 	.word	index@(.nv.constant0._ZN7cutlass13device_kernelIN5flash19FlashAttnFwdCombineIN4cute5tupleIJNS3_1CILi8EEENS5_ILi128EEEEEELi7ELi256ELi1ELb0ELb1EffNS_4arch4Sm80EEEEEvNT_6ParamsE)
        /*00f0*/ 	.short	0x0210
        /*00f2*/ 	.short	0x00e8


	//----- nvinfo : EIATTR_SW_WAR
	.align		4
.L_2659:
        /*00f4*/ 	.byte	0x04, 0x36
        /*00f6*/ 	.short	(.L_2661 - .L_2660)
.L_2660:
        /*00f8*/ 	.word	0x00000008
.L_2661:


//--------------------- .nv.info._ZN7cutlass13device_kernelIN5flash19FlashAttnFwdCombineIN4cute5tupleIJNS3_1CILi8EEENS5_ILi128EEEEEELi6ELi256ELi1ELb0ELb1EffNS_4arch4Sm80EEEEEvNT_6ParamsE --------------------------
	.section	.nv.info._ZN7cutlass13device_kernelIN5flash19FlashAttnFwdCombineIN4cute5tupleIJNS3_1CILi8EEENS5_ILi128EEEEEELi6ELi256ELi1ELb0ELb1EffNS_4arch4Sm80EEEEEvNT_6ParamsE,"",@"SHT_CUDA_INFO"
	.sectionflags	@""
	.align	4


	//----- nvinfo : EIATTR_CUDA_API_VERSION
	.align		4
        /*0000*/ 	.byte	0x04, 0x37
        /*0002*/ 	.short	(.L_2663 - .L_2662)
.L_2662:
        /*0004*/ 	.word	0x00000082


	//----- nvinfo : EIATTR_KPARAM_INFO
	.align		4
.L_2663:
        /*0008*/ 	.byte	0x04, 0x17
        /*000a*/ 	.short	(.L_2665 - .L_2664)
.L_2664:
        /*000c*/ 	.word	0x00000000
        /*0010*/ 	.short	0x0000
        /*0012*/ 	.short	0x0000
        /*0014*/ 	.byte	0x00, 0xf0, 0xa1, 0x03


	//----- nvinfo : EIATTR_SPARSE_MMA_MASK
	.align		4
.L_2665:
        /*0018*/ 	.byte	0x03, 0x50
        /*001a*/ 	.short	0x0000


	//----- nvinfo : EIATTR_MAXREG_COUNT
	.align		4
        /*001c*/ 	.byte	0x03, 0x1b
        /*001e*/ 	.short	0x0080


	//----- nvinfo : EIATTR_NUM_BARRIERS
	.align		4
        /*0020*/ 	.byte	0x02, 0x4c
        /*0022*/ 	.byte	0x01
	.zero		1


	//----- nvinfo : EIATTR_EXTERNS
	.align		4
        /*0024*/ 	.byte	0x04, 0x0f
        /*0026*/ 	.short	(.L_2667 - .L_2666)


	//   ....[0]....
	.align		4
.L_2666:
        /*0028*/ 	.word	index@(__assertfail)


	//----- nvinfo : EIATTR_MERCURY_ISA_VERSION
	.align		4
.L_2667:
        /*002c*/ 	.byte	0x03, 0x5f
        /*002e*/ 	.short	0x0101


	//----- nvinfo : EIATTR_COOP_GROUP_MASK_REGIDS
	.align		4
        /*0030*/ 	.byte	0x04, 0x29
        /*0032*/ 	.short	(.L_2669 - .L_2668)


	//   ....[0]....
.L_2668:
        /*0034*/ 	.word	0xffffffff


	//   ....[1]....
        /*0038*/ 	.word	0xffffffff


	//   ....[2]....
        /*003c*/ 	.word	0xffffffff


	//   ....[3]....
        /*0040*/ 	.word	0xffffffff


	//   ....[4]....
        /*0044*/ 	.word	0xffffffff


	//   ....[5]....
        /*0048*/ 	.word	0xffffffff


	//   ....[6]....
        /*004c*/ 	.word	0xffffffff


	//   ....[7]....
        /*0050*/ 	.word	0xffffffff


	//   ....[8]....
        /*0054*/ 	.word	0xffffffff


	//   ....[9]....
        /*0058*/ 	.word	0xffffffff


	//   ....[10]....
        /*005c*/ 	.word	0xffffffff


	//   ....[11]....
        /*0060*/ 	.word	0xffffffff


	//   ....[12]....
        /*0064*/ 	.word	0xffffffff


	//   ....[13]....
        /*0068*/ 	.word	0xffffffff


	//   ....[14]....
        /*006c*/ 	.word	0xffffffff


	//----- nvinfo : EIATTR_COOP_GROUP_INSTR_OFFSETS
	.align		4
.L_2669:
        /*0070*/ 	.byte	0x04, 0x28
        /*0072*/ 	.short	(.L_2671 - .L_2670)


	//   ....[0]....
.L_2670:
        /*0074*/ 	.word	0x00001800


	//   ....[1]....
        /*0078*/ 	.word	0x00001820


	//   ....[2]....
        /*007c*/ 	.word	0x00001840


	//   ....[3]....
        /*0080*/ 	.word	0x00001860


	//   ....[4]....
        /*0084*/ 	.word	0x00001880


	//   ....[5]....
        /*0088*/ 	.word	0x00001970


	//   ....[6]....
        /*008c*/ 	.word	0x00001990


	//   ....[7]....
        /*0090*/ 	.word	0x000019a0


	//   ....[8]....
        /*0094*/ 	.word	0x000019d0


	//   ....[9]....
        /*0098*/ 	.word	0x000019e0


	//   ....[10]....
        /*009c*/ 	.word	0x00001a10


	//   ....[11]....
        /*00a0*/ 	.word	0x00001a20


	//   ....[12]....
        /*00a4*/ 	.word	0x00001a60


	//   ....[13]....
        /*00a8*/ 	.word	0x00001a70


	//   ....[14]....
        /*00ac*/ 	.word	0x00001aa0


	//----- nvinfo : EIATTR_SYSCALL_OFFSETS
	.align		4
.L_2671:
        /*00b0*/ 	.byte	0x04, 0x46
        /*00b2*/ 	.short	(.L_2673 - .L_2672)


	//   ....[0]....
.L_2672:
        /*00b4*/ 	.word	0x00000510


	//----- nvinfo : EIATTR_EXIT_INSTR_OFFSETS
	.align		4
.L_2673:
        /*00b8*/ 	.byte	0x04, 0x1c
        /*00ba*/ 	.short	(.L_2675 - .L_2674)


	//   ....[0]....
.L_2674:
        /*00bc*/ 	.word	0x00000240


	//   ....[1]....
        /*00c0*/ 	.word	0x000003c0


	//   ....[2]....
        /*00c4*/ 	.word	0x00002b20


	//   ....[3]....
        /*00c8*/ 	.word	0x00002c60


	//----- nvinfo : EIATTR_MAX_THREADS
	.align		4
.L_2675:
        /*00cc*/ 	.byte	0x04, 0x05
        /*00ce*/ 	.short	(.L_2677 - .L_2676)
.L_2676:
        /*00d0*/ 	.word	0x00000100
        /*00d4*/ 	.word	0x00000001
        /*00d8*/ 	.word	0x00000001


	//----- nvinfo : EIATTR_CRS_STACK_SIZE
	.align		4
.L_2677:
        /*00dc*/ 	.byte	0x04, 0x1e
        /*00de*/ 	.short	(.L_2679 - .L_2678)
.L_2678:
        /*00e0*/ 	.word	0x00000000


	//----- nvinfo : EIATTR_CBANK_PARAM_SIZE
	.align		4
.L_2679:
        /*00e4*/ 	.byte	0x03, 0x19
        /*00e6*/ 	.short	0x00e8


	//----- nvinfo : EIATTR_PARAM_CBANK
	.align		4
        /*00e8*/ 	.byte	0x04, 0x0a
        /*00ea*/ 	.short	(.L_2681 - .L_2680)
	.align		4
.L_2680:
        /*00ec*/ 	.word	index@(.nv.constant0._ZN7cutlass13device_kernelIN5flash19FlashAttnFwdCombineIN4cute5tupleIJNS3_1CILi8EEENS5_ILi128EEEEEELi6ELi256ELi1ELb0ELb1EffNS_4arch4Sm80EEEEEvNT_6ParamsE)
        /*00f0*/ 	.short	0x0210
        /*00f2*/ 	.short	0x00e8


	//----- nvinfo : EIATTR_SW_WAR
	.align		4
.L_2681:
        /*00f4*/ 	.byte	0x04, 0x36
        /*00f6*/ 	.short	(.L_2683 - .L_2682)
.L_2682:
        /*00f8*/ 	.word	0x00000008
.L_2683:


//--------------------- .nv.info._ZN7cutlass13device_kernelIN5flash19FlashAttnFwdCombineIN4cute5tupleIJNS3_1CILi8EEENS5_ILi128EEEEEELi5ELi256ELi1ELb0ELb1EffNS_4arch4Sm80EEEEEvNT_6ParamsE --------------------------
	.section	.nv.info._ZN7cutlass13device_kernelIN5flash19FlashAttnFwdCombineIN4cute5tupleIJNS3_1CILi8EEENS5_ILi128EEEEEELi5ELi256ELi1ELb0ELb1EffNS_4arch4Sm80EEEEEvNT_6ParamsE,"",@"SHT_CUDA_INFO"
	.sectionflags	@""
	.align	4


	//----- nvinfo : EIATTR_CUDA_API_VERSION
	.align		4
        /*0000*/ 	.byte	0x04, 0x37
        /*0002*/ 	.short	(.L_2685 - .L_2684)
.L_2684:
        /*0004*/ 	.word	0x00000082


	//----- nvinfo : EIATTR_KPARAM_INFO
	.align		4
.L_2685:
        /*0008*/ 	.byte	0x04, 0x17
        /*000a*/ 	.short	(.L_2687 - .L_2686)
.L_2686:
        /*000c*/ 	.word	0x00000000
        /*0010*/ 	.short	0x0000
        /*0012*/ 	.short	0x0000
        /*0014*/ 	.byte	0x00, 0xf0, 0xa1, 0x03


	//----- nvinfo : EIATTR_SPARSE_MMA_MASK
	.align		4
.L_2687:
        /*0018*/ 	.byte	0x03, 0x50
        /*001a*/ 	.short	0x0000


	//----- nvinfo : EIATTR_MAXREG_COUNT
	.align		4
        /*001c*/ 	.byte	0x03, 0x1b
        /*001e*/ 	.short	0x0080


	//----- nvinfo : EIATTR_NUM_BARRIERS
	.align		4
        /*0020*/ 	.byte	0x02, 0x4c
        /*0022*/ 	.byte	0x01
	.zero		1


	//----- nvinfo : EIATTR_EXTERNS
	.align		4
        /*0024*/ 	.byte	0x04, 0x0f
        /*0026*/ 	.short	(.L_2689 - .L_2688)


	//   ....[0]....
	.align		4
.L_2688:
        /*0028*/ 	.word	index@(__assertfail)


	//----- nvinfo : EIATTR_MERCURY_ISA_VERSION
	.align		4
.L_2689:
        /*002c*/ 	.byte	0x03, 0x5f
        /*002e*/ 	.short	0x0101


	//----- nvinfo : EIATTR_COOP_GROUP_MASK_REGIDS
	.align		4
        /*0030*/ 	.byte	0x04, 0x29
        /*0032*/ 	.short	(.L_2691 - .L_2690)


	//   ....[0]....
.L_2690:
        /*0034*/ 	.word	0xffffffff


	//   ....[1]....
        /*0038*/ 	.word	0xffffffff


	//   ....[2]....
        /*003c*/ 	.word	0xffffffff


	//   ....[3]....
        /*0040*/ 	.word	0xffffffff


	//   ....[4]....
        /*0044*/ 	.word	0xffffffff


	//   ....[5]....
        /*0048*/ 	.word	0xffffffff


	//   ....[6]....
        /*004c*/ 	.word	0xffffffff


	//   ....[7]....
        /*0050*/ 	.word	0xffffffff


	//   ....[8]....
        /*0054*/ 	.word	0xffffffff


	//   ....[9]....
        /*0058*/ 	.word	0xffffffff


	//   ....[10]....
        /*005c*/ 	.word	0xffffffff


	//   ....[11]....
        /*0060*/ 	.word	0xffffffff


	//   ....[12]....
        /*0064*/ 	.word	0xffffffff


	//   ....[13]....
        /*0068*/ 	.word	0xffffffff


	//   ....[14]....
        /*006c*/ 	.word	0xffffffff


	//----- nvinfo : EIATTR_COOP_GROUP_INSTR_OFFSETS
	.align		4
.L_2691:
        /*0070*/ 	.byte	0x04, 0x28
        /*0072*/ 	.short	(.L_2693 - .L_2692)


	//   ....[0]....
.L_2692:
        /*0074*/ 	.word	0x000015e0


	//   ....[1]....
        /*0078*/ 	.word	0x00001600


	//   ....[2]....
        /*007c*/ 	.word	0x00001620


	//   ....[3]....
        /*0080*/ 	.word	0x00001640


	//   ....[4]....
        /*0084*/ 	.word	0x00001660


	//   ....[5]....
        /*0088*/ 	.word	0x000016f0


	//   ....[6]....
        /*008c*/ 	.word	0x00001720


	//   ....[7]....
        /*0090*/ 	.word	0x00001730


	//   ....[8]....
        /*0094*/ 	.word	0x00001760


	//   ....[9]....
        /*0098*/ 	.word	0x00001770


	//   ....[10]....
        /*009c*/ 	.word	0x000017a0


	//   ....[11]....
        /*00a0*/ 	.word	0x000017b0


	//   ....[12]....
        /*00a4*/ 	.word	0x000017e0


	//   ....[13]....
        /*00a8*/ 	.word	0x000017f0


	//   ....[14]....
        /*00ac*/ 	.word	0x00001860


	//----- nvinfo : EIATTR_SYSCALL_OFFSETS
	.align		4
.L_2693:
        /*00b0*/ 	.byte	0x04, 0x46
        /*00b2*/ 	.short	(.L_2695 - .L_2694)


	//   ....[0]....
.L_2694:
        /*00b4*/ 	.word	0x00000510


	//----- nvinfo : EIATTR_EXIT_INSTR_OFFSETS
	.align		4
.L_2695:
        /*00b8*/ 	.byte	0x04, 0x1c
        /*00ba*/ 	.short	(.L_2697 - .L_2696)


	//   ....[0]....
.L_2696:
        /*00bc*/ 	.word	0x00000240


	//   ....[1]....
        /*00c0*/ 	.word	0x000003c0


	//   ....[2]....
        /*00c4*/ 	.word	0x00002890


	//   ....[3]....
        /*00c8*/ 	.word	0x000029d0


	//----- nvinfo : EIATTR_MAX_THREADS
	.align		4
.L_2697:
        /*00cc*/ 	.byte	0x04, 0x05
        /*00ce*/ 	.short	(.L_2699 - .L_2698)
.L_2698:
        /*00d0*/ 	.word	0x00000100
        /*00d4*/ 	.word	0x00000001
        /*00d8*/ 	.word	0x00000001


	//----- nvinfo : EIATTR_CRS_STACK_SIZE
	.align		4
.L_2699:
        /*00dc*/ 	.byte	0x04, 0x1e
        /*00de*/ 	.short	(.L_2701 - .L_2700)
.L_2700:
        /*00e0*/ 	.word	0x00000000


	//----- nvinfo : EIATTR_CBANK_PARAM_SIZE
	.align		4
.L_2701:
        /*00e4*/ 	.byte	0x03, 0x19
        /*00e6*/ 	.short	0x00e8


	//----- nvinfo : EIATTR_PARAM_CBANK
	.align		4
        /*00e8*/ 	.byte	0x04, 0x0a
        /*00ea*/ 	.short	(.L_2703 - .L_2702)
	.align		4
.L_2702:
        /*00ec*/ 	.word	index@(.nv.constant0._ZN7cutlass13device_kernelIN5flash19FlashAttnFwdCombineIN4cute5tupleIJNS3_1CILi8EEENS5_ILi128EEEEEELi5ELi256ELi1ELb0ELb1EffNS_4arch4Sm80EEEEEvNT_6ParamsE)
        /*00f0*/ 	.short	0x0210
        /*00f2*/ 	.short	0x00e8


	//----- nvinfo : EIATTR_SW_WAR
	.align		4
.L_2703:
        /*00f4*/ 	.byte	0x04, 0x36
        /*00f6*/ 	.short	(.L_2705 - .L_2704)
.L_2704:
        /*00f8*/ 	.word	0x00000008
.L_2705:


//--------------------- .nv.info._ZN7cutlass13device_kernelIN5flash19FlashAttnFwdCombineIN4cute5tupleIJNS3_1CILi16EEENS5_ILi64EEEEEELi8ELi256ELi1ELb0ELb0EffNS_4arch4Sm90EEEEEvNT_6ParamsE --------------------------
	.section	.nv.info._ZN7cutlass13device_kernelIN5flash19FlashAttnFwdCombineIN4cute5tupleIJNS3_1CILi16EEENS5_ILi64EEEEEELi8ELi256ELi1ELb0ELb0EffNS_4arch4Sm90EEEEEvNT_6ParamsE,"",@"SHT_CUDA_INFO"
	.sectionflags	@""
	.align	4


	//----- nvinfo : EIATTR_CUDA_API_VERSION
	.align		4
        /*0000*/ 	.byte	0x04, 0x37
        /*0002*/ 	.short	(.L_2707 - .L_2706)
.L_2706:
        /*0004*/ 	.word	0x00000082


	//----- nvinfo : EIATTR_KPARAM_INFO
	.align		4
.L_2707:
        /*0008*/ 	.byte	0x04, 0x17
        /*000a*/ 	.short	(.L_2709 - .L_2708)
.L_2708:
        /*000c*/ 	.word	0x00000000
        /*0010*/ 	.short	0x0000
        /*0012*/ 	.short	0x0000
        /*0014*/ 	.byte	0x00, 0xf0, 0xa1, 0x03


	//----- nvinfo : EIATTR_SPARSE_MMA_MASK
	.align		4
.L_2709:
        /*0018*/ 	.byte	0x03, 0x50
        /*001a*/ 	.short	0x0000


	//----- nvinfo : EIATTR_MAXREG_COUNT
	.align		4
        /*001c*/ 	.byte	0x03, 0x1b
        /*001e*/ 	.short	0x0080


	//----- nvinfo : EIATTR_NUM_BARRIERS
	.align		4
        /*0020*/ 	.byte	0x02, 0x4c
        /*0022*/ 	.byte	0x01
	.zero		1


	//----- nvinfo : EIATTR_EXTERNS
	.align		4
        /*0024*/ 	.byte	0x04, 0x0f
        /*0026*/ 	.short	(.L_2711 - .L_2710)


	//   ....[0]....
	.align		4
.L_2710:
        /*0028*/ 	.word	index@(__assertfail)


	//----- nvinfo : EIATTR_MERCURY_ISA_VERSION
	.align		4
.L_2711:
        /*002c*/ 	.byte	0x03, 0x5f
        /*002e*/ 	.short	0x0101


	//----- nvinfo : EIATTR_COOP_GROUP_MASK_REGIDS
	.align		4
        /*0030*/ 	.byte	0x04, 0x29
        /*0032*/ 	.short	(.L_2713 - .L_2712)


	//   ....[0]....
.L_2712:
        /*0034*/ 	.word	0xffffffff


	//   ....[1]....
        /*0038*/ 	.word	0xffffffff


	//   ....[2]....
        /*003c*/ 	.word	0xffffffff


	//   ....[3]....
        /*0040*/ 	.word	0xffffffff


	//   ....[4]....
        /*0044*/ 	.word	0xffffffff


	//   ....[5]....
        /*0048*/ 	.word	0xffffffff


	//   ....[6]....
        /*004c*/ 	.word	0xffffffff


	//   ....[7]....
        /*0050*/ 	.word	0xffffffff


	//   ....[8]....
        /*0054*/ 	.word	0xffffffff


	//   ....[9]....
        /*0058*/ 	.word	0xffffffff


	//   ....[10]....
        /*005c*/ 	.word	0xffffffff


	//   ....[11]....
        /*0060*/ 	.word	0xffffffff


	//----- nvinfo : EIATTR_COOP_GROUP_INSTR_OFFSETS
	.align		4
.L_2713:
        /*0064*/ 	.byte	0x04, 0x28
        /*0066*/ 	.short	(.L_2715 - .L_2714)


	//   ....[0]....
.L_2714:
        /*0068*/ 	.word	0x00001fd0


	//   ....[1]....
        /*006c*/ 	.word	0x00001ff0


	//   ....[2]....
        /*0070*/ 	.word	0x00002010


	//   ....[3]....
        /*0074*/ 	.word	0x00002030


	//   ....[4]....
        /*0078*/ 	.word	0x000025d0


	//   ....[5]....
        /*007c*/ 	.word	0x00002660


	//   ....[6]....
        /*0080*/ 	.word	0x00002680


	//   ....[7]....
        /*0084*/ 	.word	0x000026a0


	//   ....[8]....
        /*0088*/ 	.word	0x000026d0


	//   ....[9]....
        /*008c*/ 	.word	0x000026f0


	//   ....[10]....
        /*0090*/ 	.word	0x00002720


	//   ....[11]....
        /*0094*/ 	.word	0x00002760


	//----- nvinfo : EIATTR_SYSCALL_OFFSETS
	.align		4
.L_2715:
        /*0098*/ 	.byte	0x04, 0x46
        /*009a*/ 	.short	(.L_2717 - .L_2716)


	//   ....[0]....
.L_2716:
        /*009c*/ 	.word	0x00000390


	//----- nvinfo : EIATTR_EXIT_INSTR_OFFSETS
	.align		4
.L_2717:
        /*00a0*/ 	.byte	0x04, 0x1c
        /*00a2*/ 	.short	(.L_2719 - .L_2718)


	//   ....[0]....
.L_2718:
        /*00a4*/ 	.word	0x00000240


	//   ....[1]....
        /*00a8*/ 	.word	0x000039a0


	//   ....[2]....
        /*00ac*/ 	.word	0x00003b30


	//----- nvinfo : EIATTR_MAX_THREADS
	.align		4
.L_2719:
        /*00b0*/ 	.byte	0x04, 0x05
        /*00b2*/ 	.short	(.L_2721 - .L_2720)
.L_2720:
        /*00b4*/ 	.word	0x00000100
        /*00b8*/ 	.word	0x00000001
        /*00bc*/ 	.word	0x00000001


	//----- nvinfo : EIATTR_CRS_STACK_SIZE
	.align		4
.L_2721:
        /*00c0*/ 	.byte	0x04, 0x1e
        /*00c2*/ 	.short	(.L_2723 - .L_2722)
.L_2722:
        /*00c4*/ 	.word	0x00000000


	//----- nvinfo : EIATTR_CBANK_PARAM_SIZE
	.align		4
.L_2723:
        /*00c8*/ 	.byte	0x03, 0x19
        /*00ca*/ 	.short	0x00e8


	//----- nvinfo : EIATTR_PARAM_CBANK
	.align		4
        /*00cc*/ 	.byte	0x04, 0x0a
        /*00ce*/ 	.short	(.L_2725 - .L_2724)
	.align		4
.L_2724:
        /*00d0*/ 	.word	index@(.nv.constant0._ZN7cutlass13device_kernelIN5flash19FlashAttnFwdCombineIN4cute5tupleIJNS3_1CILi16EEENS5_ILi64EEEEEELi8ELi256ELi1ELb0ELb0EffNS_4arch4Sm90EEEEEvNT_6ParamsE)
        /*00d4*/ 	.short	0x0210
        /*00d6*/ 	.short	0x00e8


	//----- nvinfo : EIATTR_SW_WAR
	.align		4
.L_2725:
        /*00d8*/ 	.byte	0x04, 0x36
        /*00da*/ 	.short	(.L_2727 - .L_2726)
.L_2726:
        /*00dc*/ 	.word	0x00000008
.L_2727:


//--------------------- .nv.info._ZN7cutlass13device_kernelIN5flash19FlashAttnFwdCombineIN4cute5tupleIJNS3_1CILi16EEENS5_ILi64EEEEEELi7ELi256ELi1ELb0ELb0EffNS_4arch4Sm90EEEEEvNT_6ParamsE --------------------------
	.section	.nv.info._ZN7cutlass13device_kernelIN5flash19FlashAttnFwdCombineIN4cute5tupleIJNS3_1CILi16EEENS5_ILi64EEEEEELi7ELi256ELi1ELb0ELb0EffNS_4arch4Sm90EEEEEvNT_6ParamsE,"",@"SHT_CUDA_INFO"
	.sectionflags	@""
	.align	4


	//----- nvinfo : EIATTR_CUDA_API_VERSION
	.align		4
        /*0000*/ 	.byte	0x04, 0x37
        /*0002*/ 	.short	(.L_2729 - .L_2728)
.L_2728:
        /*0004*/ 	.word	0x00000082


	//----- nvinfo : EIATTR_KPARAM_INFO
	.align		4
.L_2729:
        /*0008*/ 	.byte	0x04, 0x17
        /*000a*/ 	.short	(.L_2731 - .L_2730)
.L_2730:
        /*000c*/ 	.word	0x00000000
        /*0010*/ 	.short	0x0000
        /*0012*/ 	.short	0x0000
        /*0014*/ 	.byte	0x00, 0xf0, 0xa1, 0x03


	//----- nvinfo : EIATTR_SPARSE_MMA_MASK
	.align		4
.L_2731:
        /*0018*/ 	.byte	0x03, 0x50
        /*001a*/ 	.short	0x0000


	//----- nvinfo : EIATTR_MAXREG_COUNT
	.align		4
        /*001c*/ 	.byte	0x03, 0x1b
        /*001e*/ 	.short	0x0080


	//----- nvinfo : EIATTR_NUM_BARRIERS
	.align		4
        /*0020*/ 	.byte	0x02, 0x4c
        /*0022*/ 	.byte	0x01
	.zero		1


	//----- nvinfo : EIATTR_EXTERNS
	.align		4
        /*0024*/ 	.byte	0x04, 0x0f
        /*0026*/ 	.short	(.L_2733 - .L_2732)


	//   ....[0]....
	.align		4
.L_2732:
        /*0028*/ 	.word	index@(__assertfail)


	//----- nvinfo : EIATTR_MERCURY_ISA_VERSION
	.align		4
.L_2733:
        /*002c*/ 	.byte	0x03, 0x5f
        /*002e*/ 	.short	0x0101


	//----- nvinfo : EIATTR_COOP_GROUP_MASK_REGIDS
	.align		4
        /*0030*/ 	.byte	0x04, 0x29
        /*0032*/ 	.short	(.L_2735 - .L_2734)


	//   ....[0]....
.L_2734:
        /*0034*/ 	.word	0xffffffff


	//   ....[1]....
        /*0038*/ 	.word	0xffffffff


	//   ....[2]....
        /*003c*/ 	.word	0xffffffff


	//   ....[3]....
        /*0040*/ 	.word	0xffffffff


	//   ....[4]....
        /*0044*/ 	.word	0xffffffff


	//   ....[5]....
        /*0048*/ 	.word	0xffffffff


	//   ....[6]....
        /*004c*/ 	.word	0xffffffff


	//   ....[7]....
        /*0050*/ 	.word	0xffffffff


	//   ....[8]....
        /*0054*/ 	.word	0xffffffff


	//   ....[9]....
        /*0058*/ 	.word	0xffffffff


	//   ....[10]....
        /*005c*/ 	.word	0xffffffff


	//   ....[11]....
        /*0060*/ 	.word	0xffffffff


	//----- nvinfo : EIATTR_COOP_GROUP_INSTR_OFFSETS
	.align		4
.L_2735:
        /*0064*/ 	.byte	0x04, 0x28
        /*0066*/ 	.short	(.L_2737 - .L_2736)


	//   ....[0]....
.L_2736:
        /*0068*/ 	.word	0x00001560


	//   ....[1]....
        /*006c*/ 	.word	0x00001580


	//   ....[2]....
        /*0070*/ 	.word	0x000015a0


	//   ....[3]....
        /*0074*/ 	.word	0x000015c0


	//   ....[4]....
        /*0078*/ 	.word	0x000018e0


	//   ....[5]....
        /*007c*/ 	.word	0x00001900


	//   ....[6]....
        /*0080*/ 	.word	0x00001910


	//   ....[7]....
        /*0084*/ 	.word	0x00001940


	//   ....[8]....
        /*0088*/ 	.word	0x00001950


	//   ....[9]....
        /*008c*/ 	.word	0x00001980


	//   ....[10]....
        /*0090*/ 	.word	0x00001990


	//   ....[11]....
        /*0094*/ 	.word	0x000019e0


	//----- nvinfo : EIATTR_SYSCALL_OFFSETS
	.align		4
.L_2737:
        /*0098*/ 	.byte	0x04, 0x46
        /*009a*/ 	.short	(.L_2739 - .L_2738)


	//   ....[0]....
.L_2738:
        /*009c*/ 	.word	0x00000390


	//----- nvinfo : EIATTR_EXIT_INSTR_OFFSETS
	.align		4
.L_2739:
        /*00a0*/ 	.byte	0x04, 0x1c
        /*00a2*/ 	.short	(.L_2741 - .L_2740)


	//   ....[0]....
.L_2740:
        /*00a4*/ 	.word	0x00000240


	//   ....[1]....
        /*00a8*/ 	.word	0x00002b50


	//   ....[2]....
        /*00ac*/ 	.word	0x00002ce0


	//----- nvinfo : EIATTR_MAX_THREADS
	.align		4
.L_2741:
        /*00b0*/ 	.byte	0x04, 0x05
        /*00b2*/ 	.short	(.L_2743 - .L_2742)
.L_2742:
        /*00b4*/ 	.word	0x00000100
        /*00b8*/ 	.word	0x00000001
        /*00bc*/ 	.word	0x00000001


	//----- nvinfo : EIATTR_CRS_STACK_SIZE
	.align		4
.L_2743:
        /*00c0*/ 	.byte	0x04, 0x1e
        /*00c2*/ 	.short	(.L_2745 - .L_2744)
.L_2744:
        /*00c4*/ 	.word	0x00000000


	//----- nvinfo : EIATTR_CBANK_PARAM_SIZE
	.align		4
.L_2745:
        /*00c8*/ 	.byte	0x03, 0x19
        /*00ca*/ 	.short	0x00e8


	//----- nvinfo : EIATTR_PARAM_CBANK
	.align		4
        /*00cc*/ 	.byte	0x04, 0x0a
        /*00ce*/ 	.short	(.L_2747 - .L_2746)
	.align		4
.L_2746:
        /*00d0*/ 	.word	index@(.nv.constant0._ZN7cutlass13device_kernelIN5flash19FlashAttnFwdCombineIN4cute5tupleIJNS3_1CILi16EEENS5_ILi64EEEEEELi7ELi256ELi1ELb0ELb0EffNS_4arch4Sm90EEEEEvNT_6ParamsE)
        /*00d4*/ 	.short	0x0210
        /*00d6*/ 	.short	0x00e8


	//----- nvinfo : EIATTR_SW_WAR
	.align		4
.L_2747:
        /*00d8*/ 	.byte	0x04, 0x36
        /*00da*/ 	.short	(.L_2749 - .L_2748)
.L_2748:
        /*00dc*/ 	.word	0x00000008
.L_2749:


//--------------------- .nv.info._ZN7cutlass13device_kernelIN5flash19FlashAttnFwdCombineIN4cute5tupleIJNS3_1CILi16EEENS5_ILi64EEEEEELi6ELi256ELi1ELb0ELb0EffNS_4arch4Sm90EEEEEvNT_6ParamsE --------------------------
	.section	.nv.info._ZN7cutlass13device_kernelIN5flash19FlashAttnFwdCombineIN4cute5tupleIJNS3_1CILi16EEENS5_ILi64EEEEEELi6ELi256ELi1ELb0ELb0EffNS_4arch4Sm90EEEEEvNT_6ParamsE,"",@"SHT_CUDA_INFO"
	.sectionflags	@""
	.align	4


	//----- nvinfo : EIATTR_CUDA_API_VERSION
	.align		4
        /*0000*/ 	.byte	0x04, 0x37
        /*0002*/ 	.short	(.L_2751 - .L_2750)
.L_2750:
        /*0004*/ 	.word	0x00000082


	//----- nvinfo : EIATTR_KPARAM_INFO
	.align		4
.L_2751:
        /*0008*/ 	.byte	0x04, 0x17
        /*000a*/ 	.short	(.L_2753 - .L_2752)
.L_2752:
        /*000c*/ 	.word	0x00000000
        /*0010*/ 	.short	0x0000
        /*0012*/ 	.short	0x0000
        /*0014*/ 	.byte	0x00, 0xf0, 0xa1, 0x03


	//----- nvinfo : EIATTR_SPARSE_MMA_MASK
	.align		4
.L_2753:
        /*0018*/ 	.byte	0x03, 0x50
        /*001a*/ 	.short	0x0000


	//----- nvinfo : EIATTR_MAXREG_COUNT
	.align		4
        /*001c*/ 	.byte	0x03, 0x1b
        /*001e*/ 	.short	0x0080


	//----- nvinfo : EIATTR_NUM_BARRIERS
	.align		4
        /*0020*/ 	.byte	0x02, 0x4c
        /*0022*/ 	.byte	0x01
	.zero		1


	//----- nvinfo : EIATTR_EXTERNS
	.align		4
        /*0024*/ 	.byte	0x04, 0x0f
        /*0026*/ 	.short	(.L_2755 - .L_2754)


	//   ....[0]....
	.align		4
.L_2754:
        /*0028*/ 	.word	index@(__assertfail)


	//----- nvinfo : EIATTR_MERCURY_ISA_VERSION
	.align		4
.L_2755:
        /*002c*/ 	.byte	0x03, 0x5f
        /*002e*/ 	.short	0x0101


	//----- nvinfo : EIATTR_COOP_GROUP_MASK_REGIDS
	.align		4
        /*0030*/ 	.byte	0x04, 0x29
        /*0032*/ 	.short	(.L_2757 - .L_2756)


	//   ....[0]....
.L_2756:
        /*0034*/ 	.word	0xffffffff


	//   ....[1]....
        /*0038*/ 	.word	0xffffffff


	//   ....[2]....
        /*003c*/ 	.word	0xffffffff


	//   ....[3]....
        /*0040*/ 	.word	0xffffffff


	//   ....[4]....
        /*0044*/ 	.word	0xffffffff


	//   ....[5]....
        /*0048*/ 	.word	0xffffffff


	//   ....[6]....
        /*004c*/ 	.word	0xffffffff


	//   ....[7]....
        /*0050*/ 	.word	0xffffffff


	//   ....[8]....
        /*0054*/ 	.word	0xffffffff


	//   ....[9]....
        /*0058*/ 	.word	0xffffffff


	//   ....[10]....
        /*005c*/ 	.word	0xffffffff


	//   ....[11]....
        /*0060*/ 	.word	0xffffffff


	//----- nvinfo : EIATTR_COOP_GROUP_INSTR_OFFSETS
	.align		4
.L_2757:
        /*0064*/ 	.byte	0x04, 0x28
        /*0066*/ 	.short	(.L_2759 - .L_2758)


	//   ....[0]....
.L_2758:
        /*0068*/ 	.word	0x000010a0


	//   ....[1]....
        /*006c*/ 	.word	0x000010c0


	//   ....[2]....
        /*0070*/ 	.word	0x000010e0


	//   ....[3]....
        /*0074*/ 	.word	0x00001100


	//   ....[4]....
        /*0078*/ 	.word	0x000012a0


	//   ....[5]....
        /*007c*/ 	.word	0x000012c0


	//   ....[6]....
        /*0080*/ 	.word	0x000012d0


	//   ....[7]....
        /*0084*/ 	.word	0x00001300


	//   ....[8]....
        /*0088*/ 	.word	0x00001310


	//   ....[9]....
        /*008c*/ 	.word	0x00001340


	//   ....[10]....
        /*0090*/ 	.word	0x00001350


	//   ....[11]....
        /*0094*/ 	.word	0x00001390


	//----- nvinfo : EIATTR_SYSCALL_OFFSETS
	.align		4
.L_2759:
        /*0098*/ 	.byte	0x04, 0x46
        /*009a*/ 	.short	(.L_2761 - .L_2760)


	//   ....[0]....
.L_2760:
        /*009c*/ 	.word	0x00000390


	//----- nvinfo : EIATTR_EXIT_INSTR_OFFSETS
	.align		4
.L_2761:
        /*00a0*/ 	.byte	0x04, 0x1c
        /*00a2*/ 	.short	(.L_2763 - .L_2762)


	//   ....[0]....
.L_2762:
        /*00a4*/ 	.word	0x00000240


	//   ....[1]....
        /*00a8*/ 	.word	0x00002430


	//   ....[2]....
        /*00ac*/ 	.word	0x000025c0


	//----- nvinfo : EIATTR_MAX_THREADS
	.align		4
.L_2763:
        /*00b0*/ 	.byte	0x04, 0x05
        /*00b2*/ 	.short	(.L_2765 - .L_2764)
.L_2764:
        /*00b4*/ 	.word	0x00000100
        /*00b8*/ 	.word	0x00000001
        /*00bc*/ 	.word	0x00000001


	//----- nvinfo : EIATTR_CRS_STACK_SIZE
	.align		4
.L_2765:
        /*00c0*/ 	.byte	0x04, 0x1e
        /*00c2*/ 	.short	(.L_2767 - .L_2766)
.L_2766:
        /*00c4*/ 	.word	0x00000000


	//----- nvinfo : EIATTR_CBANK_PARAM_SIZE
	.align		4
.L_2767:
        /*00c8*/ 	.byte	0x03, 0x19
        /*00ca*/ 	.short	0x00e8


	//----- nvinfo : EIATTR_PARAM_CBANK
	.align		4
        /*00cc*/ 	.byte	0x04, 0x0a
        /*00ce*/ 	.short	(.L_2769 - .L_2768)
	.align		4
.L_2768:
        /*00d0*/ 	.word	index@(.nv.constant0._ZN7cutlass13device_kernelIN5flash19FlashAttnFwdCombineIN4cute5tupleIJNS3_1CILi16EEENS5_ILi64EEEEEELi6ELi256ELi1ELb0ELb0EffNS_4arch4Sm90EEEEEvNT_6ParamsE)
        /*00d4*/ 	.short	0x0210
        /*00d6*/ 	.short	0x00e8


	//----- nvinfo : EIATTR_SW_WAR
	.align		4
.L_2769:
        /*00d8*/ 	.byte	0x04, 0x36
        /*00da*/ 	.short	(.L_2771 - .L_2770)
.L_2770:
        /*00dc*/ 	.word	0x00000008
.L_2771:


//--------------------- .nv.info._ZN7cutlass13device_kernelIN5flash19FlashAttnFwdCombineIN4cute5tupleIJNS3_1CILi16EEENS5_ILi64EEEEEELi5ELi256ELi1ELb0ELb0EffNS_4arch4Sm90EEEEEvNT_6ParamsE --------------------------
	.section	.nv.info._ZN7cutlass13device_kernelIN5flash19FlashAttnFwdCombineIN4cute5tupleIJNS3_1CILi16EEENS5_ILi64EEEEEELi5ELi256ELi1ELb0ELb0EffNS_4arch4Sm90EEEEEvNT_6ParamsE,"",@"SHT_CUDA_INFO"
	.sectionflags	@""
	.align	4


	//----- nvinfo : EIATTR_CUDA_API_VERSION
	.align		4
        /*0000*/ 	.byte	0x04, 0x37
        /*0002*/ 	.short	(.L_2773 - .L_2772)
.L_2772:
        /*0004*/ 	.word	0x00000082


	//----- nvinfo : EIATTR_KPARAM_INFO
	.align		4
.L_2773:
        /*0008*/ 	.byte	0x04, 0x17
        /*000a*/ 	.short	(.L_2775 - .L_2774)
.L_2774:
        /*000c*/ 	.word	0x00000000
        /*0010*/ 	.short	0x0000
        /*0012*/ 	.short	0x0000
        /*0014*/ 	.byte	0x00, 0xf0, 0xa1, 0x03


	//----- nvinfo : EIATTR_SPARSE_MMA_MASK
	.align		4
.L_2775:
        /*0018*/ 	.byte	0x03, 0x50
        /*001a*/ 	.short	0x0000


	//----- nvinfo : EIATTR_MAXREG_COUNT
	.align		4
        /*001c*/ 	.byte	0x03, 0x1b
        /*001e*/ 	.short	0x0080


	//----- nvinfo : EIATTR_NUM_BARRIERS
	.align		4
        /*0020*/ 	.byte	0x02, 0x4c
        /*0022*/ 	.byte	0x01
	.zero		1


	//----- nvinfo : EIATTR_EXTERNS
	.align		4
        /*0024*/ 	.byte	0x04, 0x0f
        /*0026*/ 	.short	(.L_2777 - .L_2776)


	//   ....[0]....
	.align		4
.L_2776:
        /*0028*/ 	.word	index@(__assertfail)


	//----- nvinfo : EIATTR_MERCURY_ISA_VERSION
	.align		4
.L_2777:
        /*002c*/ 	.byte	0x03, 0x5f
        /*002e*/ 	.short	0x0101


	//----- nvinfo : EIATTR_COOP_GROUP_MASK_REGIDS
	.align		4
        /*0030*/ 	.byte	0x04, 0x29
        /*0032*/ 	.short	(.L_2779 - .L_2778)


	//   ....[0]....
.L_2778:
        /*0034*/ 	.word	0xffffffff


	//   ....[1]....
        /*0038*/ 	.word	0xffffffff


	//   ....[2]....
        /*003c*/ 	.word	0xffffffff


	//   ....[3]....
        /*0040*/ 	.word	0xffffffff


	//   ....[4]....
        /*0044*/ 	.word	0xffffffff


	//   ....[5]....
        /*0048*/ 	.word	0xffffffff


	//   ....[6]....
        /*004c*/ 	.word	0xffffffff


	//   ....[7]....
        /*0050*/ 	.word	0xffffffff


	//   ....[8]....
        /*0054*/ 	.word	0xffffffff


	//   ....[9]....
        /*0058*/ 	.word	0xffffffff


	//   ....[10]....
        /*005c*/ 	.word	0xffffffff


	//   ....[11]....
        /*0060*/ 	.word	0xffffffff


	//----- nvinfo : EIATTR_COOP_GROUP_INSTR_OFFSETS
	.align		4
.L_2779:
        /*0064*/ 	.byte	0x04, 0x28
        /*0066*/ 	.short	(.L_2781 - .L_2780)


	//   ....[0]....
.L_2780:
        /*0068*/ 	.word	0x00000de0


	//   ....[1]....
        /*006c*/ 	.word	0x00000e00


	//   ....[2]....
        /*0070*/ 	.word	0x00000e20


	//   ....[3]....
        /*0074*/ 	.word	0x00000e40


	//   ....[4]....
        /*0078*/ 	.word	0x00000f30


	//   ....[5]....
        /*007c*/ 	.word	0x00000f50


	//   ....[6]....
        /*0080*/ 	.word	0x00000f60


	//   ....[7]....
        /*0084*/ 	.word	0x00000f90


	//   ....[8]....
        /*0088*/ 	.word	0x00000fa0


	//   ....[9]....
        /*008c*/ 	.word	0x00000fe0


	//   ....[10]....
        /*0090*/ 	.word	0x00000ff0


	//   ....[11]....
        /*0094*/ 	.word	0x00001030


	//----- nvinfo : EIATTR_SYSCALL_OFFSETS
	.align		4
.L_2781:
        /*0098*/ 	.byte	0x04, 0x46
        /*009a*/ 	.short	(.L_2783 - .L_2782)


	//   ....[0]....
.L_2782:
        /*009c*/ 	.word	0x00000390


	//----- nvinfo : EIATTR_EXIT_INSTR_OFFSETS
	.align		4
.L_2783:
        /*00a0*/ 	.byte	0x04, 0x1c
        /*00a2*/ 	.short	(.L_2785 - .L_2784)


	//   ....[0]....
.L_2784:
        /*00a4*/ 	.word	0x00000240


	//   ....[1]....
        /*00a8*/ 	.word	0x000020d0


	//   ....[2]....
        /*00ac*/ 	.word	0x00002260


	//----- nvinfo : EIATTR_MAX_THREADS
	.align		4
.L_2785:
        /*00b0*/ 	.byte	0x04, 0x05
        /*00b2*/ 	.short	(.L_2787 - .L_2786)
.L_2786:
        /*00b4*/ 	.word	0x00000100
        /*00b8*/ 	.word	0x00000001
        /*00bc*/ 	.word	0x00000001


	//----- nvinfo : EIATTR_CRS_STACK_SIZE
	.align		4
.L_2787:
        /*00c0*/ 	.byte	0x04, 0x1e
        /*00c2*/ 	.short	(.L_2789 - .L_2788)
.L_2788:
        /*00c4*/ 	.word	0x00000000


	//----- nvinfo : EIATTR_CBANK_PARAM_SIZE
	.align		4
.L_2789:
        /*00c8*/ 	.byte	0x03, 0x19
        /*00ca*/ 	.short	0x00e8


	//----- nvinfo : EIATTR_PARAM_CBANK
	.align		4
        /*00cc*/ 	.byte	0x04, 0x0a
        /*00ce*/ 	.short	(.L_2791 - .L_2790)
	.align		4
.L_2790:
        /*00d0*/ 	.word	index@(.nv.constant0._ZN7cutlass13device_kernelIN5flash19FlashAttnFwdCombineIN4cute5tupleIJNS3_1CILi16EEENS5_ILi64EEEEEELi5ELi256ELi1ELb0ELb0EffNS_4arch4Sm90EEEEEvNT_6ParamsE)
        /*00d4*/ 	.short	0x0210
        /*00d6*/ 	.short	0x00e8


	//----- nvinfo : EIATTR_SW_WAR
	.align		4
.L_2791:
        /*00d8*/ 	.byte	0x04, 0x36
        /*00da*/ 	.short	(.L_2793 - .L_2792)
.L_2792:
        /*00dc*/ 	.word	0x00000008
.L_2793:


//--------------------- .nv.info._ZN7cutlass13device_kernelIN5flash19FlashAttnFwdCombineIN4cute5tupleIJNS3_1CILi16EEENS5_ILi64EEEEEELi4ELi256ELi1ELb0ELb0EffNS_4arch4Sm90EEEEEvNT_6ParamsE --------------------------
	.section	.nv.info._ZN7cutlass13device_kernelIN5flash19FlashAttnFwdCombineIN4cute5tupleIJNS3_1CILi16EEENS5_ILi64EEEEEELi4ELi256ELi1ELb0ELb0EffNS_4arch4Sm90EEEEEvNT_6ParamsE,"",@"SHT_CUDA_INFO"
	.sectionflags	@""
	.align	4


	//----- nvinfo : EIATTR_CUDA_API_VERSION
	.align		4
        /*0000*/ 	.byte	0x04, 0x37
        /*0002*/ 	.short	(.L_2795 - .L_2794)
.L_2794:
        /*0004*/ 	.word	0x00000082


	//----- nvinfo : EIATTR_KPARAM_INFO
	.align		4
.L_2795:
        /*0008*/ 	.byte	0x04, 0x17
        /*000a*/ 	.short	(.L_2797 - .L_2796)
.L_2796:
        /*000c*/ 	.word	0x00000000
        /*0010*/ 	.short	0x0000
        /*0012*/ 	.short	0x0000
        /*0014*/ 	.byte	0x00, 0xf0, 0xa1, 0x03


	//----- nvinfo : EIATTR_SPARSE_MMA_MASK
	.align		4
.L_2797:
        /*0018*/ 	.byte	0x03, 0x50
        /*001a*/ 	.short	0x0000


	//----- nvinfo : EIATTR_MAXREG_COUNT
	.align		4
        /*001c*/ 	.byte	0x03, 0x1b
        /*001e*/ 	.short	0x0080


	//----- nvinfo : EIATTR_NUM_BARRIERS
	.align		4
        /*0020*/ 	.byte	0x02, 0x4c
        /*0022*/ 	.byte	0x01
	.zero		1


	//----- nvinfo : EIATTR_EXTERNS
	.align		4
        /*0024*/ 	.byte	0x04, 0x0f
        /*0026*/ 	.short	(.L_2799 - .L_2798)


	//   ....[0]....
	.align		4
.L_2798:
        /*0028*/ 	.word	index@(__assertfail)


	//----- nvinfo : EIATTR_MERCURY_ISA_VERSION
	.align		4
.L_2799:
        /*002c*/ 	.byte	0x03, 0x5f
        /*002e*/ 	.short	0x0101


	//----- nvinfo : EIATTR_COOP_GROUP_MASK_REGIDS
	.align		4
        /*0030*/ 	.byte	0x04, 0x29
        /*0032*/ 	.short	(.L_2801 - .L_2800)


	//   ....[0]....
.L_2800:
        /*0034*/ 	.word	0xffffffff


	//   ....[1]....
        /*0038*/ 	.word	0xffffffff


	//   ....[2]....
        /*003c*/ 	.word	0xffffffff


	//   ....[3]....
        /*0040*/ 	.word	0xffffffff


	//   ....[4]....
        /*0044*/ 	.word	0xffffffff


	//   ....[5]....
        /*0048*/ 	.word	0xffffffff


	//   ....[6]....
        /*004c*/ 	.word	0xffffffff


	//   ....[7]....
        /*0050*/ 	.word	0xffffffff


	//   ....[8]....
        /*0054*/ 	.word	0xffffffff


	//   ....[9]....
        /*0058*/ 	.word	0xffffffff


	//   ....[10]....
        /*005c*/ 	.word	0xffffffff


	//   ....[11]....
        /*0060*/ 	.word	0xffffffff


	//----- nvinfo : EIATTR_COOP_GROUP_INSTR_OFFSETS
	.align		4
.L_2801:
        /*0064*/ 	.byte	0x04, 0x28
        /*0066*/ 	.short	(.L_2803 - .L_2802)


	//   ....[0]....
.L_2802:
        /*0068*/ 	.word	0x00000c90


	//   ....[1]....
        /*006c*/ 	.word	0x00000cb0


	//   ....[2]....
        /*0070*/ 	.word	0x00000cd0


	//   ....[3]....
        /*0074*/ 	.word	0x00000cf0


	//   ....[4]....
        /*0078*/ 	.word	0x00000d90


	//   ....[5]....
        /*007c*/ 	.word	0x00000db0


	//   ....[6]....
        /*0080*/ 	.word	0x00000dc0


	//   ....[7]....
        /*0084*/ 	.word	0x00000df0


	//   ....[8]....
        /*0088*/ 	.word	0x00000e00


	//   ....[9]....
        /*008c*/ 	.word	0x00000e40


	//   ....[10]....
        /*0090*/ 	.word	0x00000e50


	//   ....[11]....
        /*0094*/ 	.word	0x00000e90


	//----- nvinfo : EIATTR_SYSCALL_OFFSETS
	.align		4
.L_2803:
        /*0098*/ 	.byte	0x04, 0x46
        /*009a*/ 	.short	(.L_2805 - .L_2804)


	//   ....[0]....
.L_2804:
        /*009c*/ 	.word	0x00000390


	//----- nvinfo : EIATTR_EXIT_INSTR_OFFSETS
	.align		4
.L_2805:
        /*00a0*/ 	.byte	0x04, 0x1c
        /*00a2*/ 	.short	(.L_2807 - .L_2806)


	//   ....[0]....
.L_2806:
        /*00a4*/ 	.word	0x00000240


	//   ....[1]....
        /*00a8*/ 	.word	0x00001f10


	//   ....[2]....
        /*00ac*/ 	.word	0x000020a0


	//----- nvinfo : EIATTR_MAX_THREADS
	.align		4
.L_2807:
        /*00b0*/ 	.byte	0x04, 0x05
        /*00b2*/ 	.short	(.L_2809 - .L_2808)
.L_2808:
        /*00b4*/ 	.word	0x00000100
        /*00b8*/ 	.word	0x00000001
        /*00bc*/ 	.word	0x00000001


	//----- nvinfo : EIATTR_CRS_STACK_SIZE
	.align		4
.L_2809:
        /*00c0*/ 	.byte	0x04, 0x1e
        /*00c2*/ 	.short	(.L_2811 - .L_2810)
.L_2810:
        /*00c4*/ 	.word	0x00000000


	//----- nvinfo : EIATTR_CBANK_PARAM_SIZE
	.align		4
.L_2811:
        /*00c8*/ 	.byte	0x03, 0x19
        /*00ca*/ 	.short	0x00e8


	//----- nvinfo : EIATTR_PARAM_CBANK
	.align		4
        /*00cc*/ 	.byte	0x04, 0x0a
        /*00ce*/ 	.short	(.L_2813 - .L_2812)
	.align		4
.L_2812:
        /*00d0*/ 	.word	index@(.nv.constant0._ZN7cutlass13device_kernelIN5flash19FlashAttnFwdCombineIN4cute5tupleIJNS3_1CILi16EEENS5_ILi64EEEEEELi4ELi256ELi1ELb0ELb0EffNS_4arch4Sm90EEEEEvNT_6ParamsE)
        /*00d4*/ 	.short	0x0210
        /*00d6*/ 	.short	0x00e8


	//----- nvinfo : EIATTR_SW_WAR
	.align		4
.L_2813:
        /*00d8*/ 	.byte	0x04, 0x36
        /*00da*/ 	.short	(.L_2815 - .L_2814)
.L_2814:
        /*00dc*/ 	.word	0x00000008
.L_2815:


//--------------------- .nv.info._ZN7cutlass13device_kernelIN5flash19FlashAttnFwdCombineIN4cute5tupleIJNS3_1CILi16EEENS5_ILi64EEEEEELi8ELi256ELi1ELb0ELb1EffNS_4arch4Sm90EEEEEvNT_6ParamsE --------------------------
	.section	.nv.info._ZN7cutlass13device_kernelIN5flash19FlashAttnFwdCombineIN4cute5tupleIJNS3_1CILi16EEENS5_ILi64EEEEEELi8ELi256ELi1ELb0ELb1EffNS_4arch4Sm90EEEEEvNT_6ParamsE,"",@"SHT_CUDA_INFO"
	.sectionflags	@""
	.align	4


	//----- nvinfo : EIATTR_CUDA_API_VERSION
	.align		4
        /*0000*/ 	.byte	0x04, 0x37
        /*0002*/ 	.short	(.L_2817 - .L_2816)
.L_2816:
        /*0004*/ 	.word	0x00000082


	//----- nvinfo : EIATTR_KPARAM_INFO
	.align		4
.L_2817:
        /*0008*/ 	.byte	0x04, 0x17
        /*000a*/ 	.short	(.L_2819 - .L_2818)
.L_2818:
        /*000c*/ 	.word	0x00000000
        /*0010*/ 	.short	0x0000
        /*0012*/ 	.short	0x0000
        /*0014*/ 	.byte	0x00, 0xf0, 0xa1, 0x03


	//----- nvinfo : EIATTR_SPARSE_MMA_MASK
	.align		4
.L_2819:
        /*0018*/ 	.byte	0x03, 0x50
        /*001a*/ 	.short	0x0000


	//----- nvinfo : EIATTR_MAXREG_COUNT
	.align		4
        /*001c*/ 	.byte	0x03, 0x1b
        /*001e*/ 	.short	0x0080


	//----- nvinfo : EIATTR_NUM_BARRIERS
	.align		4
        /*0020*/ 	.byte	0x02, 0x4c
        /*0022*/ 	.byte	0x01
	.zero		1


	//----- nvinfo : EIATTR_EXTERNS
	.align		4
        /*0024*/ 	.byte	0x04, 0x0f
        /*0026*/ 	.short	(.L_2821 - .L_2820)


	//   ....[0]....
	.align		4
.L_2820:
        /*0028*/ 	.word	index@(__assertfail)


	//----- nvinfo : EIATTR_MERCURY_ISA_VERSION
	.align		4
.L_2821:
        /*002c*/ 	.byte	0x03, 0x5f
        /*002e*/ 	.short	0x0101


	//----- nvinfo : EIATTR_COOP_GROUP_MASK_REGIDS
	.align		4
        /*0030*/ 	.byte	0x04, 0x29
        /*0032*/ 	.short	(.L_2823 - .L_2822)


	//   ....[0]....
.L_2822:
        /*0034*/ 	.word	0xffffffff


	//   ....[1]....
        /*0038*/ 	.word	0xffffffff


	//   ....[2]....
        /*003c*/ 	.word	0xffffffff


	//   ....[3]....
        /*0040*/ 	.word	0xffffffff


	//   ....[4]....
        /*0044*/ 	.word	0xffffffff


	//   ....[5]....
        /*0048*/ 	.word	0xffffffff


	//   ....[6]....
        /*004c*/ 	.word	0xffffffff


	//   ....[7]....
        /*0050*/ 	.word	0xffffffff


	//   ....[8]....
        /*0054*/ 	.word	0xffffffff


	//   ....[9]....
        /*0058*/ 	.word	0xffffffff


	//   ....[10]....
        /*005c*/ 	.word	0xffffffff


	//   ....[11]....
        /*0060*/ 	.word	0xffffffff


	//----- nvinfo : EIATTR_COOP_GROUP_INSTR_OFFSETS
	.align		4
.L_2823:
        /*0064*/ 	.byte	0x04, 0x28
        /*0066*/ 	.short	(.L_2825 - .L_2824)


	//   ....[0]....
.L_2824:
        /*0068*/ 	.word	0x000028c0


	//   ....[1]....
        /*006c*/ 	.word	0x000028e0


	//   ....[2]....
        /*0070*/ 	.word	0x00002900


	//   ....[3]....
        /*0074*/ 	.word	0x00002920


	//   ....[4]....
        /*0078*/ 	.word	0x00002ea0


	//   ....[5]....
        /*007c*/ 	.word	0x00002f40


	//   ....[6]....
        /*0080*/ 	.word	0x00002f70


	//   ....[7]....
        /*0084*/ 	.word	0x00002fa0


	//   ....[8]....
        /*0088*/ 	.word	0x00002fd0


	//   ....[9]....
        /*008c*/ 	.word	0x00002ff0


	//   ....[10]....
        /*0090*/ 	.word	0x00003020


	//   ....[11]....
        /*0094*/ 	.word	0x00003050


	//----- nvinfo : EIATTR_SYSCALL_OFFSETS
	.align		4
.L_2825:
        /*0098*/ 	.byte	0x04, 0x46
        /*009a*/ 	.short	(.L_2827 - .L_2826)


	//   ....[0]....
.L_2826:
        /*009c*/ 	.word	0x00000510


	//----- nvinfo : EIATTR_EXIT_INSTR_OFFSETS
	.align		4
.L_2827:
        /*00a0*/ 	.byte	0x04, 0x1c
        /*00a2*/ 	.short	(.L_2829 - .L_2828)


	//   ....[0]....
.L_2828:
        /*00a4*/ 	.word	0x00000240


	//   ....[1]....
        /*00a8*/ 	.word	0x000003c0


	//   ....[2]....
        /*00ac*/ 	.word	0x00004270


	//   ....[3]....
        /*00b0*/ 	.word	0x000043b0


	//----- nvinfo : EIATTR_MAX_THREADS
	.align		4
.L_2829:
        /*00b4*/ 	.byte	0x04, 0x05
        /*00b6*/ 	.short	(.L_2831 - .L_2830)
.L_2830:
        /*00b8*/ 	.word	0x00000100
        /*00bc*/ 	.word	0x00000001
        /*00c0*/ 	.word	0x00000001


	//----- nvinfo : EIATTR_CRS_STACK_SIZE
	.align		4
.L_2831:
        /*00c4*/ 	.byte	0x04, 0x1e
        /*00c6*/ 	.short	(.L_2833 - .L_2832)
.L_2832:
        /*00c8*/ 	.word	0x00000000


	//----- nvinfo : EIATTR_CBANK_PARAM_SIZE
	.align		4
.L_2833:
        /*00cc*/ 	.byte	0x03, 0x19
        /*00ce*/ 	.short	0x00e8


	//----- nvinfo : EIATTR_PARAM_CBANK
	.align		4
        /*00d0*/ 	.byte	0x04, 0x0a
        /*00d2*/ 	.short	(.L_2835 - .L_2834)
	.align		4
.L_2834:
        /*00d4*/ 	.word	index@(.nv.constant0._ZN7cutlass13device_kernelIN5flash19FlashAttnFwdCombineIN4cute5tupleIJNS3_1CILi16EEENS5_ILi64EEEEEELi8ELi256ELi1ELb0ELb1EffNS_4arch4Sm90EEEEEvNT_6ParamsE)
        /*00d8*/ 	.short	0x0210
        /*00da*/ 	.short	0x00e8


	//----- nvinfo : EIATTR_SW_WAR
	.align		4
.L_2835:
        /*00dc*/ 	.byte	0x04, 0x36
        /*00de*/ 	.short	(.L_2837 - .L_2836)
.L_2836:
        /*00e0*/ 	.word	0x00000008
.L_2837:


//--------------------- .nv.info._ZN7cutlass13device_kernelIN5flash19FlashAttnFwdCombineIN4cute5tupleIJNS3_1CILi16EEENS5_ILi64EEEEEELi7ELi256ELi1ELb0ELb1EffNS_4arch4Sm90EEEEEvNT_6ParamsE --------------------------
	.section	.nv.info._ZN7cutlass13device_kernelIN5flash19FlashAttnFwdCombineIN4cute5tupleIJNS3_1CILi16EEENS5_ILi64EEEEEELi7ELi256ELi1ELb0ELb1EffNS_4arch4Sm90EEEEEvNT_6ParamsE,"",@"SHT_CUDA_INFO"
	.sectionflags	@""
	.align	4


	//----- nvinfo : EIATTR_CUDA_API_VERSION
	.align		4
        /*0000*/ 	.byte	0x04, 0x37
        /*0002*/ 	.short	(.L_2839 - .L_2838)
.L_2838:
        /*0004*/ 	.word	0x00000082


	//----- nvinfo : EIATTR_KPARAM_INFO
	.align		4
.L_2839:
        /*0008*/ 	.byte	0x04, 0x17
        /*000a*/ 	.short	(.L_2841 - .L_2840)
.L_2840:
        /*000c*/ 	.word	0x00000000
        /*0010*/ 	.short	0x0000
        /*0012*/ 	.short	0x0000
        /*0014*/ 	.byte	0x00, 0xf0, 0xa1, 0x03


	//----- nvinfo : EIATTR_SPARSE_MMA_MASK
	.align		4
.L_2841:
        /*0018*/ 	.byte	0x03, 0x50
        /*001a*/ 	.short	0x0000


	//----- nvinfo : EIATTR_MAXREG_COUNT
	.align		4
        /*001c*/ 	.byte	0x03, 0x1b
        /*001e*/ 	.short	0x0080


	//----- nvinfo : EIATTR_NUM_BARRIERS
	.align		4
        /*0020*/ 	.byte	0x02, 0x4c
        /*0022*/ 	.byte	0x01
	.zero		1


	//----- nvinfo : EIATTR_EXTERNS
	.align		4
        /*0024*/ 	.byte	0x04, 0x0f
        /*0026*/ 	.short	(.L_2843 - .L_2842)


	//   ....[0]....
	.align		4
.L_2842:
        /*0028*/ 	.word	index@(__assertfail)


	//----- nvinfo : EIATTR_MERCURY_ISA_VERSION
	.align		4
.L_2843:
        /*002c*/ 	.byte	0x03, 0x5f
        /*002e*/ 	.short	0x0101


	//----- nvinfo : EIATTR_COOP_GROUP_MASK_REGIDS
	.align		4
        /*0030*/ 	.byte	0x04, 0x29
        /*0032*/ 	.short	(.L_2845 - .L_2844)


	//   ....[0]....
.L_2844:
        /*0034*/ 	.word	0xffffffff


	//   ....[1]....
        /*0038*/ 	.word	0xffffffff


	//   ....[2]....
        /*003c*/ 	.word	0xffffffff


	//   ....[3]....
        /*0040*/ 	.word	0xffffffff


	//   ....[4]....
        /*0044*/ 	.word	0xffffffff


	//   ....[5]....
        /*0048*/ 	.word	0xffffffff


	//   ....[6]....
        /*004c*/ 	.word	0xffffffff


	//   ....[7]....
        /*0050*/ 	.word	0xffffffff


	//   ....[8]....
        /*0054*/ 	.word	0xffffffff


	//   ....[9]....
        /*0058*/ 	.word	0xffffffff


	//   ....[10]....
        /*005c*/ 	.word	0xffffffff


	//   ....[11]....
        /*0060*/ 	.word	0xffffffff


	//----- nvinfo : EIATTR_COOP_GROUP_INSTR_OFFSETS
	.align		4
.L_2845:
        /*0064*/ 	.byte	0x04, 0x28
        /*0066*/ 	.short	(.L_2847 - .L_2846)


	//   ....[0]....
.L_2846:
        /*0068*/ 	.word	0x00001e80


	//   ....[1]....
        /*006c*/ 	.word	0x00001ea0


	//   ....[2]....
        /*0070*/ 	.word	0x00001ec0


	//   ....[3]....
        /*0074*/ 	.word	0x00001ee0


	//   ....[4]....
        /*0078*/ 	.word	0x00002190


	//   ....[5]....
        /*007c*/ 	.word	0x00002220


	//   ....[6]....
        /*0080*/ 	.word	0x00002240


	//   ....[7]....
        /*0084*/ 	.word	0x00002270


	//   ....[8]....
        /*0088*/ 	.word	0x00002280


	//   ....[9]....
        /*008c*/ 	.word	0x000022c0


	//   ....[10]....
        /*0090*/ 	.word	0x000022d0


	//   ....[11]....
        /*0094*/ 	.word	0x00002310


	//----- nvinfo : EIATTR_SYSCALL_OFFSETS
	.align		4
.L_2847:
        /*0098*/ 	.byte	0x04, 0x46
        /*009a*/ 	.short	(.L_2849 - .L_2848)


	//   ....[0]....
.L_2848:
        /*009c*/ 	.word	0x00000510


	//----- nvinfo : EIATTR_EXIT_INSTR_OFFSETS
	.align		4
.L_2849:
        /*00a0*/ 	.byte	0x04, 0x1c
        /*00a2*/ 	.short	(.L_2851 - .L_2850)


	//   ....[0]....
.L_2850:
        /*00a4*/ 	.word	0x00000240


	//   ....[1]....
        /*00a8*/ 	.word	0x000003c0


	//   ....[2]....
        /*00ac*/ 	.word	0x00003410


	//   ....[3]....
        /*00b0*/ 	.word	0x00003550


	//----- nvinfo : EIATTR_MAX_THREADS
	.align		4
.L_2851:
        /*00b4*/ 	.byte	0x04, 0x05
        /*00b6*/ 	.short	(.L_2853 - .L_2852)
.L_2852:
        /*00b8*/ 	.word	0x00000100
        /*00bc*/ 	.word	0x00000001
        /*00c0*/ 	.word	0x00000001


	//----- nvinfo : EIATTR_CRS_STACK_SIZE
	.align		4
.L_2853:
        /*00c4*/ 	.byte	0x04, 0x1e
        /*00c6*/ 	.short	(.L_2855 - .L_2854)
.L_2854:
        /*00c8*/ 	.word	0x00000000


	//----- nvinfo : EIATTR_CBANK_PARAM_SIZE
	.align		4
.L_2855:
        /*00cc*/ 	.byte	0x03, 0x19
        /*00ce*/ 	.short	0x00e8


	//----- nvinfo : EIATTR_PARAM_CBANK
	.align		4
        /*00d0*/ 	.byte	0x04, 0x0a
        /*00d2*/ 	.short	(.L_2857 - .L_2856)
	.align		4
.L_2856:
        /*00d4*/ 	.word	index@(.nv.constant0._ZN7cutlass13device_kernelIN5flash19FlashAttnFwdCombineIN4cute5tupleIJNS3_1CILi16EEENS5_ILi64EEEEEELi7ELi256ELi1ELb0ELb1EffNS_4arch4Sm90EEEEEvNT_6ParamsE)
        /*00d8*/ 	.short	0x0210
        /*00da*/ 	.short	0x00e8


	//----- nvinfo : EIATTR_SW_WAR
	.align		4
.L_2857:
        /*00dc*/ 	.byte	0x04, 0x36
        /*00de*/ 	.short	(.L_2859 - .L_2858)
.L_2858:
        /*00e0*/ 	.word	0x00000008
.L_2859:


//--------------------- .nv.info._ZN7cutlass13device_kernelIN5flash19FlashAttnFwdCombineIN4cute5tupleIJNS3_1CILi16EEENS5_ILi64EEEEEELi6ELi256ELi1ELb0ELb1EffNS_4arch4Sm90EEEEEvNT_6ParamsE --------------------------
	.section	.nv.info._ZN7cutlass13device_kernelIN5flash19FlashAttnFwdCombineIN4cute5tupleIJNS3_1CILi16EEENS5_ILi64EEEEEELi6ELi256ELi1ELb0ELb1EffNS_4arch4Sm90EEEEEvNT_6ParamsE,"",@"SHT_CUDA_INFO"
	.sectionflags	@""
	.align	4


	//----- nvinfo : EIATTR_CUDA_API_VERSION
	.align		4
        /*0000*/ 	.byte	0x04, 0x37
        /*0002*/ 	.short	(.L_2861 - .L_2860)
.L_2860:
        /*0004*/ 	.word	0x00000082


	//----- nvinfo : EIATTR_KPARAM_INFO
	.align		4
.L_2861:
        /*0008*/ 	.byte	0x04, 0x17
        /*000a*/ 	.short	(.L_2863 - .L_2862)
.L_2862:
        /*000c*/ 	.word	0x00000000
        /*0010*/ 	.short	0x0000
        /*0012*/ 	.short	0x0000
        /*0014*/ 	.byte	0x00, 0xf0, 0xa1, 0x03


	//----- nvinfo : EIATTR_SPARSE_MMA_MASK
	.align		4
.L_2863:
        /*0018*/ 	.byte	0x03, 0x50
        /*001a*/ 	.short	0x0000


	//----- nvinfo : EIATTR_MAXREG_COUNT
	.align		4
        /*001c*/ 	.byte	0x03, 0x1b
        /*001e*/ 	.short	0x0080


	//----- nvinfo : EIATTR_NUM_BARRIERS
	.align		4
        /*0020*/ 	.byte	0x02, 0x4c
        /*0022*/ 	.byte	0x01
	.zero		1


	//----- nvinfo : EIATTR_EXTERNS
	.align		4
        /*0024*/ 	.byte	0x04, 0x0f
        /*0026*/ 	.short	(.L_2865 - .L_2864)


	//   ....[0]....
	.align		4
.L_2864:
        /*0028*/ 	.word	index@(__assertfail)


	//----- nvinfo : EIATTR_MERCURY_ISA_VERSION
	.align		4
.L_2865:
        /*002c*/ 	.byte	0x03, 0x5f
        /*002e*/ 	.short	0x0101


	//----- nvinfo : EIATTR_COOP_GROUP_MASK_REGIDS
	.align		4
        /*0030*/ 	.byte	0x04, 0x29
        /*0032*/ 	.short	(.L_2867 - .L_2866)


	//   ....[0]....
.L_2866:
        /*0034*/ 	.word	0xffffffff


	//   ....[1]....
        /*0038*/ 	.word	0xffffffff


	//   ....[2]....
        /*003c*/ 	.word	0xffffffff


	//   ....[3]....
        /*0040*/ 	.word	0xffffffff


	//   ....[4]....
        /*0044*/ 	.word	0xffffffff


	//   ....[5]....
        /*0048*/ 	.word	0xffffffff


	//   ....[6]....
        /*004c*/ 	.word	0xffffffff


	//   ....[7]....
        /*0050*/ 	.word	0xffffffff


	//   ....[8]....
        /*0054*/ 	.word	0xffffffff


	//   ....[9]....
        /*0058*/ 	.word	0xffffffff


	//   ....[10]....
        /*005c*/ 	.word	0xffffffff


	//   ....[11]....
        /*0060*/ 	.word	0xffffffff


	//----- nvinfo : EIATTR_COOP_GROUP_INSTR_OFFSETS
	.align		4
.L_2867:
        /*0064*/ 	.byte	0x04, 0x28
        /*0066*/ 	.short	(.L_2869 - .L_2868)


	//   ....[0]....
.L_2868:
        /*0068*/ 	.word	0x00001980


	//   ....[1]....
        /*006c*/ 	.word	0x000019a0


	//   ....[2]....
        /*0070*/ 	.word	0x000019c0


	//   ....[3]....
        /*0074*/ 	.word	0x000019e0


	//   ....[4]....
        /*0078*/ 	.word	0x00001b80


	//   ....[5]....
        /*007c*/ 	.word	0x00001ba0


	//   ....[6]....
        /*0080*/ 	.word	0x00001bb0


	//   ....[7]....
        /*0084*/ 	.word	0x00001be0


	//   ....[8]....
        /*0088*/ 	.word	0x00001bf0


	//   ....[9]....
        /*008c*/ 	.word	0x00001c30


	//   ....[10]....
        /*0090*/ 	.word	0x00001c40


	//   ....[11]....
        /*0094*/ 	.word	0x00001c70


	//----- nvinfo : EIATTR_SYSCALL_OFFSETS
	.align		4
.L_2869:
        /*0098*/ 	.byte	0x04, 0x46
        /*009a*/ 	.short	(.L_2871 - .L_2870)


	//   ....[0]....
.L_2870:
        /*009c*/ 	.word	0x00000510


	//----- nvinfo : EIATTR_EXIT_INSTR_OFFSETS
	.align		4
.L_2871:
        /*00a0*/ 	.byte	0x04, 0x1c
        /*00a2*/ 	.short	(.L_2873 - .L_2872)


	//   ....[0]....
.L_2872:
        /*00a4*/ 	.word	0x00000240


	//   ....[1]....
        /*00a8*/ 	.word	0x000003c0


	//   ....[2]....
        /*00ac*/ 	.word	0x00002d40


	//   ....[3]....
        /*00b0*/ 	.word	0x00002e80


	//----- nvinfo : EIATTR_MAX_THREADS
	.align		4
.L_2873:
        /*00b4*/ 	.byte	0x04, 0x05
        /*00b6*/ 	.short	(.L_2875 - .L_2874)
.L_2874:
        /*00b8*/ 	.word	0x00000100
        /*00bc*/ 	.word	0x00000001
        /*00c0*/ 	.word	0x00000001


	//----- nvinfo : EIATTR_CRS_STACK_SIZE
	.align		4
.L_2875:
        /*00c4*/ 	.byte	0x04, 0x1e
        /*00c6*/ 	.short	(.L_2877 - .L_2876)
.L_2876:
        /*00c8*/ 	.word	0x00000000


	//----- nvinfo : EIATTR_CBANK_PARAM_SIZE
	.align		4
.L_2877:
        /*00cc*/ 	.byte	0x03, 0x19
        /*00ce*/ 	.short	0x00e8


	//----- nvinfo : EIATTR_PARAM_CBANK
	.align		4
        /*00d0*/ 	.byte	0x04, 0x0a
        /*00d2*/ 	.short	(.L_2879 - .L_2878)
	.align		4
.L_2878:
        /*00d4*/ 	.word	index@(.nv.constant0._ZN7cutlass13device_kernelIN5flash19FlashAttnFwdCombineIN4cute5tupleIJNS3_1CILi16EEENS5_ILi64EEEEEELi6ELi256ELi1ELb0ELb1EffNS_4arch4Sm90EEEEEvNT_6ParamsE)
        /*00d8*/ 	.short	0x0210
        /*00da*/ 	.short	0x00e8


	//----- nvinfo : EIATTR_SW_WAR
	.align		4
.L_2879:
        /*00dc*/ 	.byte	0x04, 0x36
        /*00de*/ 	.short	(.L_2881 - .L_2880)
.L_2880:
        /*00e0*/ 	.word	0x00000008
.L_2881:


//--------------------- .nv.info._ZN7cutlass13device_kernelIN5flash19FlashAttnFwdCombineIN4cute5tupleIJNS3_1CILi16EEENS5_ILi64EEEEEELi5ELi256ELi1ELb0ELb1EffNS_4arch4Sm90EEEEEvNT_6ParamsE --------------------------
	.section	.nv.info._ZN7cutlass13device_kernelIN5flash19FlashAttnFwdCombineIN4cute5tupleIJNS3_1CILi16EEENS5_ILi64EEEEEELi5ELi256ELi1ELb0ELb1EffNS_4arch4Sm90EEEEEvNT_6ParamsE,"",@"SHT_CUDA_INFO"
	.sectionflags	@""
	.align	4


	//----- nvinfo : EIATTR_CUDA_API_VERSION
	.align		4
        /*0000*/ 	.byte	0x04, 0x37
        /*0002*/ 	.short	(.L_2883 - .L_2882)
.L_2882:
        /*0004*/ 	.word	0x00000082


	//----- nvinfo : EIATTR_KPARAM_INFO
	.align		4
.L_2883:
        /*0008*/ 	.byte	0x04, 0x17
        /*000a*/ 	.short	(.L_2885 - .L_2884)
.L_2884:
        /*000c*/ 	.word	0x00000000
        /*0010*/ 	.short	0x0000
        /*0012*/ 	.short	0x0000
        /*0014*/ 	.byte	0x00, 0xf0, 0xa1, 0x03


	//----- nvinfo : EIATTR_SPARSE_MMA_MASK
	.align		4
.L_2885:
        /*0018*/ 	.byte	0x03, 0x50
        /*001a*/ 	.short	0x0000


	//----- nvinfo : EIATTR_MAXREG_COUNT
	.align		4
        /*001c*/ 	.byte	0x03, 0x1b
        /*001e*/ 	.short	0x0080


	//----- nvinfo : EIATTR_NUM_BARRIERS
	.align		4
        /*0020*/ 	.byte	0x02, 0x4c
        /*0022*/ 	.byte	0x01
	.zero		1


	//----- nvinfo : EIATTR_EXTERNS
	.align		4
        /*0024*/ 	.byte	0x04, 0x0f
        /*0026*/ 	.short	(.L_2887 - .L_2886)


	//   ....[0]....
	.align		4
.L_2886:
        /*0028*/ 	.word	index@(__assertfail)


	//----- nvinfo : EIATTR_MERCURY_ISA_VERSION
	.align		4
.L_2887:
        /*002c*/ 	.byte	0x03, 0x5f
        /*002e*/ 	.short	0x0101


	//----- nvinfo : EIATTR_COOP_GROUP_MASK_REGIDS
	.align		4
        /*0030*/ 	.byte	0x04, 0x29
        /*0032*/ 	.short	(.L_2889 - .L_2888)


	//   ....[0]....
.L_2888:
        /*0034*/ 	.word	0xffffffff


	//   ....[1]....
        /*0038*/ 	.word	0xffffffff


	//   ....[2]....
        /*003c*/ 	.word	0xffffffff


	//   ....[3]....
        /*0040*/ 	.word	0xffffffff


	//   ....[4]....
        /*0044*/ 	.word	0xffffffff


	//   ....[5]....
        /*0048*/ 	.word	0xffffffff


	//   ....[6]....
        /*004c*/ 	.word	0xffffffff


	//   ....[7]....
        /*0050*/ 	.word	0xffffffff


	//   ....[8]....
        /*0054*/ 	.word	0xffffffff


	//   ....[9]....
        /*0058*/ 	.word	0xffffffff


	//   ....[10]....
        /*005c*/ 	.word	0xffffffff


	//   ....[11]....
        /*0060*/ 	.word	0xffffffff


	//----- nvinfo : EIATTR_COOP_GROUP_INSTR_OFFSETS
	.align		4
.L_2889:
        /*0064*/ 	.byte	0x04, 0x28
        /*0066*/ 	.short	(.L_2891 - .L_2890)


	//   ....[0]....
.L_2890:
        /*0068*/ 	.word	0x00001700


	//   ....[1]....
        /*006c*/ 	.word	0x00001720


	//   ....[2]....
        /*0070*/ 	.word	0x00001740


	//   ....[3]....
        /*0074*/ 	.word	0x00001760


	//   ....[4]....
        /*0078*/ 	.word	0x00001850


	//   ....[5]....
        /*007c*/ 	.word	0x00001870


	//   ....[6]....
        /*0080*/ 	.word	0x00001880


	//   ....[7]....
        /*0084*/ 	.word	0x000018b0


	//   ....[8]....
        /*0088*/ 	.word	0x000018c0


	//   ....[9]....
        /*008c*/ 	.word	0x00001900


	//   ....[10]....
        /*0090*/ 	.word	0x00001910


	//   ....[11]....
        /*0094*/ 	.word	0x00001940


	//----- nvinfo : EIATTR_SYSCALL_OFFSETS
	.align		4
.L_2891:
        /*0098*/ 	.byte	0x04, 0x46
        /*009a*/ 	.short	(.L_2893 - .L_2892)


	//   ....[0]....
.L_2892:
        /*009c*/ 	.word	0x00000510


	//----- nvinfo : EIATTR_EXIT_INSTR_OFFSETS
	.align		4
.L_2893:
        /*00a0*/ 	.byte	0x04, 0x1c
        /*00a2*/ 	.short	(.L_2895 - .L_2894)


	//   ....[0]....
.L_2894:
        /*00a4*/ 	.word	0x00000240


	//   ....[1]....
        /*00a8*/ 	.word	0x000003c0


	//   ....[2]....
        /*00ac*/ 	.word	0x000029c0


	//   ....[3]....
        /*00b0*/ 	.word	0x00002b00


	//----- nvinfo : EIATTR_MAX_THREADS
	.align		4
.L_2895:
        /*00b4*/ 	.byte	0x04, 0x05
        /*00b6*/ 	.short	(.L_2897 - .L_2896)
.L_2896:
        /*00b8*/ 	.word	0x00000100
        /*00bc*/ 	.word	0x00000001
        /*00c0*/ 	.word	0x00000001


	//----- nvinfo : EIATTR_CRS_STACK_SIZE
	.align		4
.L_2897:
        /*00c4*/ 	.byte	0x04, 0x1e
        /*00c6*/ 	.short	(.L_2899 - .L_2898)
.L_2898:
        /*00c8*/ 	.word	0x00000000


	//----- nvinfo : EIATTR_CBANK_PARAM_SIZE
	.align		4
.L_2899:
        /*00cc*/ 	.byte	0x03, 0x19
        /*00ce*/ 	.short	0x00e8


	//----- nvinfo : EIATTR_PARAM_CBANK
	.align		4
        /*00d0*/ 	.byte	0x04, 0x0a
        /*00d2*/ 	.short	(.L_2901 - .L_2900)
	.align		4
.L_2900:
        /*00d4*/ 	.word	index@(.nv.constant0._ZN7cutlass13device_kernelIN5flash19FlashAttnFwdCombineIN4cute5tupleIJNS3_1CILi16EEENS5_ILi64EEEEEELi5ELi256ELi1ELb0ELb1EffNS_4arch4Sm90EEEEEvNT_6ParamsE)
        /*00d8*/ 	.short	0x0210
        /*00da*/ 	.short	0x00e8


	//----- nvinfo : EIATTR_SW_WAR
	.align		4
.L_2901:
        /*00dc*/ 	.byte	0x04, 0x36
        /*00de*/ 	.short	(.L_2903 - .L_2902)
.L_2902:
        /*00e0*/ 	.word	0x00000008
.L_2903:


//--------------------- .nv.info._ZN7cutlass13device_kernelIN5flash19FlashAttnFwdCombineIN4cute5tupleIJNS3_1CILi16EEENS5_ILi64EEEEEELi4ELi256ELi1ELb0ELb1EffNS_4arch4Sm90EEEEEvNT_6ParamsE --------------------------
	.section	.nv.info._ZN7cutlass13device_kernelIN5flash19FlashAttnFwdCombineIN4cute5tupleIJNS3_1CILi16EEENS5_ILi64EEEEEELi4ELi256ELi1ELb0ELb1EffNS_4arch4Sm90EEEEEvNT_6ParamsE,"",@"SHT_CUDA_INFO"
	.sectionflags	@""
	.align	4


	//----- nvinfo : EIATTR_CUDA_API_VERSION
	.align		4
        /*0000*/ 	.byte	0x04, 0x37
        /*0002*/ 	.short	(.L_2905 - .L_2904)
.L_2904:
        /*0004*/ 	.word	0x00000082


	//----- nvinfo : EIATTR_KPARAM_INFO
	.align		4
.L_2905:
        /*0008*/ 	.byte	0x04, 0x17
        /*000a*/ 	.short	(.L_2907 - .L_2906)
.L_2906:
        /*000c*/ 	.word	0x00000000
        /*0010*/ 	.short	0x0000
        /*0012*/ 	.short	0x0000
        /*0014*/ 	.byte	0x00, 0xf0, 0xa1, 0x03


	//----- nvinfo : EIATTR_SPARSE_MMA_MASK
	.align		4
.L_2907:
        /*0018*/ 	.byte	0x03, 0x50
        /*001a*/ 	.short	0x0000


	//----- nvinfo : EIATTR_MAXREG_COUNT
	.align		4
        /*001c*/ 	.byte	0x03, 0x1b
        /*001e*/ 	.short	0x0080


	//----- nvinfo : EIATTR_NUM_BARRIERS
	.align		4
        /*0020*/ 	.byte	0x02, 0x4c
        /*0022*/ 	.byte	0x01
	.zero		1


	//----- nvinfo : EIATTR_EXTERNS
	.align		4
        /*0024*/ 	.byte	0x04, 0x0f
        /*0026*/ 	.short	(.L_2909 - .L_2908)


	//   ....[0]....
	.align		4
.L_2908:
        /*0028*/ 	.word	index@(__assertfail)


	//----- nvinfo : EIATTR_MERCURY_ISA_VERSION
	.align		4
.L_2909:
        /*002c*/ 	.byte	0x03, 0x5f
        /*002e*/ 	.short	0x0101


	//----- nvinfo : EIATTR_COOP_GROUP_MASK_REGIDS
	.align		4
        /*0030*/ 	.byte	0x04, 0x29
        /*0032*/ 	.short	(.L_2911 - .L_2910)


	//   ....[0]....
.L_2910:
        /*0034*/ 	.word	0xffffffff


	//   ....[1]....
        /*0038*/ 	.word	0xffffffff


	//   ....[2]....
        /*003c*/ 	.word	0xffffffff


	//   ....[3]....
        /*0040*/ 	.word	0xffffffff


	//   ....[4]....
        /*0044*/ 	.word	0xffffffff


	//   ....[5]....
        /*0048*/ 	.word	0xffffffff


	//   ....[6]....
        /*004c*/ 	.word	0xffffffff


	//   ....[7]....
        /*0050*/ 	.word	0xffffffff


	//   ....[8]....
        /*0054*/ 	.word	0xffffffff


	//   ....[9]....
        /*0058*/ 	.word	0xffffffff


	//   ....[10]....
        /*005c*/ 	.word	0xffffffff


	//   ....[11]....
        /*0060*/ 	.word	0xffffffff


	//----- nvinfo : EIATTR_COOP_GROUP_INSTR_OFFSETS
	.align		4
.L_2911:
        /*0064*/ 	.byte	0x04, 0x28
        /*0066*/ 	.short	(.L_2913 - .L_2912)


	//   ....[0]....
.L_2912:
        /*0068*/ 	.word	0x000015b0


	//   ....[1]....
        /*006c*/ 	.word	0x000015d0


	//   ....[2]....
        /*0070*/ 	.word	0x000015f0


	//   ....[3]....
        /*0074*/ 	.word	0x00001610


	//   ....[4]....
        /*0078*/ 	.word	0x000016b0


	//   ....[5]....
        /*007c*/ 	.word	0x000016d0


	//   ....[6]....
        /*0080*/ 	.word	0x000016e0


	//   ....[7]....
        /*0084*/ 	.word	0x00001710


	//   ....[8]....
        /*0088*/ 	.word	0x00001720


	//   ....[9]....
        /*008c*/ 	.word	0x00001760


	//   ....[10]....
        /*0090*/ 	.word	0x00001770


	//   ....[11]....
        /*0094*/ 	.word	0x000017a0


	//----- nvinfo : EIATTR_SYSCALL_OFFSETS
	.align		4
.L_2913:
        /*0098*/ 	.byte	0x04, 0x46
        /*009a*/ 	.short	(.L_2915 - .L_2914)


	//   ....[0]....
.L_2914:
        /*009c*/ 	.word	0x00000510


	//----- nvinfo : EIATTR_EXIT_INSTR_OFFSETS
	.align		4
.L_2915:
        /*00a0*/ 	.byte	0x04, 0x1c
        /*00a2*/ 	.short	(.L_2917 - .L_2916)


	//   ....[0]....
.L_2916:
        /*00a4*/ 	.word	0x00000240


	//   ....[1]....
        /*00a8*/ 	.word	0x000003c0


	//   ....[2]....
        /*00ac*/ 	.word	0x00002800


	//   ....[3]....
        /*00b0*/ 	.word	0x00002940


	//----- nvinfo : EIATTR_MAX_THREADS
	.align		4
.L_2917:
        /*00b4*/ 	.byte	0x04, 0x05
        /*00b6*/ 	.short	(.L_2919 - .L_2918)
.L_2918:
        /*00b8*/ 	.word	0x00000100
        /*00bc*/ 	.word	0x00000001
        /*00c0*/ 	.word	0x00000001


	//----- nvinfo : EIATTR_CRS_STACK_SIZE
	.align		4
.L_2919:
        /*00c4*/ 	.byte	0x04, 0x1e
        /*00c6*/ 	.short	(.L_2921 - .L_2920)
.L_2920:
        /*00c8*/ 	.word	0x00000000


	//----- nvinfo : EIATTR_CBANK_PARAM_SIZE
	.align		4
.L_2921:
        /*00cc*/ 	.byte	0x03, 0x19
        /*00ce*/ 	.short	0x00e8


	//----- nvinfo : EIATTR_PARAM_CBANK
	.align		4
        /*00d0*/ 	.byte	0x04, 0x0a
        /*00d2*/ 	.short	(.L_2923 - .L_2922)
	.align		4
.L_2922:
        /*00d4*/ 	.word	index@(.nv.constant0._ZN7cutlass13device_kernelIN5flash19FlashAttnFwdCombineIN4cute5tupleIJNS3_1CILi16EEENS5_ILi64EEEEEELi4ELi256ELi1ELb0ELb1EffNS_4arch4Sm90EEEEEvNT_6ParamsE)
        /*00d8*/ 	.short	0x0210
        /*00da*/ 	.short	0x00e8


	//----- nvinfo : EIATTR_SW_WAR
	.align		4
.L_2923:
        /*00dc*/ 	.byte	0x04, 0x36
        /*00de*/ 	.short	(.L_2925 - .L_2924)
.L_2924:
        /*00e0*/ 	.word	0x00000008
.L_2925:


//--------------------- .nv.info._ZN7cutlass13device_kernelIN5flash19FlashAttnFwdCombineIN4cute5tupleIJNS3_1CILi16EEENS5_ILi64EEEEEELi8ELi256ELi1ELb0ELb0EffNS_4arch4Sm80EEEEEvNT_6ParamsE --------------------------
	.section	.nv.info._ZN7cutlass13device_kernelIN5flash19FlashAttnFwdCombineIN4cute5tupleIJNS3_1CILi16EEENS5_ILi64EEEEEELi8ELi256ELi1ELb0ELb0EffNS_4arch4Sm80EEEEEvNT_6ParamsE,"",@"SHT_CUDA_INFO"
	.sectionflags	@""
	.align	4


	//----- nvinfo : EIATTR_CUDA_API_VERSION
	.align		4
        /*0000*/ 	.byte	0x04, 0x37
        /*0002*/ 	.short	(.L_2927 - .L_2926)
.L_2926:
        /*0004*/ 	.word	0x00000082


	//----- nvinfo : EIATTR_KPARAM_INFO
	.align		4
.L_2927:
        /*0008*/ 	.byte	0x04, 0x17
        /*000a*/ 	.short	(.L_2929 - .L_2928)
.L_2928:
        /*000c*/ 	.word	0x00000000
        /*0010*/ 	.short	0x0000
        /*0012*/ 	.short	0x0000
        /*0014*/ 	.byte	0x00, 0xf0, 0xa1, 0x03


	//----- nvinfo : EIATTR_SPARSE_MMA_MASK
	.align		4
.L_2929:
        /*0018*/ 	.byte	0x03, 0x50
        /*001a*/ 	.short	0x0000


	//----- nvinfo : EIATTR_MAXREG_COUNT
	.align		4
        /*001c*/ 	.byte	0x03, 0x1b
        /*001e*/ 	.short	0x0080


	//----- nvinfo : EIATTR_NUM_BARRIERS
	.align		4
        /*0020*/ 	.byte	0x02, 0x4c
        /*0022*/ 	.byte	0x01
	.zero		1


	//----- nvinfo : EIATTR_EXTERNS
	.align		4
        /*0024*/ 	.byte	0x04, 0x0f
        /*0026*/ 	.short	(.L_2931 - .L_2930)


	//   ....[0]....
	.align		4
.L_2930:
        /*0028*/ 	.word	index@(__assertfail)


	//----- nvinfo : EIATTR_MERCURY_ISA_VERSION
	.align		4
.L_2931:
        /*002c*/ 	.byte	0x03, 0x5f
        /*002e*/ 	.short	0x0101


	//----- nvinfo : EIATTR_COOP_GROUP_MASK_REGIDS
	.align		4
        /*0030*/ 	.byte	0x04, 0x29
        /*0032*/ 	.short	(.L_2933 - .L_2932)


	//   ....[0]....
.L_2932:
        /*0034*/ 	.word	0xffffffff


	//   ....[1]....
        /*0038*/ 	.word	0xffffffff


	//   ....[2]....
        /*003c*/ 	.word	0xffffffff


	//   ....[3]....
        /*0040*/ 	.word	0xffffffff


	//   ....[4]....
        /*0044*/ 	.word	0xffffffff


	//   ....[5]....
        /*0048*/ 	.word	0xffffffff


	//   ....[6]....
        /*004c*/ 	.word	0xffffffff


	//   ....[7]....
        /*0050*/ 	.word	0xffffffff


	//   ....[8]....
        /*0054*/ 	.word	0xffffffff


	//   ....[9]....
        /*0058*/ 	.word	0xffffffff


	//   ....[10]....
        /*005c*/ 	.word	0xffffffff


	//   ....[11]....
        /*0060*/ 	.word	0xffffffff


	//----- nvinfo : EIATTR_COOP_GROUP_INSTR_OFFSETS
	.align		4
.L_2933:
        /*0064*/ 	.byte	0x04, 0x28
        /*0066*/ 	.short	(.L_2935 - .L_2934)


	//   ....[0]....
.L_2934:
        /*0068*/ 	.word	0x00001fd0


	//   ....[1]....
        /*006c*/ 	.word	0x00001ff0


	//   ....[2]....
        /*0070*/ 	.word	0x00002010


	//   ....[3]....
        /*0074*/ 	.word	0x00002030


	//   ....[4]....
        /*0078*/ 	.word	0x000025d0


	//   ....[5]....
        /*007c*/ 	.word	0x00002660


	//   ....[6]....
        /*0080*/ 	.word	0x00002680


	//   ....[7]....
        /*0084*/ 	.word	0x000026a0


	//   ....[8]....
        /*0088*/ 	.word	0x000026d0


	//   ....[9]....
        /*008c*/ 	.word	0x000026f0


	//   ....[10]....
        /*0090*/ 	.word	0x00002720


	//   ....[11]....
        /*0094*/ 	.word	0x00002760


	//----- nvinfo : EIATTR_SYSCALL_OFFSETS
	.align		4
.L_2935:
        /*0098*/ 	.byte	0x04, 0x46
        /*009a*/ 	.short	(.L_2937 - .L_2936)


	//   ....[0]....
.L_2936:
        /*009c*/ 	.word	0x00000390


	//----- nvinfo : EIATTR_EXIT_INSTR_OFFSETS
	.align		4
.L_2937:
        /*00a0*/ 	.byte	0x04, 0x1c
        /*00a2*/ 	.short	(.L_2939 - .L_2938)


	//   ....[0]....
.L_2938:
        /*00a4*/ 	.word	0x00000240


	//   ....[1]....
        /*00a8*/ 	.word	0x000039a0


	//   ....[2]....
        /*00ac*/ 	.word	0x00003b30


	//----- nvinfo : EIATTR_MAX_THREADS
	.align		4
.L_2939:
        /*00b0*/ 	.byte	0x04, 0x05
        /*00b2*/ 	.short	(.L_2941 - .L_2940)
.L_2940:
        /*00b4*/ 	.word	0x00000100
        /*00b8*/ 	.word	0x00000001
        /*00bc*/ 	.word	0x00000001


	//----- nvinfo : EIATTR_CRS_STACK_SIZE
	.align		4
.L_2941:
        /*00c0*/ 	.byte	0x04, 0x1e
        /*00c2*/ 	.short	(.L_2943 - .L_2942)
.L_2942:
        /*00c4*/ 	.word	0x00000000


	//----- nvinfo : EIATTR_CBANK_PARAM_SIZE
	.align		4
.L_2943:
        /*00c8*/ 	.byte	0x03, 0x19
        /*00ca*/ 	.short	0x00e8


	//----- nvinfo : EIATTR_PARAM_CBANK
	.align		4
        /*00cc*/ 	.byte	0x04, 0x0a
        /*00ce*/ 	.short	(.L_2945 - .L_2944)
	.align		4
.L_2944:
        /*00d0*/ 	.word	index@(.nv.constant0._ZN7cutlass13device_kernelIN5flash19FlashAttnFwdCombineIN4cute5tupleIJNS3_1CILi16EEENS5_ILi64EEEEEELi8ELi256ELi1ELb0ELb0EffNS_4arch4Sm80EEEEEvNT_6ParamsE)
        /*00d4*/ 	.short	0x0210
        /*00d6*/ 	.short	0x00e8


	//----- nvinfo : EIATTR_SW_WAR
	.align		4
.L_2945:
        /*00d8*/ 	.byte	0x04, 0x36
        /*00da*/ 	.short	(.L_2947 - .L_2946)
.L_2946:
        /*00dc*/ 	.word	0x00000008
.L_2947:


//--------------------- .nv.info._ZN7cutlass13device_kernelIN5flash19FlashAttnFwdCombineIN4cute5tupleIJNS3_1CILi16EEENS5_ILi64EEEEEELi7ELi256ELi1ELb0ELb0EffNS_4arch4Sm80EEEEEvNT_6ParamsE --------------------------
	.section	.nv.info._ZN7cutlass13device_kernelIN5flash19FlashAttnFwdCombineIN4cute5tupleIJNS3_1CILi16EEENS5_ILi64EEEEEELi7ELi256ELi1ELb0ELb0EffNS_4arch4Sm80EEEEEvNT_6ParamsE,"",@"SHT_CUDA_INFO"
	.sectionflags	@""
	.align	4


	//----- nvinfo : EIATTR_CUDA_API_VERSION
	.align		4
        /*0000*/ 	.byte	0x04, 0x37
        /*0002*/ 	.short	(.L_2949 - .L_2948)
.L_2948:
        /*0004*/ 	.word	0x00000082


	//----- nvinfo : EIATTR_KPARAM_INFO
	.align		4
.L_2949:
        /*0008*/ 	.byte	0x04, 0x17
        /*000a*/ 	.short	(.L_2951 - .L_2950)
.L_2950:
        /*000c*/ 	.word	0x00000000
        /*0010*/ 	.short	0x0000
        /*0012*/ 	.short	0x0000
        /*0014*/ 	.byte	0x00, 0xf0, 0xa1, 0x03


	//----- nvinfo : EIATTR_SPARSE_MMA_MASK
	.align		4
.L_2951:
        /*0018*/ 	.byte	0x03, 0x50
        /*001a*/ 	.short	0x0000


	//----- nvinfo : EIATTR_MAXREG_COUNT
	.align		4
        /*001c*/ 	.byte	0x03, 0x1b
        /*001e*/ 	.short	0x0080


	//----- nvinfo : EIATTR_NUM_BARRIERS
	.align		4
        /*0020*/ 	.byte	0x02, 0x4c
        /*0022*/ 	.byte	0x01
	.zero		1


	//----- nvinfo : EIATTR_EXTERNS
	.align		4
        /*0024*/ 	.byte	0x04, 0x0f
        /*0026*/ 	.short	(.L_2953 - .L_2952)


	//   ....[0]....
	.align		4
.L_2952:
        /*0028*/ 	.word	index@(__assertfail)


	//----- nvinfo : EIATTR_MERCURY_ISA_VERSION
	.align		4
.L_2953:
        /*002c*/ 	.byte	0x03, 0x5f
        /*002e*/ 	.short	0x0101


	//----- nvinfo : EIATTR_COOP_GROUP_MASK_REGIDS
	.align		4
        /*0030*/ 	.byte	0x04, 0x29
        /*0032*/ 	.short	(.L_2955 - .L_2954)


	//   ....[0]....
.L_2954:
        /*0034*/ 	.word	0xffffffff


	//   ....[1]....
        /*0038*/ 	.word	0xffffffff


	//   ....[2]....
        /*003c*/ 	.word	0xffffffff


	//   ....[3]....
        /*0040*/ 	.word	0xffffffff


	//   ....[4]....
        /*0044*/ 	.word	0xffffffff


	//   ....[5]....
        /*0048*/ 	.word	0xffffffff


	//   ....[6]....
        /*004c*/ 	.word	0xffffffff


	//   ....[7]....
        /*0050*/ 	.word	0xffffffff


	//   ....[8]....
        /*0054*/ 	.word	0xffffffff


	//   ....[9]....
        /*0058*/ 	.word	0xffffffff


	//   ....[10]....
        /*005c*/ 	.word	0xffffffff


	//   ....[11]....
        /*0060*/ 	.word	0xffffffff


	//----- nvinfo : EIATTR_COOP_GROUP_INSTR_OFFSETS
	.align		4
.L_2955:
        /*0064*/ 	.byte	0x04, 0x28
        /*0066*/ 	.short	(.L_2957 - .L_2956)


	//   ....[0]....
.L_2956:
        /*0068*/ 	.word	0x00001560


	//   ....[1]....
        /*006c*/ 	.word	0x00001580


	//   ....[2]....
        /*0070*/ 	.word	0x000015a0


	//   ....[3]....
        /*0074*/ 	.word	0x000015c0


	//   ....[4]....
        /*0078*/ 	.word	0x000018e0


	//   ....[5]....
        /*007c*/ 	.word	0x00001900


	//   ....[6]....
        /*0080*/ 	.word	0x00001910


	//   ....[7]....
        /*0084*/ 	.word	0x00001940


	//   ....[8]....
        /*0088*/ 	.word	0x00001950


	//   ....[9]....
        /*008c*/ 	.word	0x00001980


	//   ....[10]....
        /*0090*/ 	.word	0x00001990


	//   ....[11]....
        /*0094*/ 	.word	0x000019e0


	//----- nvinfo : EIATTR_SYSCALL_OFFSETS
	.align		4
.L_2957:
        /*0098*/ 	.byte	0x04, 0x46
        /*009a*/ 	.short	(.L_2959 - .L_2958)


	//   ....[0]....
.L_2958:
        /*009c*/ 	.word	0x00000390


	//----- nvinfo : EIATTR_EXIT_INSTR_OFFSETS
	.align		4
.L_2959:
        /*00a0*/ 	.byte	0x04, 0x1c
        /*00a2*/ 	.short	(.L_2961 - .L_2960)


	//   ....[0]....
.L_2960:
        /*00a4*/ 	.word	0x00000240


	//   ....[1]....
        /*00a8*/ 	.word	0x00002b50


	//   ....[2]....
        /*00ac*/ 	.word	0x00002ce0


	//----- nvinfo : EIATTR_MAX_THREADS
	.align		4
.L_2961:
        /*00b0*/ 	.byte	0x04, 0x05
        /*00b2*/ 	.short	(.L_2963 - .L_2962)
.L_2962:
        /*00b4*/ 	.word	0x00000100
        /*00b8*/ 	.word	0x00000001
        /*00bc*/ 	.word	0x00000001


	//----- nvinfo : EIATTR_CRS_STACK_SIZE
	.align		4
.L_2963:
        /*00c0*/ 	.byte	0x04, 0x1e
        /*00c2*/ 	.short	(.L_2965 - .L_2964)
.L_2964:
        /*00c4*/ 	.word	0x00000000


	//----- nvinfo : EIATTR_CBANK_PARAM_SIZE
	.align		4
.L_2965:
        /*00c8*/ 	.byte	0x03, 0x19
        /*00ca*/ 	.short	0x00e8


	//----- nvinfo : EIATTR_PARAM_CBANK
	.align		4
        /*00cc*/ 	.byte	0x04, 0x0a
        /*00ce*/ 	.short	(.L_2967 - .L_2966)
	.align		4
.L_2966:
        /*00d0*/ 	.word	index@(.nv.constant0._ZN7cutlass13device_kernelIN5flash19FlashAttnFwdCombineIN4cute5tupleIJNS3_1CILi16EEENS5_ILi64EEEEEELi7ELi256ELi1ELb0ELb0EffNS_4arch4Sm80EEEEEvNT_6ParamsE)
        /*00d4*/ 	.short	0x0210
        /*00d6*/ 	.short	0x00e8


	//----- nvinfo : EIATTR_SW_WAR
	.align		4
.L_2967:
        /*00d8*/ 	.byte	0x04, 0x36
        /*00da*/ 	.short	(.L_2969 - .L_2968)
.L_2968:
        /*00dc*/ 	.word	0x00000008
.L_2969:


//--------------------- .nv.info._ZN7cutlass13device_kernelIN5flash19FlashAttnFwdCombineIN4cute5tupleIJNS3_1CILi16EEENS5_ILi64EEEEEELi6ELi256ELi1ELb0ELb0EffNS_4arch4Sm80EEEEEvNT_6ParamsE --------------------------
	.section	.nv.info._ZN7cutlass13device_kernelIN5flash19FlashAttnFwdCombineIN4cute5tupleIJNS3_1CILi16EEENS5_ILi64EEEEEELi6ELi256ELi1ELb0ELb0EffNS_4arch4Sm80EEEEEvNT_6ParamsE,"",@"SHT_CUDA_INFO"
	.sectionflags	@""
	.align	4


	//----- nvinfo : EIATTR_CUDA_API_VERSION
	.align		4
        /*0000*/ 	.byte	0x04, 0x37
        /*0002*/ 	.short	(.L_2971 - .L_2970)
.L_2970:
        /*0004*/ 	.word	0x00000082


	//----- nvinfo : EIATTR_KPARAM_INFO
	.align		4
.L_2971:
        /*0008*/ 	.byte	0x04, 0x17
        /*000a*/ 	.short	(.L_2973 - .L_2972)
.L_2972:
        /*000c*/ 	.word	0x00000000
        /*0010*/ 	.short	0x0000
        /*0012*/ 	.short	0x0000
        /*0014*/ 	.byte	0x00, 0xf0, 0xa1, 0x03


	//----- nvinfo : EIATTR_SPARSE_MMA_MASK
	.align		4
.L_2973:
        /*0018*/ 	.byte	0x03, 0x50
        /*001a*/ 	.short	0x0000


	//----- nvinfo : EIATTR_MAXREG_COUNT
	.align		4
        /*001c*/ 	.byte	0x03, 0x1b
        /*001e*/ 	.short	0x0080


	//----- nvinfo : EIATTR_NUM_BARRIERS
	.align		4
        /*0020*/ 	.byte	0x02, 0x4c
        /*0022*/ 	.byte	0x01
	.zero		1


	//----- nvinfo : EIATTR_EXTERNS
	.align		4
        /*0024*/ 	.byte	0x04, 0x0f
        /*0026*/ 	.short	(.L_2975 - .L_2974)


	//   ....[0]....
	.align		4
.L_2974:
        /*0028*/ 	.word	index@(__assertfail)


	//----- nvinfo : EIATTR_MERCURY_ISA_VERSION
	.align		4
.L_2975:
        /*002c*/ 	.byte	0x03, 0x5f
        /*002e*/ 	.short	0x0101


	//----- nvinfo : EIATTR_COOP_GROUP_MASK_REGIDS
	.align		4
        /*0030*/ 	.byte	0x04, 0x29
        /*0032*/ 	.short	(.L_2977 - .L_2976)


	//   ....[0]....
.L_2976:
        /*0034*/ 	.word	0xffffffff


	//   ....[1]....
        /*0038*/ 	.word	0xffffffff


	//   ....[2]....
        /*003c*/ 	.word	0xffffffff


	//   ....[3]....
        /*0040*/ 	.word	0xffffffff


	//   ....[4]....
        /*0044*/ 	.word	0xffffffff


	//   ....[5]....
        /*0048*/ 	.word	0xffffffff


	//   ....[6]....
        /*004c*/ 	.word	0xffffffff


	//   ....[7]....
        /*0050*/ 	.word	0xffffffff


	//   ....[8]....
        /*0054*/ 	.word	0xffffffff


	//   ....[9]....
        /*0058*/ 	.word	0xffffffff


	//   ....[10]....
        /*005c*/ 	.word	0xffffffff


	//   ....[11]....
        /*0060*/ 	.word	0xffffffff


	//----- nvinfo : EIATTR_COOP_GROUP_INSTR_OFFSETS
	.align		4
.L_2977:
        /*0064*/ 	.byte	0x04, 0x28
        /*0066*/ 	.short	(.L_2979 - .L_2978)


	//   ....[0]....
.L_2978:
        /*0068*/ 	.word	0x000010a0


	//   ....[1]....
        /*006c*/ 	.word	0x000010c0


	//   ....[2]....
        /*0070*/ 	.word	0x000010e0


	//   ....[3]....
        /*0074*/ 	.word	0x00001100


	//   ....[4]....
        /*0078*/ 	.word	0x000012a0


	//   ....[5]....
        /*007c*/ 	.word	0x000012c0


	//   ....[6]....
        /*0080*/ 	.word	0x000012d0


	//   ....[7]....
        /*0084*/ 	.word	0x00001300


	//   ....[8]....
        /*0088*/ 	.word	0x00001310


	//   ....[9]....
        /*008c*/ 	.word	0x00001340


	//   ....[10]....
        /*0090*/ 	.word	0x00001350


	//   ....[11]....
        /*0094*/ 	.word	0x00001390


	//----- nvinfo : EIATTR_SYSCALL_OFFSETS
	.align		4
.L_2979:
        /*0098*/ 	.byte	0x04, 0x46
        /*009a*/ 	.short	(.L_2981 - .L_2980)


	//   ....[0]....
.L_2980:
        /*009c*/ 	.word	0x00000390


	//----- nvinfo : EIATTR_EXIT_INSTR_OFFSETS
	.align		4
.L_2981:
        /*00a0*/ 	.byte	0x04, 0x1c
        /*00a2*/ 	.short	(.L_2983 - .L_2982)


	//   ....[0]....
.L_2982:
        /*00a4*/ 	.word	0x00000240


	//   ....[1]....
        /*00a8*/ 	.word	0x00002430


	//   ....[2]....
        /*00ac*/ 	.word	0x000025c0


	//----- nvinfo : EIATTR_MAX_THREADS
	.align		4
.L_2983:
        /*00b0*/ 	.byte	0x04, 0x05
        /*00b2*/ 	.short	(.L_2985 - .L_2984)
.L_2984:
        /*00b4*/ 	.word	0x00000100
        /*00b8*/ 	.word	0x00000001
        /*00bc*/ 	.word	0x00000001


	//----- nvinfo : EIATTR_CRS_STACK_SIZE
	.align		4
.L_2985:
        /*00c0*/ 	.byte	0x04, 0x1e
        /*00c2*/ 	.short	(.L_2987 - .L_2986)
.L_2986:
        /*00c4*/ 	.word	0x00000000


	//----- nvinfo : EIATTR_CBANK_PARAM_SIZE
	.align		4
.L_2987:
        /*00c8*/ 	.byte	0x03, 0x19
        /*00ca*/ 	.short	0x00e8


	//----- nvinfo : EIATTR_PARAM_CBANK
	.align		4
        /*00cc*/ 	.byte	0x04, 0x0a
        /*00ce*/ 	.short	(.L_2989 - .L_2988)
	.align		4
.L_2988:
        /*00d0*/ 	.word	index@(.nv.constant0._ZN7cutlass13device_kernelIN5flash19FlashAttnFwdCombineIN4cute5tupleIJNS3_1CILi16EEENS5_ILi64EEEEEELi6ELi256ELi1ELb0ELb0EffNS_4arch4Sm80EEEEEvNT_6ParamsE)
        /*00d4*/ 	.short	0x0210
        /*00d6*/ 	.short	0x00e8


	//----- nvinfo : EIATTR_SW_WAR
	.align		4
.L_2989:
        /*00d8*/ 	.byte	0x04, 0x36
        /*00da*/ 	.short	(.L_2991 - .L_2990)
.L_2990:
        /*00dc*/ 	.word	0x00000008
.L_2991:


//--------------------- .nv.info._ZN7cutlass13device_kernelIN5flash19FlashAttnFwdCombineIN4cute5tupleIJNS3_1CILi16EEENS5_ILi64EEEEEELi5ELi256ELi1ELb0ELb0EffNS_4arch4Sm80EEEEEvNT_6ParamsE --------------------------
	.section	.nv.info._ZN7cutlass13device_kernelIN5flash19FlashAttnFwdCombineIN4cute5tupleIJNS3_1CILi16EEENS5_ILi64EEEEEELi5ELi256ELi1ELb0ELb0EffNS_4arch4Sm80EEEEEvNT_6ParamsE,"",@"SHT_CUDA_INFO"
	.sectionflags	@""
	.align	4


	//----- nvinfo : EIATTR_CUDA_API_VERSION
	.align		4
        /*0000*/ 	.byte	0x04, 0x37
        /*0002*/ 	.short	(.L_2993 - .L_2992)
.L_2992:
        /*0004*/ 	.word	0x00000082


	//----- nvinfo : EIATTR_KPARAM_INFO
	.align		4
.L_2993:
        /*0008*/ 	.byte	0x04, 0x17
        /*000a*/ 	.short	(.L_2995 - .L_2994)
.L_2994:
        /*000c*/ 	.word	0x00000000
        /*0010*/ 	.short	0x0000
        /*0012*/ 	.short	0x0000
        /*0014*/ 	.byte	0x00, 0xf0, 0xa1, 0x03


	//----- nvinfo : EIATTR_SPARSE_MMA_MASK
	.align		4
.L_2995:
        /*0018*/ 	.byte	0x03, 0x50
        /*001a*/ 	.short	0x0000


	//----- nvinfo : EIATTR_MAXREG_COUNT
	.align		4
        /*001c*/ 	.byte	0x03, 0x1b
        /*001e*/ 	.short	0x0080


	//----- nvinfo : EIATTR_NUM_BARRIERS
	.align		4
        /*0020*/ 	.byte	0x02, 0x4c
        /*0022*/ 	.byte	0x01
	.zero		1


	//----- nvinfo : EIATTR_EXTERNS
	.align		4
        /*0024*/ 	.byte	0x04, 0x0f
        /*0026*/ 	.short	(.L_2997 - .L_2996)


	//   ....[0]....
	.align		4
.L_2996:
        /*0028*/ 	.word	index@(__assertfail)


	//----- nvinfo : EIATTR_MERCURY_ISA_VERSION
	.align		4
.L_2997:
        /*002c*/ 	.byte	0x03, 0x5f
        /*002e*/ 	.short	0x0101


	//----- nvinfo : EIATTR_COOP_GROUP_MASK_REGIDS
	.align		4
        /*0030*/ 	.byte	0x04, 0x29
        /*0032*/ 	.short	(.L_2999 - .L_2998)


	//   ....[0]....
.L_2998:
        /*0034*/ 	.word	0xffffffff


	//   ....[1]....
        /*0038*/ 	.word	0xffffffff


	//   ....[2]....
        /*003c*/ 	.word	0xffffffff


	//   ....[3]....
        /*0040*/ 	.word	0xffffffff


	//   ....[4]....
        /*0044*/ 	.word	0xffffffff


	//   ....[5]....
        /*0048*/ 	.word	0xffffffff


	//   ....[6]....
        /*004c*/ 	.word	0xffffffff


	//   ....[7]....
        /*0050*/ 	.word	0xffffffff


	//   ....[8]....
        /*0054*/ 	.word	0xffffffff


	//   ....[9]....
        /*0058*/ 	.word	0xffffffff


	//   ....[10]....
        /*005c*/ 	.word	0xffffffff


	//   ....[11]....
        /*0060*/ 	.word	0xffffffff


	//----- nvinfo : EIATTR_COOP_GROUP_INSTR_OFFSETS
	.align		4
.L_2999:
        /*0064*/ 	.byte	0x04, 0x28
        /*0066*/ 	.short	(.L_3001 - .L_3000)


	//   ....[0]....
.L_3000:
        /*0068*/ 	.word	0x00000de0


	//   ....[1]....
        /*006c*/ 	.word	0x00000e00


	//   ....[2]....
        /*0070*/ 	.word	0x00000e20


	//   ....[3]....
        /*0074*/ 	.word	0x00000e40


	//   ....[4]....
        /*0078*/ 	.word	0x00000f30


	//   ....[5]....
        /*007c*/ 	.word	0x00000f50


	//   ....[6]....
        /*0080*/ 	.word	0x00000f60


	//   ....[7]....
        /*0084*/ 	.word	0x00000f90


	//   ....[8]....
        /*0088*/ 	.word	0x00000fa0


	//   ....[9]....
        /*008c*/ 	.word	0x00000fe0


	//   ....[10]....
        /*0090*/ 	.word	0x00000ff0


	//   ....[11]....
        /*0094*/ 	.word	0x00001030


	//----- nvinfo : EIATTR_SYSCALL_OFFSETS
	.align		4
.L_3001:
        /*0098*/ 	.byte	0x04, 0x46
        /*009a*/ 	.short	(.L_3003 - .L_3002)


	//   ....[0]....
.L_3002:
        /*009c*/ 	.word	0x00000390


	//----- nvinfo : EIATTR_EXIT_INSTR_OFFSETS
	.align		4
.L_3003:
        /*00a0*/ 	.byte	0x04, 0x1c
        /*00a2*/ 	.short	(.L_3005 - .L_3004)


	//   ....[0]....
.L_3004:
        /*00a4*/ 	.word	0x00000240


	//   ....[1]....
        /*00a8*/ 	.word	0x000020d0


	//   ....[2]....
        /*00ac*/ 	.word	0x00002260


	//----- nvinfo : EIATTR_MAX_THREADS
	.align		4
.L_3005:
        /*00b0*/ 	.byte	0x04, 0x05
        /*00b2*/ 	.short	(.L_3007 - .L_3006)
.L_3006:
        /*00b4*/ 	.word	0x00000100
        /*00b8*/ 	.word	0x00000001
        /*00bc*/ 	.word	0x00000001


	//----- nvinfo : EIATTR_CRS_STACK_SIZE
	.align		4
.L_3007:
        /*00c0*/ 	.byte	0x04, 0x1e
        /*00c2*/ 	.short	(.L_3009 - .L_3008)
.L_3008:
        /*00c4*/ 	.word	0x00000000


	//----- nvinfo : EIATTR_CBANK_PARAM_SIZE
	.align		4
.L_3009:
        /*00c8*/ 	.byte	0x03, 0x19
        /*00ca*/ 	.short	0x00e8


	//----- nvinfo : EIATTR_PARAM_CBANK
	.align		4
        /*00cc*/ 	.byte	0x04, 0x0a
        /*00ce*/ 	.short	(.L_3011 - .L_3010)
	.align		4
.L_3010:
        /*00d0*/ 	.word	index@(.nv.constant0._ZN7cutlass13device_kernelIN5flash19FlashAttnFwdCombineIN4cute5tupleIJNS3_1CILi16EEENS5_ILi64EEEEEELi5ELi256ELi1ELb0ELb0EffNS_4arch4Sm80EEEEEvNT_6ParamsE)
        /*00d4*/ 	.short	0x0210
        /*00d6*/ 	.short	0x00e8


	//----- nvinfo : EIATTR_SW_WAR
	.align		4
.L_3011:
        /*00d8*/ 	.byte	0x04, 0x36
        /*00da*/ 	.short	(.L_3013 - .L_3012)
.L_3012:
        /*00dc*/ 	.word	0x00000008
.L_3013:


//--------------------- .nv.info._ZN7cutlass13device_kernelIN5flash19FlashAttnFwdCombineIN4cute5tupleIJNS3_1CILi16EEENS5_ILi64EEEEEELi4ELi256ELi1ELb0ELb0EffNS_4arch4Sm80EEEEEvNT_6ParamsE --------------------------
	.section	.nv.info._ZN7cutlass13device_kernelIN5flash19FlashAttnFwdCombineIN4cute5tupleIJNS3_1CILi16EEENS5_ILi64EEEEEELi4ELi256ELi1ELb0ELb0EffNS_4arch4Sm80EEEEEvNT_6ParamsE,"",@"SHT_CUDA_INFO"
	.sectionflags	@""
	.align	4


	//----- nvinfo : EIATTR_CUDA_API_VERSION
	.align		4
        /*0000*/ 	.byte	0x04, 0x37
        /*0002*/ 	.short	(.L_3015 - .L_3014)
.L_3014:
        /*0004*/ 	.word	0x00000082


	//----- nvinfo : EIATTR_KPARAM_INFO
	.align		4
.L_3015:
        /*0008*/ 	.byte	0x04, 0x17
        /*000a*/ 	.short	(.L_3017 - .L_3016)
.L_3016:
        /*000c*/ 	.word	0x00000000
        /*0010*/ 	.short	0x0000
        /*0012*/ 	.short	0x0000
        /*0014*/ 	.byte	0x00, 0xf0, 0xa1, 0x03


	//----- nvinfo : EIATTR_SPARSE_MMA_MASK
	.align		4
.L_3017:
        /*0018*/ 	.byte	0x03, 0x50
        /*001a*/ 	.short	0x0000


	//----- nvinfo : EIATTR_MAXREG_COUNT
	.align		4
        /*001c*/ 	.byte	0x03, 0x1b
        /*001e*/ 	.short	0x0080


	//----- nvinfo : EIATTR_NUM_BARRIERS
	.align		4
        /*0020*/ 	.byte	0x02, 0x4c
        /*0022*/ 	.byte	0x01
	.zero		1


	//----- nvinfo : EIATTR_EXTERNS
	.align		4
        /*0024*/ 	.byte	0x04, 0x0f
        /*0026*/ 	.short	(.L_3019 - .L_3018)


	//   ....[0]....
	.align		4
.L_3018:
        /*0028*/ 	.word	index@(__assertfail)


	//----- nvinfo : EIATTR_MERCURY_ISA_VERSION
	.align		4
.L_3019:
        /*002c*/ 	.byte	0x03, 0x5f
        /*002e*/ 	.short	0x0101


	//----- nvinfo : EIATTR_COOP_GROUP_MASK_REGIDS
	.align		4
        /*0030*/ 	.byte	0x04, 0x29
        /*0032*/ 	.short	(.L_3021 - .L_3020)


	//   ....[0]....
.L_3020:
        /*0034*/ 	.word	0xffffffff


	//   ....[1]....
        /*0038*/ 	.word	0xffffffff


	//   ....[2]....
        /*003c*/ 	.word	0xffffffff


	//   ....[3]....
        /*0040*/ 	.word	0xffffffff


	//   ....[4]....
        /*0044*/ 	.word	0xffffffff


	//   ....[5]....
        /*0048*/ 	.word	0xffffffff


	//   ....[6]....
        /*004c*/ 	.word	0xffffffff


	//   ....[7]....
        /*0050*/ 	.word	0xffffffff


	//   ....[8]....
        /*0054*/ 	.word	0xffffffff


	//   ....[9]....
        /*0058*/ 	.word	0xffffffff


	//   ....[10]....
        /*005c*/ 	.word	0xffffffff


	//   ....[11]....
        /*0060*/ 	.word	0xffffffff


	//----- nvinfo : EIATTR_COOP_GROUP_INSTR_OFFSETS
	.align		4
.L_3021:
        /*0064*/ 	.byte	0x04, 0x28
        /*0066*/ 	.short	(.L_3023 - .L_3022)


	//   ....[0]....
.L_3022:
        /*0068*/ 	.word	0x00000c90


	//   ....[1]....
        /*006c*/ 	.word	0x00000cb0


	//   ....[2]....
        /*0070*/ 	.word	0x00000cd0


	//   ....[3]....
        /*0074*/ 	.word	0x00000cf0


	//   ....[4]....
        /*0078*/ 	.word	0x00000d90


	//   ....[5]....
        /*007c*/ 	.word	0x00000db0


	//   ....[6]....
        /*0080*/ 	.word	0x00000dc0


	//   ....[7]....
        /*0084*/ 	.word	0x00000df0


	//   ....[8]....
        /*0088*/ 	.word	0x00000e00


	//   ....[9]....
        /*008c*/ 	.word	0x00000e40


	//   ....[10]....
        /*0090*/ 	.word	0x00000e50


	//   ....[11]....
        /*0094*/ 	.word	0x00000e90


	//----- nvinfo : EIATTR_SYSCALL_OFFSETS
	.align		4
.L_3023:
        /*0098*/ 	.byte	0x04, 0x46
        /*009a*/ 	.short	(.L_3025 - .L_3024)


	//   ....[0]....
.L_3024:
        /*009c*/ 	.word	0x00000390


	//----- nvinfo : EIATTR_EXIT_INSTR_OFFSETS
	.align		4
.L_3025:
        /*00a0*/ 	.byte	0x04, 0x1c
        /*00a2*/ 	.short	(.L_3027 - .L_3026)


	//   ....[0]....
.L_3026:
        /*00a4*/ 	.word	0x00000240


	//   ....[1]....
        /*00a8*/ 	.word	0x00001f10


	//   ....[2]....
        /*00ac*/ 	.word	0x000020a0


	//----- nvinfo : EIATTR_MAX_THREADS
	.align		4
.L_3027:
        /*00b0*/ 	.byte	0x04, 0x05
        /*00b2*/ 	.short	(.L_3029 - .L_3028)
.L_3028:
        /*00b4*/ 	.word	0x00000100
        /*00b8*/ 	.word	0x00000001
        /*00bc*/ 	.word	0x00000001


	//----- nvinfo : EIATTR_CRS_STACK_SIZE
	.align		4
.L_3029:
        /*00c0*/ 	.byte	0x04, 0x1e
        /*00c2*/ 	.short	(.L_3031 - .L_3030)
.L_3030:
        /*00c4*/ 	.word	0x00000000


	//----- nvinfo : EIATTR_CBANK_PARAM_SIZE
	.align		4
.L_3031:
        /*00c8*/ 	.byte	0x03, 0x19
        /*00ca*/ 	.short	0x00e8


	//----- nvinfo : EIATTR_PARAM_CBANK
	.align		4
        /*00cc*/ 	.byte	0x04, 0x0a
        /*00ce*/ 	.short	(.L_3033 - .L_3032)
	.align		4
.L_3032:
        /*00d0*/ 	.word	index@(.nv.constant0._ZN7cutlass13device_kernelIN5flash19FlashAttnFwdCombineIN4cute5tupleIJNS3_1CILi16EEENS5_ILi64EEEEEELi4ELi256ELi1ELb0ELb0EffNS_4arch4Sm80EEEEEvNT_6ParamsE)
        /*00d4*/ 	.short	0x0210
        /*00d6*/ 	.short	0x00e8


	//----- nvinfo : EIATTR_SW_WAR
	.align		4
.L_3033:
        /*00d8*/ 	.byte	0x04, 0x36
        /*00da*/ 	.short	(.L_3035 - .L_3034)
.L_3034:
        /*00dc*/ 	.word	0x00000008
.L_3035:


//--------------------- .nv.info._ZN7cutlass13device_kernelIN5flash19FlashAttnFwdCombineIN4cute5tupleIJNS3_1CILi16EEENS5_ILi64EEEEEELi8ELi256ELi1ELb0ELb1EffNS_4arch4Sm80EEEEEvNT_6ParamsE --------------------------
	.section	.nv.info._ZN7cutlass13device_kernelIN5flash19FlashAttnFwdCombineIN4cute5tupleIJNS3_1CILi16EEENS5_ILi64EEEEEELi8ELi256ELi1ELb0ELb1EffNS_4arch4Sm80EEEEEvNT_6ParamsE,"",@"SHT_CUDA_INFO"
	.sectionflags	@""
	.align	4


	//----- nvinfo : EIATTR_CUDA_API_VERSION
	.align		4
        /*0000*/ 	.byte	0x04, 0x37
        /*0002*/ 	.short	(.L_3037 - .L_3036)
.L_3036:
        /*0004*/ 	.word	0x00000082


	//----- nvinfo : EIATTR_KPARAM_INFO
	.align		4
.L_3037:
        /*0008*/ 	.byte	0x04, 0x17
        /*000a*/ 	.short	(.L_3039 - .L_3038)
.L_3038:
        /*000c*/ 	.word	0x00000000
        /*0010*/ 	.short	0x0000
        /*0012*/ 	.short	0x0000
        /*0014*/ 	.byte	0x00, 0xf0, 0xa1, 0x03


	//----- nvinfo : EIATTR_SPARSE_MMA_MASK
	.align		4
.L_3039:
        /*0018*/ 	.byte	0x03, 0x50
        /*001a*/ 	.short	0x0000


	//----- nvinfo : EIATTR_MAXREG_COUNT
	.align		4
        /*001c*/ 	.byte	0x03, 0x1b
        /*001e*/ 	.short	0x0080


	//----- nvinfo : EIATTR_NUM_BARRIERS
	.align		4
        /*0020*/ 	.byte	0x02, 0x4c
        /*0022*/ 	.byte	0x01
	.zero		1


	//----- nvinfo : EIATTR_EXTERNS
	.align		4
        /*0024*/ 	.byte	0x04, 0x0f
        /*0026*/ 	.short	(.L_3041 - .L_3040)


	//   ....[0]....
	.align		4
.L_3040:
        /*0028*/ 	.word	index@(__assertfail)


	//----- nvinfo : EIATTR_MERCURY_ISA_VERSION
	.align		4
.L_3041:
        /*002c*/ 	.byte	0x03, 0x5f
        /*002e*/ 	.short	0x0101


	//----- nvinfo : EIATTR_COOP_GROUP_MASK_REGIDS
	.align		4
        /*0030*/ 	.byte	0x04, 0x29
        /*0032*/ 	.short	(.L_3043 - .L_3042)


	//   ....[0]....
.L_3042:
        /*0034*/ 	.word	0xffffffff


	//   ....[1]....
        /*0038*/ 	.word	0xffffffff


	//   ....[2]....
        /*003c*/ 	.word	0xffffffff


	//   ....[3]....
        /*0040*/ 	.word	0xffffffff


	//   ....[4]....
        /*0044*/ 	.word	0xffffffff


	//   ....[5]....
        /*0048*/ 	.word	0xffffffff


	//   ....[6]....
        /*004c*/ 	.word	0xffffffff


	//   ....[7]....
        /*0050*/ 	.word	0xffffffff


	//   ....[8]....
        /*0054*/ 	.word	0xffffffff


	//   ....[9]....
        /*0058*/ 	.word	0xffffffff


	//   ....[10]....
        /*005c*/ 	.word	0xffffffff


	//   ....[11]....
        /*0060*/ 	.word	0xffffffff


	//----- nvinfo : EIATTR_COOP_GROUP_INSTR_OFFSETS
	.align		4
.L_3043:
        /*0064*/ 	.byte	0x04, 0x28
        /*0066*/ 	.short	(.L_3045 - .L_3044)


	//   ....[0]....
.L_3044:
        /*0068*/ 	.word	0x000028c0


	//   ....[1]....
        /*006c*/ 	.word	0x000028e0


	//   ....[2]....
        /*0070*/ 	.word	0x00002900


	//   ....[3]....
        /*0074*/ 	.word	0x00002920


	//   ....[4]....
        /*0078*/ 	.word	0x00002ea0


	//   ....[5]....
        /*007c*/ 	.word	0x00002f40


	//   ....[6]....
        /*0080*/ 	.word	0x00002f70


	//   ....[7]....
        /*0084*/ 	.word	0x00002fa0


	//   ....[8]....
        /*0088*/ 	.word	0x00002fd0


	//   ....[9]....
        /*008c*/ 	.word	0x00002ff0


	//   ....[10]....
        /*0090*/ 	.word	0x00003020


	//   ....[11]....
        /*0094*/ 	.word	0x00003050


	//----- nvinfo : EIATTR_SYSCALL_OFFSETS
	.align		4
.L_3045:
        /*0098*/ 	.byte	0x04, 0x46
        /*009a*/ 	.short	(.L_3047 - .L_3046)


	//   ....[0]....
.L_3046:
        /*009c*/ 	.word	0x00000510


	//----- nvinfo : EIATTR_EXIT_INSTR_OFFSETS
	.align		4
.L_3047:
        /*00a0*/ 	.byte	0x04, 0x1c
        /*00a2*/ 	.short	(.L_3049 - .L_3048)


	//   ....[0]....
.L_3048:
        /*00a4*/ 	.word	0x00000240


	//   ....[1]....
        /*00a8*/ 	.word	0x000003c0


	//   ....[2]....
        /*00ac*/ 	.word	0x00004270


	//   ....[3]....
        /*00b0*/ 	.word	0x000043b0


	//----- nvinfo : EIATTR_MAX_THREADS
	.align		4
.L_3049:
        /*00b4*/ 	.byte	0x04, 0x05
        /*00b6*/ 	.short	(.L_3051 - .L_3050)
.L_3050:
        /*00b8*/ 	.word	0x00000100
        /*00bc*/ 	.word	0x00000001
        /*00c0*/ 	.word	0x00000001


	//----- nvinfo : EIATTR_CRS_STACK_SIZE
	.align		4
.L_3051:
        /*00c4*/ 	.byte	0x04, 0x1e
        /*00c6*/ 	.short	(.L_3053 - .L_3052)
.L_3052:
        /*00c8*/ 	.word	0x00000000


	//----- nvinfo : EIATTR_CBANK_PARAM_SIZE
	.align		4
.L_3053:
        /*00cc*/ 	.byte	0x03, 0x19
        /*00ce*/ 	.short	0x00e8


	//----- nvinfo : EIATTR_PARAM_CBANK
	.align		4
        /*00d0*/ 	.byte	0x04, 0x0a
        /*00d2*/ 	.short	(.L_3055 - .L_3054)
	.align		4
.L_3054:
        /*00d4*/ 	.word	index@(.nv.constant0._ZN7cutlass13device_kernelIN5flash19FlashAttnFwdCombineIN4cute5tupleIJNS3_1CILi16EEENS5_ILi64EEEEEELi8ELi256ELi1ELb0ELb1EffNS_4arch4Sm80EEEEEvNT_6ParamsE)
        /*00d8*/ 	.short	0x0210
        /*00da*/ 	.short	0x00e8


	//----- nvinfo : EIATTR_SW_WAR
	.align		4
.L_3055:
        /*00dc*/ 	.byte	0x04, 0x36
        /*00de*/ 	.short	(.L_3057 - .L_3056)
.L_3056:
        /*00e0*/ 	.word	0x00000008
.L_3057:


//--------------------- .nv.info._ZN7cutlass13device_kernelIN5flash19FlashAttnFwdCombineIN4cute5tupleIJNS3_1CILi16EEENS5_ILi64EEEEEELi7ELi256ELi1ELb0ELb1EffNS_4arch4Sm80EEEEEvNT_6ParamsE --------------------------
	.section	.nv.info._ZN7cutlass13device_kernelIN5flash19FlashAttnFwdCombineIN4cute5tupleIJNS3_1CILi16EEENS5_ILi64EEEEEELi7ELi256ELi1ELb0ELb1EffNS_4arch4Sm80EEEEEvNT_6ParamsE,"",@"SHT_CUDA_INFO"
	.sectionflags	@""
	.align	4


	//----- nvinfo : EIATTR_CUDA_API_VERSION
	.align		4
        /*0000*/ 	.byte	0x04, 0x37
        /*0002*/ 	.short	(.L_3059 - .L_3058)
.L_3058:
        /*0004*/ 	.word	0x00000082


	//----- nvinfo : EIATTR_KPARAM_INFO
	.align		4
.L_3059:
        /*0008*/ 	.byte	0x04, 0x17
        /*000a*/ 	.short	(.L_3061 - .L_3060)
.L_3060:
        /*000c*/ 	.word	0x00000000
        /*0010*/ 	.short	0x0000
        /*0012*/ 	.short	0x0000
        /*0014*/ 	.byte	0x00, 0xf0, 0xa1, 0x03


	//----- nvinfo : EIATTR_SPARSE_MMA_MASK
	.align		4
.L_3061:
        /*0018*/ 	.byte	0x03, 0x50
        /*001a*/ 	.short	0x0000


	//----- nvinfo : EIATTR_MAXREG_COUNT
	.align		4
        /*001c*/ 	.byte	0x03, 0x1b
        /*001e*/ 	.short	0x0080


	//----- nvinfo : EIATTR_NUM_BARRIERS
	.align		4
        /*0020*/ 	.byte	0x02, 0x4c
        /*0022*/ 	.byte	0x01
	.zero		1


	//----- nvinfo : EIATTR_EXTERNS
	.align		4
        /*0024*/ 	.byte	0x04, 0x0f
        /*0026*/ 	.short	(.L_3063 - .L_3062)


	//   ....[0]....
	.align		4
.L_3062:
        /*0028*/ 	.word	index@(__assertfail)


	//----- nvinfo : EIATTR_MERCURY_ISA_VERSION
	.align		4
.L_3063:
        /*002c*/ 	.byte	0x03, 0x5f
        /*002e*/ 	.short	0x0101


	//----- nvinfo : EIATTR_COOP_GROUP_MASK_REGIDS
	.align		4
        /*0030*/ 	.byte	0x04, 0x29
        /*0032*/ 	.short	(.L_3065 - .L_3064)


	//   ....[0]....
.L_3064:
        /*0034*/ 	.word	0xffffffff


	//   ....[1]....
        /*0038*/ 	.word	0xffffffff


	//   ....[2]....
        /*003c*/ 	.word	0xffffffff


	//   ....[3]....
        /*0040*/ 	.word	0xffffffff


	//   ....[4]....
        /*0044*/ 	.word	0xffffffff


	//   ....[5]....
        /*0048*/ 	.word	0xffffffff


	//   ....[6]....
        /*004c*/ 	.word	0xffffffff


	//   ....[7]....
        /*0050*/ 	.word	0xffffffff


	//   ....[8]....
        /*0054*/ 	.word	0xffffffff


	//   ....[9]....
        /*0058*/ 	.word	0xffffffff


	//   ....[10]....
        /*005c*/ 	.word	0xffffffff


	//   ....[11]....
        /*0060*/ 	.word	0xffffffff


	//----- nvinfo : EIATTR_COOP_GROUP_INSTR_OFFSETS
	.align		4
.L_3065:
        /*0064*/ 	.byte	0x04, 0x28
        /*0066*/ 	.short	(.L_3067 - .L_3066)


	//   ....[0]....
.L_3066:
        /*0068*/ 	.word	0x00001e80


	//   ....[1]....
        /*006c*/ 	.word	0x00001ea0


	//   ....[2]....
        /*0070*/ 	.word	0x00001ec0


	//   ....[3]....
        /*0074*/ 	.word	0x00001ee0


	//   ....[4]....
        /*0078*/ 	.word	0x00002190


	//   ....[5]....
        /*007c*/ 	.word	0x00002220


	//   ....[6]....
        /*0080*/ 	.word	0x00002240


	//   ....[7]....
        /*0084*/ 	.word	0x00002270


	//   ....[8]....
        /*0088*/ 	.word	0x00002280


	//   ....[9]....
        /*008c*/ 	.word	0x000022c0


	//   ....[10]....
        /*0090*/ 	.word	0x000022d0


	//   ....[11]....
        /*0094*/ 	.word	0x00002310


	//----- nvinfo : EIATTR_SYSCALL_OFFSETS
	.align		4
.L_3067:
        /*0098*/ 	.byte	0x04, 0x46
        /*009a*/ 	.short	(.L_3069 - .L_3068)


	//   ....[0]....
.L_3068:
        /*009c*/ 	.word	0x00000510


	//----- nvinfo : EIATTR_EXIT_INSTR_OFFSETS
	.align		4
.L_3069:
        /*00a0*/ 	.byte	0x04, 0x1c
        /*00a2*/ 	.short	(.L_3071 - .L_3070)


	//   ....[0]....
.L_3070:
        /*00a4*/ 	.word	0x00000240


	//   ....[1]....
        /*00a8*/ 	.word	0x000003c0


	//   ....[2]....
        /*00ac*/ 	.word	0x00003410


	//   ....[3]....
        /*00b0*/ 	.word	0x00003550


	//----- nvinfo : EIATTR_MAX_THREADS
	.align		4
.L_3071:
        /*00b4*/ 	.byte	0x04, 0x05
        /*00b6*/ 	.short	(.L_3073 - .L_3072)
.L_3072:
        /*00b8*/ 	.word	0x00000100
        /*00bc*/ 	.word	0x00000001
        /*00c0*/ 	.word	0x00000001


	//----- nvinfo : EIATTR_CRS_STACK_SIZE
	.align		4
.L_3073:
        /*00c4*/ 	.byte	0x04, 0x1e
        /*00c6*/ 	.short	(.L_3075 - .L_3074)
.L_3074:
        /*00c8*/ 	.word	0x00000000


	//----- nvinfo : EIATTR_CBANK_PARAM_SIZE
	.align		4
.L_3075:
        /*00cc*/ 	.byte	0x03, 0x19
        /*00ce*/ 	.short	0x00e8


	//----- nvinfo : EIATTR_PARAM_CBANK
	.align		4
        /*00d0*/ 	.byte	0x04, 0x0a
        /*00d2*/ 	.short	(.L_3077 - .L_3076)
	.align		4
.L_3076:
        /*00d4*/ 	.word	index@(.nv.constant0._ZN7cutlass13device_kernelIN5flash19FlashAttnFwdCombineIN4cute5tupleIJNS3_1CILi16EEENS5_ILi64EEEEEELi7ELi256ELi1ELb0ELb1EffNS_4arch4Sm80EEEEEvNT_6ParamsE)
        /*00d8*/ 	.short	0x0210
        /*00da*/ 	.short	0x00e8


	//----- nvinfo : EIATTR_SW_WAR
	.align		4
.L_3077:
        /*00dc*/ 	.byte	0x04, 0x36
        /*00de*/ 	.short	(.L_3079 - .L_3078)
.L_3078:
        /*00e0*/ 	.word	0x00000008
.L_3079:


//--------------------- .nv.info._ZN7cutlass13device_kernelIN5flash19FlashAttnFwdCombineIN4cute5tupleIJNS3_1CILi16EEENS5_ILi64EEEEEELi6ELi256ELi1ELb0ELb1EffNS_4arch4Sm80EEEEEvNT_6ParamsE --------------------------
	.section	.nv.info._ZN7cutlass13device_kernelIN5flash19FlashAttnFwdCombineIN4cute5tupleIJNS3_1CILi16EEENS5_ILi64EEEEEELi6ELi256ELi1ELb0ELb1EffNS_4arch4Sm80EEEEEvNT_6ParamsE,"",@"SHT_CUDA_INFO"
	.sectionflags	@""
	.align	4


	//----- nvinfo : EIATTR_CUDA_API_VERSION
	.align		4
        /*0000*/ 	.byte	0x04, 0x37
        /*0002*/ 	.short	(.L_3081 - .L_3080)
.L_3080:
        /*0004*/ 	.word	0x00000082


	//----- nvinfo : EIATTR_KPARAM_INFO
	.align		4
.L_3081:
        /*0008*/ 	.byte	0x04, 0x17
        /*000a*/ 	.short	(.L_3083 - .L_3082)
.L_3082:
        /*000c*/ 	.word	0x00000000
        /*0010*/ 	.short	0x0000
        /*0012*/ 	.short	0x0000
        /*0014*/ 	.byte	0x00, 0xf0, 0xa1, 0x03


	//----- nvinfo : EIATTR_SPARSE_MMA_MASK
	.align		4
.L_3083:
        /*0018*/ 	.byte	0x03, 0x50
        /*001a*/ 	.short	0x0000


	//----- nvinfo : EIATTR_MAXREG_COUNT
	.align		4
        /*001c*/ 	.byte	0x03, 0x1b
        /*001e*/ 	.short	0x0080


	//----- nvinfo : EIATTR_NUM_BARRIERS
	.align		4
        /*0020*/ 	.byte	0x02, 0x4c
        /*0022*/ 	.byte	0x01
	.zero		1


	//----- nvinfo : EIATTR_EXTERNS
	.align		4
        /*0024*/ 	.byte	0x04, 0x0f
        /*0026*/ 	.short	(.L_3085 - .L_3084)


	//   ....[0]....
	.align		4
.L_3084:
        /*0028*/ 	.word	index@(__assertfail)


	//----- nvinfo : EIATTR_MERCURY_ISA_VERSION
	.align		4
.L_3085:
        /*002c*/ 	.byte	0x03, 0x5f
        /*002e*/ 	.short	0x0101


	//----- nvinfo : EIATTR_COOP_GROUP_MASK_REGIDS
	.align		4
        /*0030*/ 	.byte	0x04, 0x29
        /*0032*/ 	.short	(.L_3087 - .L_3086)


	//   ....[0]....
.L_3086:
        /*0034*/ 	.word	0xffffffff


	//   ....[1]....
        /*0038*/ 	.word	0xffffffff


	//   ....[2]....
        /*003c*/ 	.word	0xffffffff


	//   ....[3]....
        /*0040*/ 	.word	0xffffffff


	//   ....[4]....
        /*0044*/ 	.word	0xffffffff


	//   ....[5]....
        /*0048*/ 	.word	0xffffffff


	//   ....[6]....
        /*004c*/ 	.word	0xffffffff


	//   ....[7]....
        /*0050*/ 	.word	0xffffffff


	//   ....[8]....
        /*0054*/ 	.word	0xffffffff


	//   ....[9]....
        /*0058*/ 	.word	0xffffffff


	//   ....[10]....
        /*005c*/ 	.word	0xffffffff


	//   ....[11]....
        /*0060*/ 	.word	0xffffffff


	//----- nvinfo : EIATTR_COOP_GROUP_INSTR_OFFSETS
	.align		4
.L_3087:
        /*0064*/ 	.byte	0x04, 0x28
        /*0066*/ 	.short	(.L_3089 - .L_3088)


	//   ....[0]....
.L_3088:
        /*0068*/ 	.word	0x00001980


	//   ....[1]....
        /*006c*/ 	.word	0x000019a0


	//   ....[2]....
        /*0070*/ 	.word	0x000019c0


	//   ....[3]....
        /*0074*/ 	.word	0x000019e0


	//   ....[4]....
        /*0078*/ 	.word	0x00001b80


	//   ....[5]....
        /*007c*/ 	.word	0x00001ba0


	//   ....[6]....
        /*0080*/ 	.word	0x00001bb0


	//   ....[7]....
        /*0084*/ 	.word	0x00001be0


	//   ....[8]....
        /*0088*/ 	.word	0x00001bf0


	//   ....[9]....
        /*008c*/ 	.word	0x00001c30


	//   ....[10]....
        /*0090*/ 	.word	0x00001c40


	//   ....[11]....
        /*0094*/ 	.word	0x00001c70


	//----- nvinfo : EIATTR_SYSCALL_OFFSETS
	.align		4
.L_3089:
        /*0098*/ 	.byte	0x04, 0x46
        /*009a*/ 	.short	(.L_3091 - .L_3090)


	//   ....[0]....
.L_3090:
        /*009c*/ 	.word	0x00000510


	//----- nvinfo : EIATTR_EXIT_INSTR_OFFSETS
	.align		4
.L_3091:
        /*00a0*/ 	.byte	0x04, 0x1c
        /*00a2*/ 	.short	(.L_3093 - .L_3092)


	//   ....[0]....
.L_3092:
        /*00a4*/ 	.word	0x00000240


	//   ....[1]....
        /*00a8*/ 	.word	0x000003c0


	//   ....[2]....
        /*00ac*/ 	.word	0x00002d40


	//   ....[3]....
        /*00b0*/ 	.word	0x00002e80


	//----- nvinfo : EIATTR_MAX_THREADS
	.align		4
.L_3093:
        /*00b4*/ 	.byte	0x04, 0x05
        /*00b6*/ 	.short	(.L_3095 - .L_3094)
.L_3094:
        /*00b8*/ 	.word	0x00000100
        /*00bc*/ 	.word	0x00000001
        /*00c0*/ 	.word	0x00000001


	//----- nvinfo : EIATTR_CRS_STACK_SIZE
	.align		4
.L_3095:
        /*00c4*/ 	.byte	0x04, 0x1e
        /*00c6*/ 	.short	(.L_3097 - .L_3096)
.L_3096:
        /*00c8*/ 	.word	0x00000000


	//----- nvinfo : EIATTR_CBANK_PARAM_SIZE
	.align		4
.L_3097:
        /*00cc*/ 	.byte	0x03, 0x19
        /*00ce*/ 	.short	0x00e8


	//----- nvinfo : EIATTR_PARAM_CBANK
	.align		4
        /*00d0*/ 	.byte	0x04, 0x0a
        /*00d2*/ 	.short	(.L_3099 - .L_3098)
	.align		4
.L_3098:
        /*00d4*/ 	.word	index@(.nv.constant0._ZN7cutlass13device_kernelIN5flash19FlashAttnFwdCombineIN4cute5tupleIJNS3_1CILi16EEENS5_ILi64EEEEEELi6ELi256ELi1ELb0ELb1EffNS_4arch4Sm80EEEEEvNT_6ParamsE)
        /*00d8*/ 	.short	0x0210
        /*00da*/ 	.short	0x00e8


	//----- nvinfo : EIATTR_SW_WAR
	.align		4
.L_3099:
        /*00dc*/ 	.byte	0x04, 0x36
        /*00de*/ 	.short	(.L_3101 - .L_3100)
.L_3100:
        /*00e0*/ 	.word	0x00000008
.L_3101:


//--------------------- .nv.info._ZN7cutlass13device_kernelIN5flash19FlashAttnFwdCombineIN4cute5tupleIJNS3_1CILi16EEENS5_ILi64EEEEEELi5ELi256ELi1ELb0ELb1EffNS_4arch4Sm80EEEEEvNT_6ParamsE --------------------------
	.section	.nv.info._ZN7cutlass13device_kernelIN5flash19FlashAttnFwdCombineIN4cute5tupleIJNS3_1CILi16EEENS5_ILi64EEEEEELi5ELi256ELi1ELb0ELb1EffNS_4arch4Sm80EEEEEvNT_6ParamsE,"",@"SHT_CUDA_INFO"
	.sectionflags	@""
	.align	4


	//----- nvinfo : EIATTR_CUDA_API_VERSION
	.align		4
        /*0000*/ 	.byte	0x04, 0x37
        /*0002*/ 	.short	(.L_3103 - .L_3102)
.L_3102:
        /*0004*/ 	.word	0x00000082


	//----- nvinfo : EIATTR_KPARAM_INFO
	.align		4
.L_3103:
        /*0008*/ 	.byte	0x04, 0x17
        /*000a*/ 	.short	(.L_3105 - .L_3104)
.L_3104:
        /*000c*/ 	.word	0x00000000
        /*0010*/ 	.short	0x0000
        /*0012*/ 	.short	0x0000
        /*0014*/ 	.byte	0x00, 0xf0, 0xa1, 0x03


	//----- nvinfo : EIATTR_SPARSE_MMA_MASK
	.align		4
.L_3105:
        /*0018*/ 	.byte	0x03, 0x50
        /*001a*/ 	.short	0x0000


	//----- nvinfo : EIATTR_MAXREG_COUNT
	.align		4
        /*001c*/ 	.byte	0x03, 0x1b
        /*001e*/ 	.short	0x0080


	//----- nvinfo : EIATTR_NUM_BARRIERS
	.align		4
        /*0020*/ 	.byte	0x02, 0x4c
        /*0022*/ 	.byte	0x01
	.zero		1


	//----- nvinfo : EIATTR_EXTERNS
	.align		4
        /*0024*/ 	.byte	0x04, 0x0f
        /*0026*/ 	.short	(.L_3107 - .L_3106)


	//   ....[0]....
	.align		4
.L_3106:
        /*0028*/ 	.word	index@(__assertfail)


	//----- nvinfo : EIATTR_MERCURY_ISA_VERSION
	.align		4
.L_3107:
        /*002c*/ 	.byte	0x03, 0x5f
        /*002e*/ 	.short	0x0101


	//----- nvinfo : EIATTR_COOP_GROUP_MASK_REGIDS
	.align		4
        /*0030*/ 	.byte	0x04, 0x29
        /*0032*/ 	.short	(.L_3109 - .L_3108)


	//   ....[0]....
.L_3108:
        /*0034*/ 	.word	0xffffffff


	//   ....[1]....
        /*0038*/ 	.word	0xffffffff


	//   ....[2]....
        /*003c*/ 	.word	0xffffffff


	//   ....[3]....
        /*0040*/ 	.word	0xffffffff


	//   ....[4]....
        /*0044*/ 	.word	0xffffffff


	//   ....[5]....
        /*0048*/ 	.word	0xffffffff


	//   ....[6]....
        /*004c*/ 	.word	0xffffffff


	//   ....[7]....
        /*0050*/ 	.word	0xffffffff


	//   ....[8]....
        /*0054*/ 	.word	0xffffffff


	//   ....[9]....
        /*0058*/ 	.word	0xffffffff


	//   ....[10]....
        /*005c*/ 	.word	0xffffffff


	//   ....[11]....
        /*0060*/ 	.word	0xffffffff


	//----- nvinfo : EIATTR_COOP_GROUP_INSTR_OFFSETS
	.align		4
.L_3109:
        /*0064*/ 	.byte	0x04, 0x28
        /*0066*/ 	.short	(.L_3111 - .L_3110)


	//   ....[0]....
.L_3110:
        /*0068*/ 	.word	0x00001700


	//   ....[1]....
        /*006c*/ 	.word	0x00001720


	//   ....[2]....
        /*0070*/ 	.word	0x00001740


	//   ....[3]....
        /*0074*/ 	.word	0x00001760


	//   ....[4]....
        /*0078*/ 	.word	0x00001850


	//   ....[5]....
        /*007c*/ 	.word	0x00001870


	//   ....[6]....
        /*0080*/ 	.word	0x00001880


	//   ....[7]....
        /*0084*/ 	.word	0x000018b0


	//   ....[8]....
        /*0088*/ 	.word	0x000018c0


	//   ....[9]....
        /*008c*/ 	.word	0x00001900


	//   ....[10]....
        /*0090*/ 	.word	0x00001910


	//   ....[11]....
        /*0094*/ 	.word	0x00001940


	//----- nvinfo : EIATTR_SYSCALL_OFFSETS
	.align		4
.L_3111:
        /*0098*/ 	.byte	0x04, 0x46
        /*009a*/ 	.short	(.L_3113 - .L_3112)


	//   ....[0]....
.L_3112:
        /*009c*/ 	.word	0x00000510


	//----- nvinfo : EIATTR_EXIT_INSTR_OFFSETS
	.align		4
.L_3113:
        /*00a0*/ 	.byte	0x04, 0x1c
        /*00a2*/ 	.short	(.L_3115 - .L_3114)


	//   ....[0]....
.L_3114:
        /*00a4*/ 	.word	0x00000240


	//   ....[1]....
        /*00a8*/ 	.word	0x000003c0


	//   ....[2]....
        /*00ac*/ 	.word	0x000029c0


	//   ....[3]....
        /*00b0*/ 	.word	0x00002b00


	//----- nvinfo : EIATTR_MAX_THREADS
	.align		4
.L_3115:
        /*00b4*/ 	.byte	0x04, 0x05
        /*00b6*/ 	.short	(.L_3117 - .L_3116)
.L_3116:
        /*00b8*/ 	.word	0x00000100
        /*00bc*/ 	.word	0x00000001
        /*00c0*/ 	.word	0x00000001


	//----- nvinfo : EIATTR_CRS_STACK_SIZE
	.align		4
.L_3117:
        /*00c4*/ 	.byte	0x04, 0x1e
        /*00c6*/ 	.short	(.L_3119 - .L_3118)
.L_3118:
        /*00c8*/ 	.word	0x00000000


	//----- nvinfo : EIATTR_CBANK_PARAM_SIZE
	.align		4
.L_3119:
        /*00cc*/ 	.byte	0x03, 0x19
        /*00ce*/ 	.short	0x00e8


	//----- nvinfo : EIATTR_PARAM_CBANK
	.align		4
        /*00d0*/ 	.byte	0x04, 0x0a
        /*00d2*/ 	.short	(.L_3121 - .L_3120)
	.align		4
.L_3120:
        /*00d4*/ 	.word	index@(.nv.constant0._ZN7cutlass13device_kernelIN5flash19FlashAttnFwdCombineIN4cute5tupleIJNS3_1CILi16EEENS5_ILi64EEEEEELi5ELi256ELi1ELb0ELb1EffNS_4arch4Sm80EEEEEvNT_6ParamsE)
        /*00d8*/ 	.short	0x0210
        /*00da*/ 	.short	0x00e8


	//----- nvinfo : EIATTR_SW_WAR
	.align		4
.L_3121:
        /*00dc*/ 	.byte	0x04, 0x36
        /*00de*/ 	.short	(.L_3123 - .L_3122)
.L_3122:
        /*00e0*/ 	.word	0x00000008
.L_3123:


//--------------------- .nv.info._ZN7cutlass13device_kernelIN5flash19FlashAttnFwdCombineIN4cute5tupleIJNS3_1CILi16EEENS5_ILi64EEEEEELi4ELi256ELi1ELb0ELb1EffNS_4arch4Sm80EEEEEvNT_6ParamsE --------------------------
	.section	.nv.info._ZN7cutlass13device_kernelIN5flash19FlashAttnFwdCombineIN4cute5tupleIJNS3_1CILi16EEENS5_ILi64EEEEEELi4ELi256ELi1ELb0ELb1EffNS_4arch4Sm80EEEEEvNT_6ParamsE,"",@"SHT_CUDA_INFO"
	.sectionflags	@""
	.align	4


	//----- nvinfo : EIATTR_CUDA_API_VERSION
	.align		4
        /*0000*/ 	.byte	0x04, 0x37
        /*0002*/ 	.short	(.L_3125 - .L_3124)
.L_3124:
        /*0004*/ 	.word	0x00000082


	//----- nvinfo : EIATTR_KPARAM_INFO
	.align		4
.L_3125:
        /*0008*/ 	.byte	0x04, 0x17
        /*000a*/ 	.short	(.L_3127 - .L_3126)
.L_3126:
        /*000c*/ 	.word	0x00000000
        /*0010*/ 	.short	0x0000
        /*0012*/ 	.short	0x0000
        /*0014*/ 	.byte	0x00, 0xf0, 0xa1, 0x03


	//----- nvinfo : EIATTR_SPARSE_MMA_MASK
	.align		4
.L_3127:
        /*0018*/ 	.byte	0x03, 0x50
        /*001a*/ 	.short	0x0000


	//----- nvinfo : EIATTR_MAXREG_COUNT
	.align		4
        /*001c*/ 	.byte	0x03, 0x1b
        /*001e*/ 	.short	0x0080


	//----- nvinfo : EIATTR_NUM_BARRIERS
	.align		4
        /*0020*/ 	.byte	0x02, 0x4c
        /*0022*/ 	.byte	0x01
	.zero		1


	//----- nvinfo : EIATTR_EXTERNS
	.align		4
        /*0024*/ 	.byte	0x04, 0x0f
        /*0026*/ 	.short	(.L_3129 - .L_3128)


	//   ....[0]....
	.align		4
.L_3128:
        /*0028*/ 	.word	index@(__assertfail)


	//----- nvinfo : EIATTR_MERCURY_ISA_VERSION
	.align		4
.L_3129:
        /*002c*/ 	.byte	0x03, 0x5f
        /*002e*/ 	.short	0x0101


	//----- nvinfo : EIATTR_COOP_GROUP_MASK_REGIDS
	.align		4
        /*0030*/ 	.byte	0x04, 0x29
        /*0032*/ 	.short	(.L_3131 - .L_3130)


	//   ....[0]....
.L_3130:
        /*0034*/ 	.word	0xffffffff


	//   ....[1]....
        /*0038*/ 	.word	0xffffffff


	//   ....[2]....
        /*003c*/ 	.word	0xffffffff


	//   ....[3]....
        /*0040*/ 	.word	0xffffffff


	//   ....[4]....
        /*0044*/ 	.word	0xffffffff


	//   ....[5]....
        /*0048*/ 	.word	0xffffffff


	//   ....[6]....
        /*004c*/ 	.word	0xffffffff


	//   ....[7]....
        /*0050*/ 	.word	0xffffffff


	//   ....[8]....
        /*0054*/ 	.word	0xffffffff


	//   ....[9]....
        /*0058*/ 	.word	0xffffffff


	//   ....[10]....
        /*005c*/ 	.word	0xffffffff


	//   ....[11]....
        /*0060*/ 	.word	0xffffffff


	//----- nvinfo : EIATTR_COOP_GROUP_INSTR_OFFSETS
	.align		4
.L_3131:
        /*0064*/ 	.byte	0x04, 0x28
        /*0066*/ 	.short	(.L_3133 - .L_3132)


	//   ....[0]....
.L_3132:
        /*0068*/ 	.word	0x000015b0


	//   ....[1]....
        /*006c*/ 	.word	0x000015d0


	//   ....[2]....
        /*0070*/ 	.word	0x000015f0


	//   ....[3]....
        /*0074*/ 	.word	0x00001610


	//   ....[4]....
        /*0078*/ 	.word	0x000016b0


	//   ....[5]....
        /*007c*/ 	.word	0x000016d0


	//   ....[6]....
        /*0080*/ 	.word	0x000016e0


	//   ....[7]....
        /*0084*/ 	.word	0x00001710


	//   ....[8]....
        /*0088*/ 	.word	0x00001720


	//   ....[9]....
        /*008c*/ 	.word	0x00001760


	//   ....[10]....
        /*0090*/ 	.word	0x00001770


	//   ....[11]....
        /*0094*/ 	.word	0x000017a0


	//----- nvinfo : EIATTR_SYSCALL_OFFSETS
	.align		4
.L_3133:
        /*0098*/ 	.byte	0x04, 0x46
        /*009a*/ 	.short	(.L_3135 - .L_3134)


	//   ....[0]....
.L_3134:
        /*009c*/ 	.word	0x00000510


	//----- nvinfo : EIATTR_EXIT_INSTR_OFFSETS
	.align		4
.L_3135:
        /*00a0*/ 	.byte	0x04, 0x1c
        /*00a2*/ 	.short	(.L_3137 - .L_3136)


	//   ....[0]....
.L_3136:
        /*00a4*/ 	.word	0x00000240


	//   ....[1]....
        /*00a8*/ 	.word	0x000003c0


	//   ....[2]....
        /*00ac*/ 	.word	0x00002800


	//   ....[3]....
        /*00b0*/ 	.word	0x00002940


	//----- nvinfo : EIATTR_MAX_THREADS
	.align		4
.L_3137:
        /*00b4*/ 	.byte	0x04, 0x05
        /*00b6*/ 	.short	(.L_3139 - .L_3138)
.L_3138:
        /*00b8*/ 	.word	0x00000100
        /*00bc*/ 	.word	0x00000001
        /*00c0*/ 	.word	0x00000001


	//----- nvinfo : EIATTR_CRS_STACK_SIZE
	.align		4
.L_3139:
        /*00c4*/ 	.byte	0x04, 0x1e
        /*00c6*/ 	.short	(.L_3141 - .L_3140)
.L_3140:
        /*00c8*/ 	.word	0x00000000


	//----- nvinfo : EIATTR_CBANK_PARAM_SIZE
	.align		4
.L_3141:
        /*00cc*/ 	.byte	0x03, 0x19
        /*00ce*/ 	.short	0x00e8


	//----- nvinfo : EIATTR_PARAM_CBANK
	.align		4
        /*00d0*/ 	.byte	0x04, 0x0a
        /*00d2*/ 	.short	(.L_3143 - .L_3142)
	.align		4
.L_3142:
        /*00d4*/ 	.word	index@(.nv.constant0._ZN7cutlass13device_kernelIN5flash19FlashAttnFwdCombineIN4cute5tupleIJNS3_1CILi16EEENS5_ILi64EEEEEELi4ELi256ELi1ELb0ELb1EffNS_4arch4Sm80EEEEEvNT_6ParamsE)
        /*00d8*/ 	.short	0x0210
        /*00da*/ 	.short	0x00e8


	//----- nvinfo : EIATTR_SW_WAR
	.align		4
.L_3143:
        /*00dc*/ 	.byte	0x04, 0x36
        /*00de*/ 	.short	(.L_3145 - .L_3144)
.L_3144:
        /*00e0*/ 	.word	0x00000008
.L_3145:


//--------------------- .nv.callgraph             --------------------------
	.section	.nv.callgraph,"",@"SHT_CUDA_CALLGRAPH"
	.align	4
	.sectionentsize	8
	.align		4
        /*0000*/ 	.word	0x00000000
	.align		4
        /*0004*/ 	.word	0xffffffff
	.align		4
        /*0008*/ 	.word	index@(_ZN7cutlass13device_kernelIN5flash19FlashAttnFwdCombineIN4cute5tupleIJNS3_1CILi8EEENS5_ILi128EEEEEELi8ELi256ELi1ELb0ELb0ENS_10bfloat16_tEfNS_4arch4Sm90EEEEEvNT_6ParamsE)
	.align		4
        /*000c*/ 	.word	index@(__assertfail)
	.align		4
        /*0010*/ 	.word	index@(_ZN7cutlass13device_kernelIN5flash19FlashAttnFwdCombineIN4cute5tupleIJNS3_1CILi8EEENS5_ILi128EEEEEELi7ELi256ELi1ELb0ELb0ENS_10bfloat16_tEfNS_4arch4Sm90EEEEEvNT_6ParamsE)
	.align		4
        /*0014*/ 	.word	index@(__assertfail)
	.align		4
        /*0018*/ 	.word	index@(_ZN7cutlass13device_kernelIN5flash19FlashAttnFwdCombineIN4cute5tupleIJNS3_1CILi8EEENS5_ILi128EEEEEELi6ELi256ELi1ELb0ELb0ENS_10bfloat16_tEfNS_4arch4Sm90EEEEEvNT_6ParamsE)
	.align		4
        /*001c*/ 	.word	index@(__assertfail)
	.align		4
        /*0020*/ 	.word	index@(_ZN7cutlass13device_kernelIN5flash19FlashAttnFwdCombineIN4cute5tupleIJNS3_1CILi8EEENS5_ILi128EEEEEELi5ELi256ELi1ELb0ELb0ENS_10bfloat16_tEfNS_4arch4Sm90EEEEEvNT_6ParamsE)
	.align		4
        /*0024*/ 	.word	index@(__assertfail)
	.align		4
        /*0028*/ 	.word	index@(_ZN7cutlass13device_kernelIN5flash19FlashAttnFwdCombineIN4cute5tupleIJNS3_1CILi8EEENS5_ILi128EEEEEELi8ELi256ELi1ELb0ELb1ENS_10bfloat16_tEfNS_4arch4Sm90EEEEEvNT_6ParamsE)
	.align		4
        /*002c*/ 	.word	index@(__assertfail)
	.align		4
        /*0030*/ 	.word	index@(_ZN7cutlass13device_kernelIN5flash19FlashAttnFwdCombineIN4cute5tupleIJNS3_1CILi8EEENS5_ILi128EEEEEELi7ELi256ELi1ELb0ELb1ENS_10bfloat16_tEfNS_4arch4Sm90EEEEEvNT_6ParamsE)
	.align		4
        /*0034*/ 	.word	index@(__assertfail)
	.align		4
        /*0038*/ 	.word	index@(_ZN7cutlass13device_kernelIN5flash19FlashAttnFwdCombineIN4cute5tupleIJNS3_1CILi8EEENS5_ILi128EEEEEELi6ELi256ELi1ELb0ELb1ENS_10bfloat16_tEfNS_4arch4Sm90EEEEEvNT_6ParamsE)
	.align		4
        /*003c*/ 	.word	index@(__assertfail)
	.align		4
        /*0040*/ 	.word	index@(_ZN7cutlass13device_kernelIN5flash19FlashAttnFwdCombineIN4cute5tupleIJNS3_1CILi8EEENS5_ILi128EEEEEELi5ELi256ELi1ELb0ELb1ENS_10bfloat16_tEfNS_4arch4Sm90EEEEEvNT_6ParamsE)
	.align		4
        /*0044*/ 	.word	index@(__assertfail)
	.align		4
        /*0048*/ 	.word	index@(_ZN7cutlass13device_kernelIN5flash19FlashAttnFwdCombineIN4cute5tupleIJNS3_1CILi8EEENS5_ILi128EEEEEELi8ELi256ELi1ELb0ELb0ENS_10bfloat16_tEfNS_4arch4Sm80EEEEEvNT_6ParamsE)
	.align		4
        /*004c*/ 	.word	index@(__assertfail)
	.align		4
        /*0050*/ 	.word	index@(_ZN7cutlass13device_kernelIN5flash19FlashAttnFwdCombineIN4cute5tupleIJNS3_1CILi8EEENS5_ILi128EEEEEELi7ELi256ELi1ELb0ELb0ENS_10bfloat16_tEfNS_4arch4Sm80EEEEEvNT_6ParamsE)
	.align		4
        /*0054*/ 	.word	index@(__assertfail)
	.align		4
        /*0058*/ 	.word	index@(_ZN7cutlass13device_kernelIN5flash19FlashAttnFwdCombineIN4cute5tupleIJNS3_1CILi8EEENS5_ILi128EEEEEELi6ELi256ELi1ELb0ELb0ENS_10bfloat16_tEfNS_4arch4Sm80EEEEEvNT_6ParamsE)
	.align		4
        /*005c*/ 	.word	index@(__assertfail)
	.align		4
        /*0060*/ 	.word	index@(_ZN7cutlass13device_kernelIN5flash19FlashAttnFwdCombineIN4cute5tupleIJNS3_1CILi8EEENS5_ILi128EEEEEELi5ELi256ELi1ELb0ELb0ENS_10bfloat16_tEfNS_4arch4Sm80EEEEEvNT_6ParamsE)
	.align		4
        /*0064*/ 	.word	index@(__assertfail)
	.align		4
        /*0068*/ 	.word	index@(_ZN7cutlass13device_kernelIN5flash19FlashAttnFwdCombineIN4cute5tupleIJNS3_1CILi8EEENS5_ILi128EEEEEELi8ELi256ELi1ELb0ELb1ENS_10bfloat16_tEfNS_4arch4Sm80EEEEEvNT_6ParamsE)
	.align		4
        /*006c*/ 	.word	index@(__assertfail)
	.align		4
        /*0070*/ 	.word	index@(_ZN7cutlass13device_kernelIN5flash19FlashAttnFwdCombineIN4cute5tupleIJNS3_1CILi8EEENS5_ILi128EEEEEELi7ELi256ELi1ELb0ELb1ENS_10bfloat16_tEfNS_4arch4Sm80EEEEEvNT_6ParamsE)
	.align		4
        /*0074*/ 	.word	index@(__assertfail)
	.align		4
        /*0078*/ 	.word	index@(_ZN7cutlass13device_kernelIN5flash19FlashAttnFwdCombineIN4cute5tupleIJNS3_1CILi8EEENS5_ILi128EEEEEELi6ELi256ELi1ELb0ELb1ENS_10bfloat16_tEfNS_4arch4Sm80EEEEEvNT_6ParamsE)
	.align		4
        /*007c*/ 	.word	index@(__assertfail)
	.align		4
        /*0080*/ 	.word	index@(_ZN7cutlass13device_kernelIN5flash19FlashAttnFwdCombineIN4cute5tupleIJNS3_1CILi8EEENS5_ILi128EEEEEELi5ELi256ELi1ELb0ELb1ENS_10bfloat16_tEfNS_4arch4Sm80EEEEEvNT_6ParamsE)
	.align		4
        /*0084*/ 	.word	index@(__assertfail)
	.align		4
        /*0088*/ 	.word	index@(_ZN7cutlass13device_kernelIN5flash19FlashAttnFwdCombineIN4cute5tupleIJNS3_1CILi16EEENS5_ILi64EEEEEELi8ELi256ELi1ELb0ELb0ENS_10bfloat16_tEfNS_4arch4Sm90EEEEEvNT_6ParamsE)
	.align		4
        /*008c*/ 	.word	index@(__assertfail)
	.align		4
        /*0090*/ 	.word	index@(_ZN7cutlass13device_kernelIN5flash19FlashAttnFwdCombineIN4cute5tupleIJNS3_1CILi16EEENS5_ILi64EEEEEELi7ELi256ELi1ELb0ELb0ENS_10bfloat16_tEfNS_4arch4Sm90EEEEEvNT_6ParamsE)
	.align		4
        /*0094*/ 	.word	index@(__assertfail)
	.align		4
        /*0098*/ 	.word	index@(_ZN7cutlass13device_kernelIN5flash19FlashAttnFwdCombineIN4cute5tupleIJNS3_1CILi16EEENS5_ILi64EEEEEELi6ELi256ELi1ELb0ELb0ENS_10bfloat16_tEfNS_4arch4Sm90EEEEEvNT_6ParamsE)
	.align		4
        /*009c*/ 	.word	index@(__assertfail)
	.align		4
        /*00a0*/ 	.word	index@(_ZN7cutlass13device_kernelIN5flash19FlashAttnFwdCombineIN4cute5tupleIJNS3_1CILi16EEENS5_ILi64EEEEEELi5ELi256ELi1ELb0ELb0ENS_10bfloat16_tEfNS_4arch4Sm90EEEEEvNT_6ParamsE)
	.align		4
        /*00a4*/ 	.word	index@(__assertfail)
	.align		4
        /*00a8*/ 	.word	index@(_ZN7cutlass13device_kernelIN5flash19FlashAttnFwdCombineIN4cute5tupleIJNS3_1CILi16EEENS5_ILi64EEEEEELi4ELi256ELi1ELb0ELb0ENS_10bfloat16_tEfNS_4arch4Sm90EEEEEvNT_6ParamsE)
	.align		4
        /*00ac*/ 	.word	index@(__assertfail)
	.align		4
        /*00b0*/ 	.word	index@(_ZN7cutlass13device_kernelIN5flash19FlashAttnFwdCombineIN4cute5tupleIJNS3_1CILi16EEENS5_ILi64EEEEEELi8ELi256ELi1ELb0ELb1ENS_10bfloat16_tEfNS_4arch4Sm90EEEEEvNT_6ParamsE)
	.align		4
        /*00b4*/ 	.word	index@(__assertfail)
	.align		4
        /*00b8*/ 	.word	index@(_ZN7cutlass13device_kernelIN5flash19FlashAttnFwdCombineIN4cute5tupleIJNS3_1CILi16EEENS5_ILi64EEEEEELi7ELi256ELi1ELb0ELb1ENS_10bfloat16_tEfNS_4arch4Sm90EEEEEvNT_6ParamsE)
	.align		4
        /*00bc*/ 	.word	index@(__assertfail)
	.align		4
        /*00c0*/ 	.word	index@(_ZN7cutlass13device_kernelIN5flash19FlashAttnFwdCombineIN4cute5tupleIJNS3_1CILi16EEENS5_ILi64EEEEEELi6ELi256ELi1ELb0ELb1ENS_10bfloat16_tEfNS_4arch4Sm90EEEEEvNT_6ParamsE)
	.align		4
        /*00c4*/ 	.word	index@(__assertfail)
	.align		4
        /*00c8*/ 	.word	index@(_ZN7cutlass13device_kernelIN5flash19FlashAttnFwdCombineIN4cute5tupleIJNS3_1CILi16EEENS5_ILi64EEEEEELi5ELi256ELi1ELb0ELb1ENS_10bfloat16_tEfNS_4arch4Sm90EEEEEvNT_6ParamsE)
	.align		4
        /*00cc*/ 	.word	index@(__assertfail)
	.align		4
        /*00d0*/ 	.word	index@(_ZN7cutlass13device_kernelIN5flash19FlashAttnFwdCombineIN4cute5tupleIJNS3_1CILi16EEENS5_ILi64EEEEEELi4ELi256ELi1ELb0ELb1ENS_10bfloat16_tEfNS_4arch4Sm90EEEEEvNT_6ParamsE)
	.align		4
        /*00d4*/ 	.word	index@(__assertfail)
	.align		4
        /*00d8*/ 	.word	index@(_ZN7cutlass13device_kernelIN5flash19FlashAttnFwdCombineIN4cute5tupleIJNS3_1CILi16EEENS5_ILi64EEEEEELi8ELi256ELi1ELb0ELb0ENS_10bfloat16_tEfNS_4arch4Sm80EEEEEvNT_6ParamsE)
	.align		4
        /*00dc*/ 	.word	index@(__assertfail)
	.align		4
        /*00e0*/ 	.word	index@(_ZN7cutlass13device_kernelIN5flash19FlashAttnFwdCombineIN4cute5tupleIJNS3_1CILi16EEENS5_ILi64EEEEEELi7ELi256ELi1ELb0ELb0ENS_10bfloat16_tEfNS_4arch4Sm80EEEEEvNT_6ParamsE)
	.align		4
        /*00e4*/ 	.word	index@(__assertfail)
	.align		4
        /*00e8*/ 	.word	index@(_ZN7cutlass13device_kernelIN5flash19FlashAttnFwdCombineIN4cute5tupleIJNS3_1CILi16EEENS5_ILi64EEEEEELi6ELi256ELi1ELb0ELb0ENS_10bfloat16_tEfNS_4arch4Sm80EEEEEvNT_6ParamsE)
	.align		4
        /*00ec*/ 	.word	index@(__assertfail)
	.align		4
        /*00f0*/ 	.word	index@(_ZN7cutlass13device_kernelIN5flash19FlashAttnFwdCombineIN4cute5tupleIJNS3_1CILi16EEENS5_ILi64EEEEEELi5ELi256ELi1ELb0ELb0ENS_10bfloat16_tEfNS_4arch4Sm80EEEEEvNT_6ParamsE)
	.align		4
        /*00f4*/ 	.word	index@(__assertfail)
	.align		4
        /*00f8*/ 	.word	index@(_ZN7cutlass13device_kernelIN5flash19FlashAttnFwdCombineIN4cute5tupleIJNS3_1CILi16EEENS5_ILi64EEEEEELi4ELi256ELi1ELb0ELb0ENS_10bfloat16_tEfNS_4arch4Sm80EEEEEvNT_6ParamsE)
	.align		4
        /*00fc*/ 	.word	index@(__assertfail)
	.align		4
        /*0100*/ 	.word	index@(_ZN7cutlass13device_kernelIN5flash19FlashAttnFwdCombineIN4cute5tupleIJNS3_1CILi16EEENS5_ILi64EEEEEELi8ELi256ELi1ELb0ELb1ENS_10bfloat16_tEfNS_4arch4Sm80EEEEEvNT_6ParamsE)
	.align		4
        /*0104*/ 	.word	index@(__assertfail)
	.align		4
        /*0108*/ 	.word	index@(_ZN7cutlass13device_kernelIN5flash19FlashAttnFwdCombineIN4cute5tupleIJNS3_1CILi16EEENS5_ILi64EEEEEELi7ELi256ELi1ELb0ELb1ENS_10bfloat16_tEfNS_4arch4Sm80EEEEEvNT_6ParamsE)
	.align		4
        /*010c*/ 	.word	index@(__assertfail)
	.align		4
        /*0110*/ 	.word	index@(_ZN7cutlass13device_kernelIN5flash19FlashAttnFwdCombineIN4cute5tupleIJNS3_1CILi16EEENS5_ILi64EEEEEELi6ELi256ELi1ELb0ELb1ENS_10bfloat16_tEfNS_4arch4Sm80EEEEEvNT_6ParamsE)
	.align		4
        /*0114*/ 	.word	index@(__assertfail)
	.align		4
        /*0118*/ 	.word	index@(_ZN7cutlass13device_kernelIN5flash19FlashAttnFwdCombineIN4cute5tupleIJNS3_1CILi16EEENS5_ILi64EEEEEELi5ELi256ELi1ELb0ELb1ENS_10bfloat16_tEfNS_4arch4Sm80EEEEEvNT_6ParamsE)
	.align		4
        /*011c*/ 	.word	index@(__assertfail)
	.align		4
        /*0120*/ 	.word	index@(_ZN7cutlass13device_kernelIN5flash19FlashAttnFwdCombineIN4cute5tupleIJNS3_1CILi16EEENS5_ILi64EEEEEELi4ELi256ELi1ELb0ELb1ENS_10bfloat16_tEfNS_4arch4Sm80EEEEEvNT_6ParamsE)
	.align		4
        /*0124*/ 	.word	index@(__assertfail)
	.align		4
        /*0128*/ 	.word	index@(_ZN7cutlass13device_kernelIN5flash19FlashAttnFwdCombineIN4cute5tupleIJNS3_1CILi8EEENS5_ILi128EEEEEELi8ELi256ELi1ELb0ELb0ENS_6half_tEfNS_4arch4Sm90EEEEEvNT_6ParamsE)
	.align		4
        /*012c*/ 	.word	index@(__assertfail)
	.align		4
        /*0130*/ 	.word	index@(_ZN7cutlass13device_kernelIN5flash19FlashAttnFwdCombineIN4cute5tupleIJNS3_1CILi8EEENS5_ILi128EEEEEELi7ELi256ELi1ELb0ELb0ENS_6half_tEfNS_4arch4Sm90EEEEEvNT_6ParamsE)
	.align		4
        /*0134*/ 	.word	index@(__assertfail)
	.align		4
        /*0138*/ 	.word	index@(_ZN7cutlass13device_kernelIN5flash19FlashAttnFwdCombineIN4cute5tupleIJNS3_1CILi8EEENS5_ILi128EEEEEELi6ELi256ELi1ELb0ELb0ENS_6half_tEfNS_4arch4Sm90EEEEEvNT_6ParamsE)
	.align		4
        /*013c*/ 	.word	index@(__assertfail)
	.align		4
        /*0140*/ 	.word	index@(_ZN7cutlass13device_kernelIN5flash19FlashAttnFwdCombineIN4cute5tupleIJNS3_1CILi8EEENS5_ILi128EEEEEELi5ELi256ELi1ELb0ELb0ENS_6half_tEfNS_4arch4Sm90EEEEEvNT_6ParamsE)
	.align		4
        /*0144*/ 	.word	index@(__assertfail)
	.align		4
        /*0148*/ 	.word	index@(_ZN7cutlass13device_kernelIN5flash19FlashAttnFwdCombineIN4cute5tupleIJNS3_1CILi8EEENS5_ILi128EEEEEELi8ELi256ELi1ELb0ELb1ENS_6half_tEfNS_4arch4Sm90EEEEEvNT_6ParamsE)
	.align		4
        /*014c*/ 	.word	index@(__assertfail)
	.align		4
        /*0150*/ 	.word	index@(_ZN7cutlass13device_kernelIN5flash19FlashAttnFwdCombineIN4cute5tupleIJNS3_1CILi8EEENS5_ILi128EEEEEELi7ELi256ELi1ELb0ELb1ENS_6half_tEfNS_4arch4Sm90EEEEEvNT_6ParamsE)
	.align		4
        /*0154*/ 	.word	index@(__assertfail)
	.align		4
        /*0158*/ 	.word	index@(_ZN7cutlass13device_kernelIN5flash19FlashAttnFwdCombineIN4cute5tupleIJNS3_1CILi8EEENS5_ILi128EEEEEELi6ELi256ELi1ELb0ELb1ENS_6half_tEfNS_4arch4Sm90EEEEEvNT_6ParamsE)
	.align		4
        /*015c*/ 	.word	index@(__assertfail)
	.align		4
        /*0160*/ 	.word	index@(_ZN7cutlass13device_kernelIN5flash19FlashAttnFwdCombineIN4cute5tupleIJNS3_1CILi8EEENS5_ILi128EEEEEELi5ELi256ELi1ELb0ELb1ENS_6half_tEfNS_4arch4Sm90EEEEEvNT_6ParamsE)
	.align		4
        /*0164*/ 	.word	index@(__assertfail)
	.align		4
        /*0168*/ 	.word	index@(_ZN7cutlass13device_kernelIN5flash19FlashAttnFwdCombineIN4cute5tupleIJNS3_1CILi8EEENS5_ILi128EEEEEELi8ELi256ELi1ELb0ELb0ENS_6half_tEfNS_4arch4Sm80EEEEEvNT_6ParamsE)
	.align		4
        /*016c*/ 	.word	index@(__assertfail)
	.align		4
        /*0170*/ 	.word	index@(_ZN7cutlass13device_kernelIN5flash19FlashAttnFwdCombineIN4cute5tupleIJNS3_1CILi8EEENS5_ILi128EEEEEELi7ELi256ELi1ELb0ELb0ENS_6half_tEfNS_4arch4Sm80EEEEEvNT_6ParamsE)
	.align		4
        /*0174*/ 	.word	index@(__assertfail)
	.align		4
        /*0178*/ 	.word	index@(_ZN7cutlass13device_kernelIN5flash19FlashAttnFwdCombineIN4cute5tupleIJNS3_1CILi8EEENS5_ILi128EEEEEELi6ELi256ELi1ELb0ELb0ENS_6half_tEfNS_4arch4Sm80EEEEEvNT_6ParamsE)
	.align		4
        /*017c*/ 	.word	index@(__assertfail)
	.align		4
        /*0180*/ 	.word	index@(_ZN7cutlass13device_kernelIN5flash19FlashAttnFwdCombineIN4cute5tupleIJNS3_1CILi8EEENS5_ILi128EEEEEELi5ELi256ELi1ELb0ELb0ENS_6half_tEfNS_4arch4Sm80EEEEEvNT_6ParamsE)
	.align		4
        /*0184*/ 	.word	index@(__assertfail)
	.align		4
        /*0188*/ 	.word	index@(_ZN7cutlass13device_kernelIN5flash19FlashAttnFwdCombineIN4cute5tupleIJNS3_1CILi8EEENS5_ILi128EEEEEELi8ELi256ELi1ELb0ELb1ENS_6half_tEfNS_4arch4Sm80EEEEEvNT_6ParamsE)
	.align		4
        /*018c*/ 	.word	index@(__assertfail)
	.align		4
        /*0190*/ 	.word	index@(_ZN7cutlass13device_kernelIN5flash19FlashAttnFwdCombineIN4cute5tupleIJNS3_1CILi8EEENS5_ILi128EEEEEELi7ELi256ELi1ELb0ELb1ENS_6half_tEfNS_4arch4Sm80EEEEEvNT_6ParamsE)
	.align		4
        /*0194*/ 	.word	index@(__assertfail)
	.align		4
        /*0198*/ 	.word	index@(_ZN7cutlass13device_kernelIN5flash19FlashAttnFwdCombineIN4cute5tupleIJNS3_1CILi8EEENS5_ILi128EEEEEELi6ELi256ELi1ELb0ELb1ENS_6half_tEfNS_4arch4Sm80EEEEEvNT_6ParamsE)
	.align		4
        /*019c*/ 	.word	index@(__assertfail)
	.align		4
        /*01a0*/ 	.word	index@(_ZN7cutlass13device_kernelIN5flash19FlashAttnFwdCombineIN4cute5tupleIJNS3_1CILi8EEENS5_ILi128EEEEEELi5ELi256ELi1ELb0ELb1ENS_6half_tEfNS_4arch4Sm80EEEEEvNT_6ParamsE)
	.align		4
        /*01a4*/ 	.word	index@(__assertfail)
	.align		4
        /*01a8*/ 	.word	index@(_ZN7cutlass13device_kernelIN5flash19FlashAttnFwdCombineIN4cute5tupleIJNS3_1CILi16EEENS5_ILi64EEEEEELi8ELi256ELi1ELb0ELb0ENS_6half_tEfNS_4arch4Sm90EEEEEvNT_6ParamsE)
	.align		4
        /*01ac*/ 	.word	index@(__assertfail)
	.align		4
        /*01b0*/ 	.word	index@(_ZN7cutlass13device_kernelIN5flash19FlashAttnFwdCombineIN4cute5tupleIJNS3_1CILi16EEENS5_ILi64EEEEEELi7ELi256ELi1ELb0ELb0ENS_6half_tEfNS_4arch4Sm90EEEEEvNT_6ParamsE)
	.align		4
        /*01b4*/ 	.word	index@(__assertfail)
	.align		4
        /*01b8*/ 	.word	index@(_ZN7cutlass13device_kernelIN5flash19FlashAttnFwdCombineIN4cute5tupleIJNS3_1CILi16EEENS5_ILi64EEEEEELi6ELi256ELi1ELb0ELb0ENS_6half_tEfNS_4arch4Sm90EEEEEvNT_6ParamsE)
	.align		4
        /*01bc*/ 	.word	index@(__assertfail)
	.align		4
        /*01c0*/ 	.word	index@(_ZN7cutlass13device_kernelIN5flash19FlashAttnFwdCombineIN4cute5tupleIJNS3_1CILi16EEENS5_ILi64EEEEEELi5ELi256ELi1ELb0ELb0ENS_6half_tEfNS_4arch4Sm90EEEEEvNT_6ParamsE)
	.align		4
        /*01c4*/ 	.word	index@(__assertfail)
	.align		4
        /*01c8*/ 	.word	index@(_ZN7cutlass13device_kernelIN5flash19FlashAttnFwdCombineIN4cute5tupleIJNS3_1CILi16EEENS5_ILi64EEEEEELi4ELi256ELi1ELb0ELb0ENS_6half_tEfNS_4arch4Sm90EEEEEvNT_6ParamsE)
	.align		4
        /*01cc*/ 	.word	index@(__assertfail)
	.align		4
        /*01d0*/ 	.word	index@(_ZN7cutlass13device_kernelIN5flash19FlashAttnFwdCombineIN4cute5tupleIJNS3_1CILi16EEENS5_ILi64EEEEEELi8ELi256ELi1ELb0ELb1ENS_6half_tEfNS_4arch4Sm90EEEEEvNT_6ParamsE)
	.align		4
        /*01d4*/ 	.word	index@(__assertfail)
	.align		4
        /*01d8*/ 	.word	index@(_ZN7cutlass13device_kernelIN5flash19FlashAttnFwdCombineIN4cute5tupleIJNS3_1CILi16EEENS5_ILi64EEEEEELi7ELi256ELi1ELb0ELb1ENS_6half_tEfNS_4arch4Sm90EEEEEvNT_6ParamsE)
	.align		4
        /*01dc*/ 	.word	index@(__assertfail)
	.align		4
        /*01e0*/ 	.word	index@(_ZN7cutlass13device_kernelIN5flash19FlashAttnFwdCombineIN4cute5tupleIJNS3_1CILi16EEENS5_ILi64EEEEEELi6ELi256ELi1ELb0ELb1ENS_6half_tEfNS_4arch4Sm90EEEEEvNT_6ParamsE)
	.align		4
        /*01e4*/ 	.word	index@(__assertfail)
	.align		4
        /*01e8*/ 	.word	index@(_ZN7cutlass13device_kernelIN5flash19FlashAttnFwdCombineIN4cute5tupleIJNS3_1CILi16EEENS5_ILi64EEEEEELi5ELi256ELi1ELb0ELb1ENS_6half_tEfNS_4arch4Sm90EEEEEvNT_6ParamsE)
	.align		4
        /*01ec*/ 	.word	index@(__assertfail)
	.align		4
        /*01f0*/ 	.word	index@(_ZN7cutlass13device_kernelIN5flash19FlashAttnFwdCombineIN4cute5tupleIJNS3_1CILi16EEENS5_ILi64EEEEEELi4ELi256ELi1ELb0ELb1ENS_6half_tEfNS_4arch4Sm90EEEEEvNT_6ParamsE)
	.align		4
        /*01f4*/ 	.word	index@(__assertfail)
	.align		4
        /*01f8*/ 	.word	index@(_ZN7cutlass13device_kernelIN5flash19FlashAttnFwdCombineIN4cute5tupleIJNS3_1CILi16EEENS5_ILi64EEEEEELi8ELi256ELi1ELb0ELb0ENS_6half_tEfNS_4arch4Sm80EEEEEvNT_6ParamsE)
	.align		4
        /*01fc*/ 	.word	index@(__assertfail)
	.align		4
        /*0200*/ 	.word	index@(_ZN7cutlass13device_kernelIN5flash19FlashAttnFwdCombineIN4cute5tupleIJNS3_1CILi16EEENS5_ILi64EEEEEELi7ELi256ELi1ELb0ELb0ENS_6half_tEfNS_4arch4Sm80EEEEEvNT_6ParamsE)
	.align		4
        /*0204*/ 	.word	index@(__assertfail)
	.align		4
        /*0208*/ 	.word	index@(_ZN7cutlass13device_kernelIN5flash19FlashAttnFwdCombineIN4cute5tupleIJNS3_1CILi16EEENS5_ILi64EEEEEELi6ELi256ELi1ELb0ELb0ENS_6half_tEfNS_4arch4Sm80EEEEEvNT_6ParamsE)
	.align		4
        /*020c*/ 	.word	index@(__assertfail)
	.align		4
        /*0210*/ 	.word	index@(_ZN7cutlass13device_kernelIN5flash19FlashAttnFwdCombineIN4cute5tupleIJNS3_1CILi16EEENS5_ILi64EEEEEELi5ELi256ELi1ELb0ELb0ENS_6half_tEfNS_4arch4Sm80EEEEEvNT_6ParamsE)
	.align		4
        /*0214*/ 	.word	index@(__assertfail)
	.align		4
        /*0218*/ 	.word	index@(_ZN7cutlass13device_kernelIN5flash19FlashAttnFwdCombineIN4cute5tupleIJNS3_1CILi16EEENS5_ILi64EEEEEELi4ELi256ELi1ELb0ELb0ENS_6half_tEfNS_4arch4Sm80EEEEEvNT_6ParamsE)
	.align		4
        /*021c*/ 	.word	index@(__assertfail)
	.align		4
        /*0220*/ 	.word	index@(_ZN7cutlass13device_kernelIN5flash19FlashAttnFwdCombineIN4cute5tupleIJNS3_1CILi16EEENS5_ILi64EEEEEELi8ELi256ELi1ELb0ELb1ENS_6half_tEfNS_4arch4Sm80EEEEEvNT_6ParamsE)
	.align		4
        /*0224*/ 	.word	index@(__assertfail)
	.align		4
        /*0228*/ 	.word	index@(_ZN7cutlass13device_kernelIN5flash19FlashAttnFwdCombineIN4cute5tupleIJNS3_1CILi16EEENS5_ILi64EEEEEELi7ELi256ELi1ELb0ELb1ENS_6half_tEfNS_4arch4Sm80EEEEEvNT_6ParamsE)
	.align		4
        /*022c*/ 	.word	index@(__assertfail)
	.align		4
        /*0230*/ 	.word	index@(_ZN7cutlass13device_kernelIN5flash19FlashAttnFwdCombineIN4cute5tupleIJNS3_1CILi16EEENS5_ILi64EEEEEELi6ELi256ELi1ELb0ELb1ENS_6half_tEfNS_4arch4Sm80EEEEEvNT_6ParamsE)
	.align		4
        /*0234*/ 	.word	index@(__assertfail)
	.align		4
        /*0238*/ 	.word	index@(_ZN7cutlass13device_kernelIN5flash19FlashAttnFwdCombineIN4cute5tupleIJNS3_1CILi16EEENS5_ILi64EEEEEELi5ELi256ELi1ELb0ELb1ENS_6half_tEfNS_4arch4Sm80EEEEEvNT_6ParamsE)
	.align		4
        /*023c*/ 	.word	index@(__assertfail)
	.align		4
        /*0240*/ 	.word	index@(_ZN7cutlass13device_kernelIN5flash19FlashAttnFwdCombineIN4cute5tupleIJNS3_1CILi16EEENS5_ILi64EEEEEELi4ELi256ELi1ELb0ELb1ENS_6half_tEfNS_4arch4Sm80EEEEEvNT_6ParamsE)
	.align		4
        /*0244*/ 	.word	index@(__assertfail)
	.align		4
        /*0248*/ 	.word	index@(_ZN7cutlass13device_kernelIN5flash19FlashAttnFwdCombineIN4cute5tupleIJNS3_1CILi8EEENS5_ILi128EEEEEELi8ELi256ELi1ELb0ELb0EffNS_4arch4Sm90EEEEEvNT_6ParamsE)
	.align		4
        /*024c*/ 	.word	index@(__assertfail)
	.align		4
        /*0250*/ 	.word	index@(_ZN7cutlass13device_kernelIN5flash19FlashAttnFwdCombineIN4cute5tupleIJNS3_1CILi8EEENS5_ILi128EEEEEELi7ELi256ELi1ELb0ELb0EffNS_4arch4Sm90EEEEEvNT_6ParamsE)
	.align		4
        /*0254*/ 	.word	index@(__assertfail)
	.align		4
        /*0258*/ 	.word	index@(_ZN7cutlass13device_kernelIN5flash19FlashAttnFwdCombineIN4cute5tupleIJNS3_1CILi8EEENS5_ILi128EEEEEELi6ELi256ELi1ELb0ELb0EffNS_4arch4Sm90EEEEEvNT_6ParamsE)
	.align		4
        /*025c*/ 	.word	index@(__assertfail)
	.align		4
        /*0260*/ 	.word	index@(_ZN7cutlass13device_kernelIN5flash19FlashAttnFwdCombineIN4cute5tupleIJNS3_1CILi8EEENS5_ILi128EEEEEELi5ELi256ELi1ELb0ELb0EffNS_4arch4Sm90EEEEEvNT_6ParamsE)
	.align		4
        /*0264*/ 	.word	index@(__assertfail)
	.align		4
        /*0268*/ 	.word	index@(_ZN7cutlass13device_kernelIN5flash19FlashAttnFwdCombineIN4cute5tupleIJNS3_1CILi8EEENS5_ILi128EEEEEELi8ELi256ELi1ELb0ELb1EffNS_4arch4Sm90EEEEEvNT_6ParamsE)
	.align		4
        /*026c*/ 	.word	index@(__assertfail)
	.align		4
        /*0270*/ 	.word	index@(_ZN7cutlass13device_kernelIN5flash19FlashAttnFwdCombineIN4cute5tupleIJNS3_1CILi8EEENS5_ILi128EEEEEELi7ELi256ELi1ELb0ELb1EffNS_4arch4Sm90EEEEEvNT_6ParamsE)
	.align		4
        /*0274*/ 	.word	index@(__assertfail)
	.align		4
        /*0278*/ 	.word	index@(_ZN7cutlass13device_kernelIN5flash19FlashAttnFwdCombineIN4cute5tupleIJNS3_1CILi8EEENS5_ILi128EEEEEELi6ELi256ELi1ELb0ELb1EffNS_4arch4Sm90EEEEEvNT_6ParamsE)
	.align		4
        /*027c*/ 	.word	index@(__assertfail)
	.align		4
        /*0280*/ 	.word	index@(_ZN7cutlass13device_kernelIN5flash19FlashAttnFwdCombineIN4cute5tupleIJNS3_1CILi8EEENS5_ILi128EEEEEELi5ELi256ELi1ELb0ELb1EffNS_4arch4Sm90EEEEEvNT_6ParamsE)
	.align		4
        /*0284*/ 	.word	index@(__assertfail)
	.align		4
        /*0288*/ 	.word	index@(_ZN7cutlass13device_kernelIN5flash19FlashAttnFwdCombineIN4cute5tupleIJNS3_1CILi8EEENS5_ILi128EEEEEELi8ELi256ELi1ELb0ELb0EffNS_4arch4Sm80EEEEEvNT_6ParamsE)
	.align		4
        /*028c*/ 	.word	index@(__assertfail)
	.align		4
        /*0290*/ 	.word	index@(_ZN7cutlass13device_kernelIN5flash19FlashAttnFwdCombineIN4cute5tupleIJNS3_1CILi8EEENS5_ILi128EEEEEELi7ELi256ELi1ELb0ELb0EffNS_4arch4Sm80EEEEEvNT_6ParamsE)
	.align		4
        /*0294*/ 	.word	index@(__assertfail)
	.align		4
        /*0298*/ 	.word	index@(_ZN7cutlass13device_kernelIN5flash19FlashAttnFwdCombineIN4cute5tupleIJNS3_1CILi8EEENS5_ILi128EEEEEELi6ELi256ELi1ELb0ELb0EffNS_4arch4Sm80EEEEEvNT_6ParamsE)
	.align		4
        /*029c*/ 	.word	index@(__assertfail)
	.align		4
        /*02a0*/ 	.word	index@(_ZN7cutlass13device_kernelIN5flash19FlashAttnFwdCombineIN4cute5tupleIJNS3_1CILi8EEENS5_ILi128EEEEEELi5ELi256ELi1ELb0ELb0EffNS_4arch4Sm80EEEEEvNT_6ParamsE)
	.align		4
        /*02a4*/ 	.word	index@(__assertfail)
	.align		4
        /*02a8*/ 	.word	index@(_ZN7cutlass13device_kernelIN5flash19FlashAttnFwdCombineIN4cute5tupleIJNS3_1CILi8EEENS5_ILi128EEEEEELi8ELi256ELi1ELb0ELb1EffNS_4arch4Sm80EEEEEvNT_6ParamsE)
	.align		4
        /*02ac*/ 	.word	index@(__assertfail)
	.align		4
        /*02b0*/ 	.word	index@(_ZN7cutlass13device_kernelIN5flash19FlashAttnFwdCombineIN4cute5tupleIJNS3_1CILi8EEENS5_ILi128EEEEEELi7ELi256ELi1ELb0ELb1EffNS_4arch4Sm80EEEEEvNT_6ParamsE)
	.align		4
        /*02b4*/ 	.word	index@(__assertfail)
	.align		4
        /*02b8*/ 	.word	index@(_ZN7cutlass13device_kernelIN5flash19FlashAttnFwdCombineIN4cute5tupleIJNS3_1CILi8EEENS5_ILi128EEEEEELi6ELi256ELi1ELb0ELb1EffNS_4arch4Sm80EEEEEvNT_6ParamsE)
	.align		4
        /*02bc*/ 	.word	index@(__assertfail)
	.align		4
        /*02c0*/ 	.word	index@(_ZN7cutlass13device_kernelIN5flash19FlashAttnFwdCombineIN4cute5tupleIJNS3_1CILi8EEENS5_ILi128EEEEEELi5ELi256ELi1ELb0ELb1EffNS_4arch4Sm80EEEEEvNT_6ParamsE)
	.align		4
        /*02c4*/ 	.word	index@(__assertfail)
	.align		4
        /*02c8*/ 	.word	index@(_ZN7cutlass13device_kernelIN5flash19FlashAttnFwdCombineIN4cute5tupleIJNS3_1CILi16EEENS5_ILi64EEEEEELi8ELi256ELi1ELb0ELb0EffNS_4arch4Sm90EEEEEvNT_6ParamsE)
	.align		4
        /*02cc*/ 	.word	index@(__assertfail)
	.align		4
        /*02d0*/ 	.word	index@(_ZN7cutlass13device_kernelIN5flash19FlashAttnFwdCombineIN4cute5tupleIJNS3_1CILi16EEENS5_ILi64EEEEEELi7ELi256ELi1ELb0ELb0EffNS_4arch4Sm90EEEEEvNT_6ParamsE)
	.align		4
        /*02d4*/ 	.word	index@(__assertfail)
	.align		4
        /*02d8*/ 	.word	index@(_ZN7cutlass13device_kernelIN5flash19FlashAttnFwdCombineIN4cute5tupleIJNS3_1CILi16EEENS5_ILi64EEEEEELi6ELi256ELi1ELb0ELb0EffNS_4arch4Sm90EEEEEvNT_6ParamsE)
	.align		4
        /*02dc*/ 	.word	index@(__assertfail)
	.align		4
        /*02e0*/ 	.word	index@(_ZN7cutlass13device_kernelIN5flash19FlashAttnFwdCombineIN4cute5tupleIJNS3_1CILi16EEENS5_ILi64EEEEEELi5ELi256ELi1ELb0ELb0EffNS_4arch4Sm90EEEEEvNT_6ParamsE)
	.align		4
        /*02e4*/ 	.word	index@(__assertfail)
	.align		4
        /*02e8*/ 	.word	index@(_ZN7cutlass13device_kernelIN5flash19FlashAttnFwdCombineIN4cute5tupleIJNS3_1CILi16EEENS5_ILi64EEEEEELi4ELi256ELi1ELb0ELb0EffNS_4arch4Sm90EEEEEvNT_6ParamsE)
	.align		4
        /*02ec*/ 	.word	index@(__assertfail)
	.align		4
        /*02f0*/ 	.word	index@(_ZN7cutlass13device_kernelIN5flash19FlashAttnFwdCombineIN4cute5tupleIJNS3_1CILi16EEENS5_ILi64EEEEEELi8ELi256ELi1ELb0ELb1EffNS_4arch4Sm90EEEEEvNT_6ParamsE)
	.align		4
        /*02f4*/ 	.word	index@(__assertfail)
	.align		4
        /*02f8*/ 	.word	index@(_ZN7cutlass13device_kernelIN5flash19FlashAttnFwdCombineIN4cute5tupleIJNS3_1CILi16EEENS5_ILi64EEEEEELi7ELi256ELi1ELb0ELb1EffNS_4arch4Sm90EEEEEvNT_6ParamsE)
	.align		4
        /*02fc*/ 	.word	index@(__assertfail)
	.align		4
        /*0300*/ 	.word	index@(_ZN7cutlass13device_kernelIN5flash19FlashAttnFwdCombineIN4cute5tupleIJNS3_1CILi16EEENS5_ILi64EEEEEELi6ELi256ELi1ELb0ELb1EffNS_4arch4Sm90EEEEEvNT_6ParamsE)
	.align		4
        /*0304*/ 	.word	index@(__assertfail)
	.align		4
        /*0308*/ 	.word	index@(_ZN7cutlass13device_kernelIN5flash19FlashAttnFwdCombineIN4cute5tupleIJNS3_1CILi16EEENS5_ILi64EEEEEELi5ELi256ELi1ELb0ELb1EffNS_4arch4Sm90EEEEEvNT_6ParamsE)
	.align		4
        /*030c*/ 	.word	index@(__assertfail)
	.align		4
        /*0310*/ 	.word	index@(_ZN7cutlass13device_kernelIN5flash19FlashAttnFwdCombineIN4cute5tupleIJNS3_1CILi16EEENS5_ILi64EEEEEELi4ELi256ELi1ELb0ELb1EffNS_4arch4Sm90EEEEEvNT_6ParamsE)
	.align		4
        /*0314*/ 	.word	index@(__assertfail)
	.align		4
        /*0318*/ 	.word	index@(_ZN7cutlass13device_kernelIN5flash19FlashAttnFwdCombineIN4cute5tupleIJNS3_1CILi16EEENS5_ILi64EEEEEELi8ELi256ELi1ELb0ELb0EffNS_4arch4Sm80EEEEEvNT_6ParamsE)
	.align		4
        /*031c*/ 	.word	index@(__assertfail)
	.align		4
        /*0320*/ 	.word	index@(_ZN7cutlass13device_kernelIN5flash19FlashAttnFwdCombineIN4cute5tupleIJNS3_1CILi16EEENS5_ILi64EEEEEELi7ELi256ELi1ELb0ELb0EffNS_4arch4Sm80EEEEEvNT_6ParamsE)
	.align		4
        /*0324*/ 	.word	index@(__assertfail)
	.align		4
        /*0328*/ 	.word	index@(_ZN7cutlass13device_kernelIN5flash19FlashAttnFwdCombineIN4cute5tupleIJNS3_1CILi16EEENS5_ILi64EEEEEELi6ELi256ELi1ELb0ELb0EffNS_4arch4Sm80EEEEEvNT_6ParamsE)
	.align		4
        /*032c*/ 	.word	index@(__assertfail)
	.align		4
        /*0330*/ 	.word	index@(_ZN7cutlass13device_kernelIN5flash19FlashAttnFwdCombineIN4cute5tupleIJNS3_1CILi16EEENS5_ILi64EEEEEELi5ELi256ELi1ELb0ELb0EffNS_4arch4Sm80EEEEEvNT_6ParamsE)
	.align		4
        /*0334*/ 	.word	index@(__assertfail)
	.align		4
        /*0338*/ 	.word	index@(_ZN7cutlass13device_kernelIN5flash19FlashAttnFwdCombineIN4cute5tupleIJNS3_1CILi16EEENS5_ILi64EEEEEELi4ELi256ELi1ELb0ELb0EffNS_4arch4Sm80EEEEEvNT_6ParamsE)
	.align		4
        /*033c*/ 	.word	index@(__assertfail)
	.align		4
        /*0340*/ 	.word	index@(_ZN7cutlass13device_kernelIN5flash19FlashAttnFwdCombineIN4cute5tupleIJNS3_1CILi16EEENS5_ILi64EEEEEELi8ELi256ELi1ELb0ELb1EffNS_4arch4Sm80EEEEEvNT_6ParamsE)
	.align		4
        /*0344*/ 	.word	index@(__assertfail)
	.align		4
        /*0348*/ 	.word	index@(_ZN7cutlass13device_kernelIN5flash19FlashAttnFwdCombineIN4cute5tupleIJNS3_1CILi16EEENS5_ILi64EEEEEELi7ELi256ELi1ELb0ELb1EffNS_4arch4Sm80EEEEEvNT_6ParamsE)
	.align		4
        /*034c*/ 	.word	index@(__assertfail)
	.align		4
        /*0350*/ 	.word	index@(_ZN7cutlass13device_kernelIN5flash19FlashAttnFwdCombineIN4cute5tupleIJNS3_1CILi16EEENS5_ILi64EEEEEELi6ELi256ELi1ELb0ELb1EffNS_4arch4Sm80EEEEEvNT_6ParamsE)
	.align		4
        /*0354*/ 	.word	index@(__assertfail)
	.align		4
        /*0358*/ 	.word	index@(_ZN7cutlass13device_kernelIN5flash19FlashAttnFwdCombineIN4cute5tupleIJNS3_1CILi16EEENS5_ILi64EEEEEELi5ELi256ELi1ELb0ELb1EffNS_4arch4Sm80EEEEEvNT_6ParamsE)
	.align		4
        /*035c*/ 	.word	index@(__assertfail)
	.align		4
        /*0360*/ 	.word	index@(_ZN7cutlass13device_kernelIN5flash19FlashAttnFwdCombineIN4cute5tupleIJNS3_1CILi16EEENS5_ILi64EEEEEELi4ELi256ELi1ELb0ELb1EffNS_4arch4Sm80EEEEEvNT_6ParamsE)
	.align		4
        /*0364*/ 	.word	index@(__assertfail)
	.align		4
        /*0368*/ 	.word	0x00000000
	.align		4
        /*036c*/ 	.word	0xfffffffe
	.align		4
        /*0370*/ 	.word	0x00000000
	.align		4
        /*0374*/ 	.word	0xfffffffd
	.align		4
        /*0378*/ 	.word	0x00000000
	.align		4
        /*037c*/ 	.word	0xfffffffc


//--------------------- .nv.constant4             --------------------------
	.section	.nv.constant4,"a",@progbits
	.align	8
	.align		8
.nv.constant4:
        /*0000*/ 	.dword	__assertfail
	.align		8
        /*0008*/ 	.dword	__unnamed_1
	.align		8
        /*0010*/ 	.dword	_ZN56_INTERNAL_79951ed2_20_flash_fwd_combine_cu_9afb97bd_33514cuda3std3__45__cpo5beginE
	.align		8
        /*0018*/ 	.dword	_ZN56_INTERNAL_79951ed2_20_flash_fwd_combine_cu_9afb97bd_33514cuda3std3__45__cpo3endE
	.align		8
        /*0020*/ 	.dword	_ZN56_INTERNAL_79951ed2_20_flash_fwd_combine_cu_9afb97bd_33514cuda3std3__45__cpo6cbeginE
	.align		8
        /*0028*/ 	.dword	_ZN56_INTERNAL_79951ed2_20_flash_fwd_combine_cu_9afb97bd_33514cuda3std3__45__cpo4cendE
	.align		8
        /*0030*/ 	.dword	_ZN56_INTERNAL_79951ed2_20_flash_fwd_combine_cu_9afb97bd_33514cuda3std3__458_GLOBAL__N__79951ed2_20_flash_fwd_combine_cu_9afb97bd_33516ignoreE
	.align		8
        /*0038*/ 	.dword	_ZN56_INTERNAL_79951ed2_20_flash_fwd_combine_cu_9afb97bd_33514cuda3std3__419piecewise_constructE
	.align		8
        /*0040*/ 	.dword	_ZN56_INTERNAL_79951ed2_20_flash_fwd_combine_cu_9afb97bd_33514cuda3std3__48in_placeE
	.align		8
        /*0048*/ 	.dword	_ZN56_INTERNAL_79951ed2_20_flash_fwd_combine_cu_9afb97bd_33514cuda3std6ranges3__45__cpo4swapE
	.align		8
        /*0050*/ 	.dword	_ZN56_INTERNAL_79951ed2_20_flash_fwd_combine_cu_9afb97bd_33514cuda3std6ranges3__45__cpo9iter_moveE
	.align		8
        /*0058*/ 	.dword	_ZN56_INTERNAL_79951ed2_20_flash_fwd_combine_cu_9afb97bd_33514cute7productE
	.align		8
        /*0060*/ 	.dword	_ZN56_INTERNAL_79951ed2_20_flash_fwd_combine_cu_9afb97bd_33514cute1_E
	.align		8
        /*0068*/ 	.dword	$str$16
	.align		8
        /*0070*/ 	.dword	$str$17


//--------------------- .text._ZN7cutlass13device_kernelIN5flash19FlashAttnFwdCombineIN4cute5tupleIJNS3_1CILi8EEENS5_ILi128EEEEEELi8ELi256ELi1ELb0ELb0ENS_10bfloat16_tEfNS_4arch4Sm90EEEEEvNT_6ParamsE --------------------------
	.section	.text._ZN7cutlass13device_kernelIN5flash19FlashAttnFwdCombineIN4cute5tupleIJNS3_1CILi8EEENS5_ILi128EEEEEELi8ELi256ELi1ELb0ELb0ENS_10bfloat16_tEfNS_4arch4Sm90EEEEEvNT_6ParamsE,"ax",@progbits
	.align	128
.text._ZN7cutlass13device_kernelIN5flash19FlashAttnFwdCombineIN4cute5tupleIJNS3_1CILi8EEENS5_ILi128EEEEEELi8ELi256ELi1ELb0ELb0ENS_10bfloat16_tEfNS_4arch4Sm90EEEEEvNT_6ParamsE:
        .type           _ZN7cutlass13device_kernelIN5flash19FlashAttnFwdCombineIN4cute5tupleIJNS3_1CILi8EEENS5_ILi128EEEEEELi8ELi256ELi1ELb0ELb0ENS_10bfloat16_tEfNS_4arch4Sm90EEEEEvNT_6ParamsE,@function
        .size           _ZN7cutlass13device_kernelIN5flash19FlashAttnFwdCombineIN4cute5tupleIJNS3_1CILi8EEENS5_ILi128EEEEEELi8ELi256ELi1ELb0ELb0ENS_10bfloat16_tEfNS_4arch4Sm90EEEEEvNT_6ParamsE,(.L_x_1566 - _ZN7cutlass13device_kernelIN5flash19FlashAttnFwdCombineIN4cute5tupleIJNS3_1CILi8EEENS5_ILi128EEEEEELi8ELi256ELi1ELb0ELb0ENS_10bfloat16_tEfNS_4arch4Sm90EEEEEvNT_6ParamsE)
        .other          _ZN7cutlass13device_kernelIN5flash19FlashAttnFwdCombineIN4cute5tupleIJNS3_1CILi8EEENS5_ILi128EEEEEELi8ELi256ELi1ELb0ELb0ENS_10bfloat16_tEfNS_4arch4Sm90EEEEEvNT_6ParamsE,@"STO_CUDA_ENTRY STV_DEFAULT"
_ZN7cutlass13device_kernelIN5flash19FlashAttnFwdCombineIN4cute5tupleIJNS3_1CILi8EEENS5_ILi128EEEEEELi8ELi256ELi1ELb0ELb0ENS_10bfloat16_tEfNS_4arch4Sm90EEEEEvNT_6ParamsE:
[----:B------:R-:W1:Y:S08]  /*0000*/  LDC R1, c[0x0][0x28] ;  /* 0x00000a00ff017b82 */ /* 0x000e700000000800 */
[----:B------:R-:W2:Y:S01]  /*0010*/  LDC.64 R2, c[0x0][0x2e0] ;  /* 0x0000b800ff027b82 */ /* 0x000ea20000000a00 */
[----:B------:R-:W3:Y:S01]  /*0020*/  S2R R0, SR_CTAID.Z ;  /* 0x0000000000007919 */ /* 0x000ee20000002700 */
[----:B------:R-:W-:Y:S01]  /*0030*/  ULDC.64 UR38, c[0x0][0x208] ;  /* 0x0000820000267ab9 */ /* 0x000fe20000000a00 */
[----:B------:R-:W4:Y:S01]  /*0040*/  S2R R18, SR_CTAID.X ;  /* 0x0000000000127919 */ /* 0x000f220000002500 */
[----:B------:R-:W-:Y:S01]  /*0050*/  ULDC UR6, c[0x0][0xc] ;  /* 0x0000030000067ab9 */ /* 0x000fe20000000800 */
[----:B------:R-:W-:Y:S01]  /*0060*/  ULDC.64 UR4, c[0x0][0x2f0] ;  /* 0x0000bc0000047ab9 */ /* 0x000fe20000000a00 */
[----:B--2---:R-:W-:-:S04]  /*0070*/  ISETP.NE.U32.AND P1, PT, R2, RZ, PT ;  /* 0x000000ff0200720c */ /* 0x004fc80003f25070 */
[----:B------:R-:W-:-:S13]  /*0080*/  ISETP.NE.AND.EX P1, PT, R3, RZ, PT, P1 ;  /* 0x000000ff0300720c */ /* 0x000fda0003f25310 */
[----:B------:R-:W3:Y:S02]  /*0090*/  @P1 LDC.64 R2, c[0x0][0x2e0] ;  /* 0x0000b800ff021b82 */ /* 0x000ee40000000a00 */
[----:B---3--:R-:W-:-:S06]  /*00a0*/  @P1 IMAD.WIDE R16, R0, 0x4, R2 ;  /* 0x0000000400101825 */ /* 0x008fcc00078e0202 */
[----:B------:R-:W2:Y:S01]  /*00b0*/  LDC.64 R2, c[0x0][0x2e8] ;  /* 0x0000ba00ff027b82 */ /* 0x000ea20000000a00 */
[----:B------:R-:W3:Y:S01]  /*00c0*/  @P1 LDG.E R16, desc[UR38][R16.64] ;  /* 0x0000002610101981 */ /* 0x000ee2000c1e1900 */
[----:B------:R-:W-:Y:S01]  /*00d0*/  IMAD.MOV.U32 R34, RZ, RZ, R0 ;  /* 0x000000ffff227224 */ /* 0x000fe200078e0000 */
[----:B--2---:R-:W-:-:S04]  /*00e0*/  ISETP.NE.U32.AND P0, PT, R2, RZ, PT ;  /* 0x000000ff0200720c */ /* 0x004fc80003f05070 */
[----:B------:R-:W-:-:S13]  /*00f0*/  ISETP.NE.AND.EX P0, PT, R3, RZ, PT, P0 ;  /* 0x000000ff0300720c */ /* 0x000fda0003f05300 */
[----:B------:R-:W2:Y:S02]  /*0100*/  @P0 LDC.64 R2, c[0x0][0x2e8] ;  /* 0x0000ba00ff020b82 */ /* 0x000ea40000000a00 */
[----:B--2---:R-:W-:Y:S02]  /*0110*/  @P0 IMAD.WIDE R4, R0, 0x4, R2 ;  /* 0x0000000400040825 */ /* 0x004fe400078e0202 */
[----:B------:R-:W2:Y:S04]  /*0120*/  S2R R2, SR_TID.X ;  /* 0x0000000000027919 */ /* 0x000ea80000002100 */
[----:B------:R-:W4:Y:S01]  /*0130*/  LDC R3, c[0x0][0x10] ;  /* 0x00000400ff037b82 */ /* 0x000f220000000800 */
[----:B------:R1:W5:Y:S01]  /*0140*/  @P0 LDG.E R34, desc[UR38][R4.64] ;  /* 0x0000002604220981 */ /* 0x000362000c1e1900 */
[----:B------:R-:W-:Y:S01]  /*0150*/  ISETP.NE.U32.AND P0, PT, RZ, UR4, PT ;  /* 0x00000004ff007c0c */ /* 0x000fe2000bf05070 */
[----:B------:R-:W-:Y:S01]  /*0160*/  UIADD3 UR6, UR6, -0x1, URZ ;  /* 0xffffffff06067890 */ /* 0x000fe2000fffe03f */
[----:B------:R-:W-:-:S04]  /*0170*/  ULDC UR4, c[0x0][0x14] ;  /* 0x0000050000047ab9 */ /* 0x000fc80000000800 */
[----:B------:R-:W1:Y:S01]  /*0180*/  S2UR UR36, SR_CTAID.Y ;  /* 0x00000000002479c3 */ /* 0x000e620000002600 */
[----:B------:R-:W-:Y:S01]  /*0190*/  ISETP.NE.AND.EX P0, PT, RZ, UR5, PT, P0 ;  /* 0x00000005ff007c0c */ /* 0x000fe2000bf05300 */
[----:B------:R-:W-:Y:S01]  /*01a0*/  UIADD3 UR4, UR4, -0x1, URZ ;  /* 0xffffffff04047890 */ /* 0x000fe2000fffe03f */
[----:B----4-:R-:W-:Y:S02]  /*01b0*/  VIADD R3, R3, 0xffffffff ;  /* 0xffffffff03037836 */ /* 0x010fe40000000000 */
[----:B--2---:R-:W-:-:S04]  /*01c0*/  ISETP.NE.OR P0, PT, R2, RZ, !P0 ;  /* 0x000000ff0200720c */ /* 0x004fc80004705670 */
[----:B------:R-:W-:-:S04]  /*01d0*/  ISETP.NE.OR P0, PT, R18, UR6, P0 ;  /* 0x0000000612007c0c */ /* 0x000fc80008705670 */
[----:B-1----:R-:W-:-:S04]  /*01e0*/  ISETP.NE.OR P0, PT, R3, UR36, P0 ;  /* 0x0000002403007c0c */ /* 0x002fc80008705670 */
[----:B------:R-:W-:-:S13]  /*01f0*/  ISETP.NE.OR P0, PT, R0, UR4, P0 ;  /* 0x0000000400007c0c */ /* 0x000fda0008705670 */
[----:B------:R-:W1:Y:S02]  /*0200*/  @!P0 LDC.64 R4, c[0x0][0x2f0] ;  /* 0x0000bc00ff048b82 */ /* 0x000e640000000a00 */
[----:B-1----:R1:W-:Y:S06]  /*0210*/  @!P0 STG.E desc[UR38][R4.64], RZ ;  /* 0x000000ff04008986 */ /* 0x0023ec000c101926 */
[----:B------:R-:W3:Y:S02]  /*0220*/  @!P1 LDC R16, c[0x0][0x25c] ;  /* 0x00009700ff109b82 */ /* 0x000ee40000000800 */
[----:B---3--:R-:W-:-:S13]  /*0230*/  ISETP.GE.AND P1, PT, R16, 0x2, PT ;  /* 0x000000021000780c */ /* 0x008fda0003f26270 */
[----:B-1----:R-:W-:Y:S05]  /*0240*/  @!P1 EXIT ;  /* 0x000000000000994d */ /* 0x002fea0003800000 */
[----:B------:R-:W1:Y:S01]  /*0250*/  LDC R26, c[0x0][0x258] ;  /* 0x00009600ff1a7b82 */ /* 0x000e620000000800 */
[----:B------:R-:W-:Y:S01]  /*0260*/  ULDC UR4, c[0x0][0x260] ;  /* 0x0000980000047ab9 */ /* 0x000fe20000000800 */
[C---:B-1----:R-:W-:Y:S01]  /*0270*/  ISETP.GT.AND P0, PT, R26.reuse, -0x1, PT ;  /* 0xffffffff1a00780c */ /* 0x042fe20003f04270 */
[----:B------:R-:W-:-:S12]  /*0280*/  IMAD R26, R26, UR4, RZ ;  /* 0x000000041a1a7c24 */ /* 0x000fd8000f8e02ff */
[----:B------:R-:W-:Y:S05]  /*0290*/  @P0 BRA `(.L_x_0) ;  /* 0x0000000000400947 */ /* 0x000fea0003800000 */
[----:B------:R-:W-:Y:S01]  /*02a0*/  MOV R14, 0x0 ;  /* 0x00000000000e7802 */ /* 0x000fe20000000f00 */
[----:B------:R-:W-:Y:S01]  /*02b0*/  ULDC.64 UR4, c[0x4][0x68] ;  /* 0x01001a0000047ab9 */ /* 0x000fe20000000a00 */
[----:B------:R-:W-:Y:S01]  /*02c0*/  ULDC.64 UR6, c[0x4][0x70] ;  /* 0x01001c0000067ab9 */ /* 0x000fe20000000a00 */
[----:B------:R-:W-:Y:S01]  /*02d0*/  IMAD.U32 R4, RZ, RZ, UR4 ;  /* 0x00000004ff047e24 */ /* 0x000fe2000f8e00ff */
[----:B------:R-:W-:Y:S01]  /*02e0*/  MOV R5, UR5 ;  /* 0x0000000500057c02 */ /* 0x000fe20008000f00 */
[----:B------:R-:W-:Y:S01]  /*02f0*/  ULDC.64 UR4, c[0x4][0x8] ;  /* 0x0100020000047ab9 */ /* 0x000fe20000000a00 */
[----:B------:R-:W1:Y:S01]  /*0300*/  LDC.64 R14, c[0x4][R14] ;  /* 0x010000000e0e7b82 */ /* 0x000e620000000a00 */
[----:B------:R-:W-:Y:S01]  /*0310*/  HFMA2.MMA R12, -RZ, RZ, 0, 5.9604644775390625e-08 ;  /* 0x00000001ff0c7435 */ /* 0x000fe200000001ff */
[----:B------:R-:W-:Y:S01]  /*0320*/  IMAD.U32 R6, RZ, RZ, UR6 ;  /* 0x00000006ff067e24 */ /* 0x000fe2000f8e00ff */
[----:B------:R-:W-:Y:S01]  /*0330*/  MOV R7, UR7 ;  /* 0x0000000700077c02 */ /* 0x000fe20008000f00 */
[----:B------:R-:W-:Y:S01]  /*0340*/  IMAD.U32 R10, RZ, RZ, UR4 ;  /* 0x00000004ff0a7e24 */ /* 0x000fe2000f8e00ff */
[----:B------:R-:W-:Y:S01]  /*0350*/  MOV R11, UR5 ;  /* 0x00000005000b7c02 */ /* 0x000fe20008000f00 */
[----:B------:R-:W-:-:S02]  /*0360*/  IMAD.MOV.U32 R8, RZ, RZ, 0x171 ;  /* 0x00000171ff087424 */ /* 0x000fc400078e00ff */
[----:B------:R-:W-:Y:S02]  /*0370*/  IMAD.MOV.U32 R13, RZ, RZ, RZ ;  /* 0x000000ffff0d7224 */ /* 0x000fe400078e00ff */
[----:B------:R-:W-:-:S07]  /*0380*/  LEPC R20, `(.L_x_0) ;  /* 0x000000001014794e */ /* 0x000fce0000000000 */
[----:B-1---5:R-:W-:Y:S05]  /*0390*/  CALL.ABS.NOINC R14 ;  /* 0x000000000e007343 */ /* 0x022fea0003c00000 */
.L_x_0:
[----:B------:R-:W1:Y:S01]  /*03a0*/  LDC R6, c[0x0][0x2b8] ;  /* 0x0000ae00ff067b82 */ /* 0x000e620000000800 */
[----:B------:R-:W-:Y:S01]  /*03b0*/  SHF.R.S32.HI R7, RZ, 0x1f, R2 ;  /* 0x0000001fff077819 */ /* 0x000fe20000011402 */
[----:B------:R-:W-:Y:S01]  /*03c0*/  BSSY B0, `(.L_x_1) ;  /* 0x00000d2000007945 */ /* 0x000fe20003800000 */
[----:B-----5:R-:W-:Y:S02]  /*03d0*/  SHF.R.S32.HI R35, RZ, 0x1f, R34 ;  /* 0x0000001fff237819 */ /* 0x020fe40000011422 */
[CC--:B------:R-:W-:Y:S02]  /*03e0*/  LEA.HI R27, R7.reuse, R2.reuse, RZ, 0x3 ;  /* 0x00000002071b7211 */ /* 0x0c0fe400078f18ff */
[----:B------:R-:W-:Y:S01]  /*03f0*/  LEA.HI R7, R7, R2, RZ, 0x5 ;  /* 0x0000000207077211 */ /* 0x000fe200078f28ff */
[----:B------:R-:W2:Y:S01]  /*0400*/  LDC R13, c[0x0][0x21c] ;  /* 0x00008700ff0d7b82 */ /* 0x000ea20000000800 */
[C---:B------:R-:W-:Y:S02]  /*0410*/  LOP3.LUT R5, R27.reuse, 0xfffffff8, RZ, 0xc0, !PT ;  /* 0xfffffff81b057812 */ /* 0x040fe400078ec0ff */
[----:B------:R-:W-:-:S02]  /*0420*/  LOP3.LUT R17, R27, 0xf8, RZ, 0xc0, !PT ;  /* 0x000000f81b117812 */ /* 0x000fc400078ec0ff */
[----:B------:R-:W-:Y:S01]  /*0430*/  SHF.R.S32.HI R27, RZ, 0x3, R27 ;  /* 0x00000003ff1b7819 */ /* 0x000fe2000001141b */
[----:B------:R-:W-:Y:S01]  /*0440*/  IMAD.IADD R5, R2, 0x1, -R5 ;  /* 0x0000000102057824 */ /* 0x000fe200078e0a05 */
[----:B------:R-:W-:Y:S01]  /*0450*/  SHF.R.S32.HI R3, RZ, 0x5, R7 ;  /* 0x00000005ff037819 */ /* 0x000fe20000011407 */
[----:B------:R-:W3:Y:S01]  /*0460*/  LDC.64 R8, c[0x0][0x248] ;  /* 0x00009200ff087b82 */ /* 0x000ee20000000a00 */
[----:B------:R-:W-:Y:S01]  /*0470*/  LOP3.LUT R17, R17, 0x7, R2, 0xf8, !PT ;  /* 0x0000000711117812 */ /* 0x000fe200078ef802 */
[C---:B------:R-:W-:Y:S01]  /*0480*/  IMAD R5, R18.reuse, 0x8, R5 ;  /* 0x0000000812057824 */ /* 0x040fe200078e0205 */
[----:B------:R-:W-:Y:S01]  /*0490*/  SHF.R.U32.HI R4, RZ, 0x2, R27 ;  /* 0x00000002ff047819 */ /* 0x000fe2000001161b */
[----:B------:R-:W-:-:S03]  /*04a0*/  IMAD R15, R18, 0x8, R3 ;  /* 0x00000008120f7824 */ /* 0x000fc600078e0203 */
[----:B------:R-:W-:Y:S02]  /*04b0*/  ISETP.GE.AND P0, PT, R5, R26, PT ;  /* 0x0000001a0500720c */ /* 0x000fe40003f06270 */
[----:B-1----:R-:W-:Y:S02]  /*04c0*/  ISETP.NE.AND P1, PT, R6, 0x1, PT ;  /* 0x000000010600780c */ /* 0x002fe40003f25270 */
[----:B------:R-:W-:-:S11]  /*04d0*/  LOP3.LUT R17, R17, 0x7, R4, 0x78, !PT ;  /* 0x0000000711117812 */ /* 0x000fd600078e7804 */
[----:B------:R-:W1:Y:S08]  /*04e0*/  @P1 LDC R12, c[0x0][0x2bc] ;  /* 0x0000af00ff0c1b82 */ /* 0x000e700000000800 */
[----:B------:R-:W4:Y:S01]  /*04f0*/  @P1 LDC R0, c[0x0][0x2c0] ;  /* 0x0000b000ff001b82 */ /* 0x000f220000000800 */
[----:B--23--:R-:W-:Y:S05]  /*0500*/  @P0 BRA `(.L_x_2) ;  /* 0x0000000800f40947 */ /* 0x00cfea0003800000 */
[----:B------:R-:W2:Y:S01]  /*0510*/  LDC R10, c[0x0][0x2b8] ;  /* 0x0000ae00ff0a7b82 */ /* 0x000ea20000000800 */
[----:B------:R-:W-:Y:S01]  /*0520*/  ULDC.64 UR4, c[0x0][0x278] ;  /* 0x00009e0000047ab9 */ /* 0x000fe20000000a00 */
[C---:B------:R-:W-:Y:S01]  /*0530*/  VIADD R31, R27.reuse, 0x20 ;  /* 0x000000201b1f7836 */ /* 0x040fe20000000000 */
[-C--:B------:R-:W-:Y:S01]  /*0540*/  ISETP.GE.AND P3, PT, R27, R16.reuse, PT ;  /* 0x000000101b00720c */ /* 0x080fe20003f66270 */
[----:B------:R-:W-:Y:S01]  /*0550*/  IMAD R11, R35, UR4, RZ ;  /* 0x00000004230b7c24 */ /* 0x000fe2000f8e02ff */
[----:B------:R-:W-:Y:S01]  /*0560*/  MOV R32, 0xf8 ;  /* 0x000000f800207802 */ /* 0x000fe20000000f00 */
[C---:B------:R-:W-:Y:S01]  /*0570*/  IMAD.WIDE.U32 R24, R34.reuse, UR4, RZ ;  /* 0x0000000422187c25 */ /* 0x040fe2000f8e00ff */
[----:B------:R-:W-:Y:S02]  /*0580*/  ISETP.GE.AND P2, PT, R31, R16, PT ;  /* 0x000000101f00720c */ /* 0x000fe40003f46270 */
[----:B------:R-:W-:Y:S01]  /*0590*/  MOV R33, 0x400 ;  /* 0x0000040000217802 */ /* 0x000fe20000000f00 */
[----:B------:R-:W-:Y:S01]  /*05a0*/  IMAD R11, R34, UR5, R11 ;  /* 0x00000005220b7c24 */ /* 0x000fe2000f8e020b */
[----:B------:R-:W-:Y:S01]  /*05b0*/  ULDC.64 UR4, c[0x0][0x270] ;  /* 0x00009c0000047ab9 */ /* 0x000fe20000000a00 */
[----:B------:R-:W-:-:S03]  /*05c0*/  IMAD.MOV.U32 R22, RZ, RZ, R5 ;  /* 0x000000ffff167224 */ /* 0x000fc600078e0005 */
[----:B------:R-:W-:Y:S01]  /*05d0*/  IADD3 R25, R25, R11, RZ ;  /* 0x0000000b19197210 */ /* 0x000fe20007ffe0ff */
[----:B------:R-:W3:Y:S01]  /*05e0*/  @!P3 LDC.64 R20, c[0x0][0x268] ;  /* 0x00009a00ff14bb82 */ /* 0x000ee20000000a00 */
[----:B------:R-:W-:-:S03]  /*05f0*/  @!P3 SHF.R.S32.HI R37, RZ, 0x1f, R27 ;  /* 0x0000001fff25b819 */ /* 0x000fc6000001141b */
[----:B------:R-:W-:Y:S02]  /*0600*/  @!P2 SHF.R.S32.HI R23, RZ, 0x1f, R31 ;  /* 0x0000001fff17a819 */ /* 0x000fe4000001141f */
[----:B--2---:R-:W-:-:S13]  /*0610*/  ISETP.NE.AND P0, PT, R10, 0x1, PT ;  /* 0x000000010a00780c */ /* 0x004fda0003f05270 */
[----:B------:R-:W2:Y:S08]  /*0620*/  @P0 LDC R14, c[0x0][0x2bc] ;  /* 0x0000af00ff0e0b82 */ /* 0x000eb00000000800 */
[----:B------:R-:W5:Y:S01]  /*0630*/  @P0 LDC R4, c[0x0][0x2c0] ;  /* 0x0000b000ff040b82 */ /* 0x000f620000000800 */
[----:B--2---:R-:W-:Y:S02]  /*0640*/  @P0 IMAD.HI.U32 R19, R5, R14, RZ ;  /* 0x0000000e05130227 */ /* 0x004fe400078e00ff */
[----:B------:R-:W2:Y:S03]  /*0650*/  S2R R14, SR_CgaCtaId ;  /* 0x00000000000e7919 */ /* 0x000ea60000008800 */
[----:B-----5:R-:W-:-:S02]  /*0660*/  @P0 SHF.R.U32.HI R22, RZ, R4, R19 ;  /* 0x00000004ff160219 */ /* 0x020fc40000011613 */
[----:B------:R-:W5:Y:S02]  /*0670*/  @!P2 LDC.64 R18, c[0x0][0x268] ;  /* 0x00009a00ff12ab82 */ /* 0x000f640000000a00 */
[--C-:B------:R-:W-:Y:S01]  /*0680*/  SHF.R.S32.HI R11, RZ, 0x1f, R22.reuse ;  /* 0x0000001fff0b7819 */ /* 0x100fe20000011416 */
[----:B------:R-:W-:Y:S02]  /*0690*/  IMAD.MOV R4, RZ, RZ, -R22 ;  /* 0x000000ffff047224 */ /* 0x000fe400078e0a16 */
[----:B------:R-:W-:-:S04]  /*06a0*/  IMAD.WIDE.U32 R24, R22, UR4, R24 ;  /* 0x0000000416187c25 */ /* 0x000fc8000f8e0018 */
[----:B------:R-:W-:Y:S02]  /*06b0*/  IMAD R4, R10, R4, R5 ;  /* 0x000000040a047224 */ /* 0x000fe400078e0205 */
[----:B------:R-:W-:-:S03]  /*06c0*/  IMAD R11, R11, UR4, RZ ;  /* 0x000000040b0b7c24 */ /* 0x000fc6000f8e02ff */
[----:B------:R-:W-:Y:S01]  /*06d0*/  SHF.R.S32.HI R5, RZ, 0x1f, R4 ;  /* 0x0000001fff057819 */ /* 0x000fe20000011404 */
[----:B------:R-:W-:Y:S01]  /*06e0*/  IMAD R22, R22, UR5, R11 ;  /* 0x0000000516167c24 */ /* 0x000fe2000f8e020b */
[----:B------:R-:W-:Y:S01]  /*06f0*/  IADD3 R28, P0, R4, R24, RZ ;  /* 0x00000018041c7210 */ /* 0x000fe20007f1e0ff */
[----:B------:R-:W1:Y:S01]  /*0700*/  @!P3 LDC.64 R10, c[0x0][0x250] ;  /* 0x00009400ff0abb82 */ /* 0x000e620000000a00 */
[----:B------:R-:W-:Y:S02]  /*0710*/  LOP3.LUT R24, R27, 0x1, RZ, 0xc0, !PT ;  /* 0x000000011b187812 */ /* 0x000fe400078ec0ff */
[----:B------:R-:W-:Y:S01]  /*0720*/  IADD3.X R29, R5, R25, R22, P0, !PT ;  /* 0x00000019051d7210 */ /* 0x000fe200007fe416 */
[----:B------:R-:W-:Y:S01]  /*0730*/  VIADD R25, R27, 0x40 ;  /* 0x000000401b197836 */ /* 0x000fe20000000000 */
[----:B------:R-:W-:Y:S01]  /*0740*/  ISETP.NE.U32.AND P4, PT, R24, 0x1, PT ;  /* 0x000000011800780c */ /* 0x000fe20003f85070 */
[----:B---3--:R-:W-:Y:S01]  /*0750*/  @!P3 IMAD R22, R37, R20, RZ ;  /* 0x000000142516b224 */ /* 0x008fe200078e02ff */
[----:B--2---:R-:W-:Y:S01]  /*0760*/  LEA R14, R14, R33, 0x18 ;  /* 0x000000210e0e7211 */ /* 0x004fe200078ec0ff */
[----:B------:R-:W2:Y:S01]  /*0770*/  @!P2 LDC.64 R4, c[0x0][0x250] ;  /* 0x00009400ff04ab82 */ /* 0x000ea20000000a00 */
[----:B------:R-:W-:Y:S01]  /*0780*/  ISETP.GE.AND P6, PT, R25, R16, PT ;  /* 0x000000101900720c */ /* 0x000fe20003fc6270 */
[----:B-----5:R-:W-:Y:S01]  /*0790*/  @!P2 IMAD R24, R23, R18, RZ ;  /* 0x000000121718a224 */ /* 0x020fe200078e02ff */
[----:B------:R-:W-:Y:S01]  /*07a0*/  SEL R32, R32, 0x108, !P4 ;  /* 0x0000010820207807 */ /* 0x000fe20006000000 */
[----:B------:R-:W-:Y:S01]  /*07b0*/  @!P3 IMAD R22, R27, R21, R22 ;  /* 0x000000151b16b224 */ /* 0x000fe200078e0216 */
[----:B------:R-:W-:Y:S01]  /*07c0*/  LEA R30, R17, R14, 0x2 ;  /* 0x0000000e111e7211 */ /* 0x000fe200078e10ff */
[----:B------:R-:W-:-:S04]  /*07d0*/  @!P3 IMAD.WIDE.U32 R36, R27, R20, R28 ;  /* 0x000000141b24b225 */ /* 0x000fc800078e001c */
[----:B------:R-:W-:Y:S02]  /*07e0*/  VIADD R23, R27, 0x60 ;  /* 0x000000601b177836 */ /* 0x000fe40000000000 */
[----:B------:R-:W-:Y:S02]  /*07f0*/  @!P2 IMAD R19, R31, R19, R24 ;  /* 0x000000131f13a224 */ /* 0x000fe400078e0218 */
[----:B------:R-:W3:Y:S01]  /*0800*/  @!P6 LDC.64 R20, c[0x0][0x268] ;  /* 0x00009a00ff14eb82 */ /* 0x000ee20000000a00 */
[----:B------:R-:W-:Y:S01]  /*0810*/  @!P3 IMAD.IADD R22, R37, 0x1, R22 ;  /* 0x000000012516b824 */ /* 0x000fe200078e0216 */
[C---:B-1----:R-:W-:Y:S01]  /*0820*/  @!P3 LEA R38, P0, R36.reuse, R10, 0x2 ;  /* 0x0000000a2426b211 */ /* 0x042fe200078010ff */
[----:B------:R-:W-:Y:S01]  /*0830*/  @!P2 IMAD.WIDE.U32 R40, R31, R18, R28 ;  /* 0x000000121f28a225 */ /* 0x000fe200078e001c */
[----:B------:R-:W-:Y:S02]  /*0840*/  ISETP.GE.AND P5, PT, R23, R16, PT ;  /* 0x000000101700720c */ /* 0x000fe40003fa6270 */
[----:B------:R-:W-:Y:S01]  /*0850*/  @!P3 LEA.HI.X R39, R36, R11, R22, 0x2, P0 ;  /* 0x0000000b2427b211 */ /* 0x000fe200000f1416 */
[----:B------:R-:W-:Y:S01]  /*0860*/  IMAD.IADD R31, R17, 0x1, R32 ;  /* 0x00000001111f7824 */ /* 0x000fe200078e0220 */
[----:B------:R-:W-:Y:S01]  /*0870*/  @!P2 IADD3 R19, R41, R19, RZ ;  /* 0x000000132913a210 */ /* 0x000fe20007ffe0ff */
[----:B------:R-:W-:Y:S01]  /*0880*/  @P3 IMAD.MOV.U32 R33, RZ, RZ, -0x800000 ;  /* 0xff800000ff213424 */ /* 0x000fe200078e00ff */
[C---:B--2---:R-:W-:Y:S01]  /*0890*/  @!P2 LEA R42, P0, R40.reuse, R4, 0x2 ;  /* 0x00000004282aa211 */ /* 0x044fe200078010ff */
[----:B------:R-:W-:Y:S01]  /*08a0*/  @P2 IMAD.MOV.U32 R22, RZ, RZ, -0x800000 ;  /* 0xff800000ff162424 */ /* 0x000fe200078e00ff */
[----:B------:R-:W-:Y:S01]  /*08b0*/  HFMA2.MMA R36, -RZ, RZ, 0, 3.147125244140625e-05 ;  /* 0x00000210ff247435 */ /* 0x000fe200000001ff */
[----:B------:R-:W-:Y:S01]  /*08c0*/  IMAD R31, R31, 0x4, R14 ;  /* 0x000000041f1f7824 */ /* 0x000fe200078e020e */
[----:B------:R-:W-:Y:S01]  /*08d0*/  @!P2 LEA.HI.X R43, R40, R5, R19, 0x2, P0 ;  /* 0x00000005282ba211 */ /* 0x000fe200000f1413 */
[----:B------:R1:W-:Y:S01]  /*08e0*/  @P3 STS [R30], R33 ;  /* 0x000000211e003388 */ /* 0x0003e20000000800 */
[----:B------:R-:W2:Y:S01]  /*08f0*/  @!P6 LDC.64 R18, c[0x0][0x250] ;  /* 0x00009400ff12eb82 */ /* 0x000ea20000000a00 */
[----:B------:R-:W-:Y:S01]  /*0900*/  @!P6 SHF.R.S32.HI R5, RZ, 0x1f, R25 ;  /* 0x0000001fff05e819 */ /* 0x000fe20000011419 */
[C---:B------:R-:W-:Y:S01]  /*0910*/  VIADD R37, R27.reuse, 0xa0 ;  /* 0x000000a01b257836 */ /* 0x040fe20000000000 */
[----:B------:R-:W-:Y:S01]  /*0920*/  @!PT LDS RZ, [RZ] ;  /* 0x00000000fffff984 */ /* 0x000fe20000000800 */
[----:B------:R-:W-:Y:S01]  /*0930*/  @!PT LDS RZ, [RZ] ;  /* 0x00000000fffff984 */ /* 0x000fe20000000800 */
[----:B------:R-:W-:Y:S01]  /*0940*/  @!PT LDS RZ, [RZ] ;  /* 0x00000000fffff984 */ /* 0x000fe20000000800 */
[----:B------:R5:W-:Y:S01]  /*0950*/  @!P3 LDGSTS.E.LTC128B [R30], desc[UR38][R38.64] ;  /* 0x00000000261ebfae */ /* 0x000be2000b921966 */
[----:B------:R-:W-:Y:S01]  /*0960*/  LOP3.LUT P0, RZ, R27, 0x2, RZ, 0xc0, !PT ;  /* 0x000000021bff7812 */ /* 0x000fe2000780c0ff */
[----:B------:R-:W-:Y:S01]  /*0970*/  @P6 IMAD.MOV.U32 R41, RZ, RZ, -0x800000 ;  /* 0xff800000ff296424 */ /* 0x000fe200078e00ff */
[----:B------:R-:W-:Y:S01]  /*0980*/  @P5 MOV R51, 0xff800000 ;  /* 0xff80000000335802 */ /* 0x000fe20000000f00 */
[----:B------:R4:W-:Y:S01]  /*0990*/  @P2 STS [R31], R22 ;  /* 0x000000161f002388 */ /* 0x0009e20000000800 */
[----:B------:R-:W4:Y:S01]  /*09a0*/  @!P5 LDC.64 R10, c[0x0][0x268] ;  /* 0x00009a00ff0adb82 */ /* 0x000f220000000a00 */
[----:B---3--:R-:W-:Y:S01]  /*09b0*/  @!P6 IMAD R4, R5, R20, RZ ;  /* 0x000000140504e224 */ /* 0x008fe200078e02ff */
[----:B------:R-:W-:Y:S01]  /*09c0*/  SEL R36, R36, 0x1f0, !P0 ;  /* 0x000001f024247807 */ /* 0x000fe20004000000 */
[----:B------:R-:W-:Y:S01]  /*09d0*/  @!PT LDS RZ, [RZ] ;  /* 0x00000000fffff984 */ /* 0x000fe20000000800 */
[----:B------:R-:W-:Y:S01]  /*09e0*/  @!PT LDS RZ, [RZ] ;  /* 0x00000000fffff984 */ /* 0x000fe20000000800 */
[----:B------:R-:W-:Y:S01]  /*09f0*/  @!PT LDS RZ, [RZ] ;  /* 0x00000000fffff984 */ /* 0x000fe20000000800 */
[----:B------:R3:W-:Y:S01]  /*0a00*/  @!P2 LDGSTS.E.LTC128B [R31], desc[UR38][R42.64] ;  /* 0x000000002a1fafae */ /* 0x0007e2000b921966 */
[----:B------:R-:W-:Y:S01]  /*0a10*/  ISETP.GE.AND P3, PT, R37, R16, PT ;  /* 0x000000102500720c */ /* 0x000fe20003f66270 */
[----:B------:R-:W-:Y:S01]  /*0a20*/  @!P6 IMAD R45, R25, R21, R4 ;  /* 0x00000015192de224 */ /* 0x000fe200078e0204 */
[----:B------:R-:W-:-:S02]  /*0a30*/  @!P5 SHF.R.S32.HI R21, RZ, 0x1f, R23 ;  /* 0x0000001fff15d819 */ /* 0x000fc40000011417 */
[----:B------:R-:W4:Y:S01]  /*0a40*/  @!P5 LDC.64 R4, c[0x0][0x250] ;  /* 0x00009400ff04db82 */ /* 0x000f220000000a00 */
[----:B-1----:R-:W-:-:S05]  /*0a50*/  VIADD R33, R27, 0x80 ;  /* 0x000000801b217836 */ /* 0x002fca0000000000 */
[----:B------:R-:W-:Y:S01]  /*0a60*/  ISETP.GE.AND P4, PT, R33, R16, PT ;  /* 0x000000102100720c */ /* 0x000fe20003f86270 */
[C---:B-----5:R-:W-:Y:S02]  /*0a70*/  VIADD R39, R27.reuse, 0xc0 ;  /* 0x000000c01b277836 */ /* 0x060fe40000000000 */
[----:B------:R-:W-:-:S03]  /*0a80*/  VIADD R27, R27, 0xe0 ;  /* 0x000000e01b1b7836 */ /* 0x000fc60000000000 */
[----:B------:R-:W-:Y:S02]  /*0a90*/  ISETP.GE.AND P2, PT, R39, R16, PT ;  /* 0x000000102700720c */ /* 0x000fe40003f46270 */
[----:B---3--:R-:W-:Y:S01]  /*0aa0*/  @!P6 MOV R42, R28 ;  /* 0x0000001c002ae202 */ /* 0x008fe20000000f00 */
[----:B------:R-:W-:-:S04]  /*0ab0*/  @!P6 IMAD.MOV.U32 R43, RZ, RZ, R29 ;  /* 0x000000ffff2be224 */ /* 0x000fc800078e001d */
[----:B------:R-:W-:Y:S01]  /*0ac0*/  @!P6 IMAD.WIDE.U32 R42, R25, R20, R42 ;  /* 0x00000014192ae225 */ /* 0x000fe200078e002a */
[----:B------:R-:W-:-:S04]  /*0ad0*/  IADD3 R25, R17, R36, RZ ;  /* 0x0000002411197210 */ /* 0x000fc80007ffe0ff */
[----:B------:R-:W-:Y:S01]  /*0ae0*/  @!P6 IADD3 R20, R43, R45, RZ ;  /* 0x0000002d2b14e210 */ /* 0x000fe20007ffe0ff */
[----:B------:R-:W-:Y:S01]  /*0af0*/  IMAD R38, R25, 0x4, R14 ;  /* 0x0000000419267824 */ /* 0x000fe200078e020e */
[C---:B--2---:R-:W-:Y:S01]  /*0b00*/  @!P6 LEA R48, P0, R42.reuse, R18, 0x2 ;  /* 0x000000122a30e211 */ /* 0x044fe200078010ff */
[----:B----4-:R-:W-:Y:S01]  /*0b10*/  @!P5 IMAD R18, R21, R10, RZ ;  /* 0x0000000a1512d224 */ /* 0x010fe200078e02ff */
[----:B------:R-:W1:Y:S01]  /*0b20*/  @!P4 LDC.64 R24, c[0x0][0x268] ;  /* 0x00009a00ff18cb82 */ /* 0x000e620000000a00 */
[----:B------:R-:W-:Y:S01]  /*0b30*/  @!P5 IMAD.MOV.U32 R21, RZ, RZ, R29 ;  /* 0x000000ffff15d224 */ /* 0x000fe200078e001d */
[----:B------:R-:W-:Y:S01]  /*0b40*/  @!P6 LEA.HI.X R49, R42, R19, R20, 0x2, P0 ;  /* 0x000000132a31e211 */ /* 0x000fe200000f1414 */
[----:B------:R-:W-:Y:S01]  /*0b50*/  @!P5 IMAD.MOV.U32 R20, RZ, RZ, R28 ;  /* 0x000000ffff14d224 */ /* 0x000fe200078e001c */
[----:B------:R-:W-:Y:S01]  /*0b60*/  IADD3 R19, R17, R32, R36 ;  /* 0x0000002011137210 */ /* 0x000fe20007ffe024 */
[C---:B------:R-:W-:Y:S01]  /*0b70*/  @!P5 IMAD R18, R23.reuse, R11, R18 ;  /* 0x0000000b1712d224 */ /* 0x040fe200078e0212 */
[----:B------:R-:W-:Y:S01]  /*0b80*/  @!P4 SHF.R.S32.HI R45, RZ, 0x1f, R33 ;  /* 0x0000001fff2dc819 */ /* 0x000fe20000011421 */
[----:B------:R-:W-:Y:S01]  /*0b90*/  @!P5 IMAD.WIDE.U32 R22, R23, R10, R20 ;  /* 0x0000000a1716d225 */ /* 0x000fe200078e0014 */
[----:B------:R-:W-:Y:S01]  /*0ba0*/  @!P3 SHF.R.S32.HI R43, RZ, 0x1f, R37 ;  /* 0x0000001fff2bb819 */ /* 0x000fe20000011425 */
[----:B------:R-:W2:Y:S01]  /*0bb0*/  @!P3 LDC.64 R20, c[0x0][0x268] ;  /* 0x00009a00ff14bb82 */ /* 0x000ea20000000a00 */
[----:B------:R3:W-:Y:S01]  /*0bc0*/  @P6 STS [R38], R41 ;  /* 0x0000002926006388 */ /* 0x0007e20000000800 */
[----:B------:R-:W-:Y:S01]  /*0bd0*/  @!P5 IMAD.IADD R18, R23, 0x1, R18 ;  /* 0x000000011712d824 */ /* 0x000fe200078e0212 */
[----:B------:R-:W-:Y:S01]  /*0be0*/  @!P5 LEA R46, P0, R22, R4, 0x2 ;  /* 0x00000004162ed211 */ /* 0x000fe200078010ff */
[----:B------:R-:W-:Y:S01]  /*0bf0*/  IMAD R40, R19, 0x4, R14 ;  /* 0x0000000413287824 */ /* 0x000fe200078e020e */
[----:B------:R-:W-:Y:S01]  /*0c00*/  @!PT LDS RZ, [RZ] ;  /* 0x00000000fffff984 */ /* 0x000fe20000000800 */
[----:B------:R-:W-:Y:S01]  /*0c10*/  @!PT LDS RZ, [RZ] ;  /* 0x00000000fffff984 */ /* 0x000fe20000000800 */
[----:B------:R-:W-:Y:S01]  /*0c20*/  @!PT LDS RZ, [RZ] ;  /* 0x00000000fffff984 */ /* 0x000fe20000000800 */
[----:B------:R4:W-:Y:S01]  /*0c30*/  @!P6 LDGSTS.E.LTC128B [R38], desc[UR38][R48.64] ;  /* 0x000000003026efae */ /* 0x0009e2000b921966 */
[----:B------:R-:W-:-:S02]  /*0c40*/  ISETP.GE.AND P6, PT, R27, R16, PT ;  /* 0x000000101b00720c */ /* 0x000fc40003fc6270 */
[----:B------:R-:W5:Y:S01]  /*0c50*/  @!P2 LDC.64 R10, c[0x0][0x268] ;  /* 0x00009a00ff0aab82 */ /* 0x000f620000000a00 */
[----:B------:R-:W-:Y:S01]  /*0c60*/  @!P5 LEA.HI.X R47, R22, R5, R18, 0x2, P0 ;  /* 0x00000005162fd211 */ /* 0x000fe200000f1412 */
[----:B------:R1:W-:Y:S01]  /*0c70*/  @P5 STS [R40], R51 ;  /* 0x0000003328005388 */ /* 0x0003e20000000800 */
[----:B------:R-:W-:Y:S01]  /*0c80*/  @!P5 IADD3 R5, R36, R17, R32 ;  /* 0x000000112405d210 */ /* 0x000fe20007ffe020 */
[----:B-1----:R-:W-:-:S04]  /*0c90*/  @!P4 IMAD R42, R45, R24, RZ ;  /* 0x000000182d2ac224 */ /* 0x002fc800078e02ff */
[----:B------:R-:W1:Y:S01]  /*0ca0*/  @!P4 LDC.64 R22, c[0x0][0x250] ;  /* 0x00009400ff16cb82 */ /* 0x000e620000000a00 */
[----:B------:R-:W-:Y:S01]  /*0cb0*/  @!P5 IMAD R44, R5, 0x4, R14 ;  /* 0x00000004052cd824 */ /* 0x000fe200078e020e */
[----:B------:R-:W-:Y:S01]  /*0cc0*/  @!P2 SHF.R.S32.HI R45, RZ, 0x1f, R39 ;  /* 0x0000001fff2da819 */ /* 0x000fe20000011427 */
[----:B------:R-:W-:-:S03]  /*0cd0*/  @!P4 IMAD R25, R33, R25, R42 ;  /* 0x000000192119c224 */ /* 0x000fc600078e022a */
[----:B------:R-:W-:Y:S01]  /*0ce0*/  @!PT LDS RZ, [RZ] ;  /* 0x00000000fffff984 */ /* 0x000fe20000000800 */
[----:B------:R-:W-:Y:S01]  /*0cf0*/  @!PT LDS RZ, [RZ] ;  /* 0x00000000fffff984 */ /* 0x000fe20000000800 */
[----:B------:R-:W-:Y:S01]  /*0d00*/  @!PT LDS RZ, [RZ] ;  /* 0x00000000fffff984 */ /* 0x000fe20000000800 */
[----:B------:R1:W-:Y:S02]  /*0d10*/  @!P5 LDGSTS.E.LTC128B [R44], desc[UR38][R46.64] ;  /* 0x000000002e2cdfae */ /* 0x0003e4000b921966 */
[----:B------:R-:W1:Y:S01]  /*0d20*/  @!P3 LDC.64 R18, c[0x0][0x250] ;  /* 0x00009400ff12bb82 */ /* 0x000e620000000a00 */
[----:B--2---:R-:W-:Y:S01]  /*0d30*/  @!P3 IMAD R42, R43, R20, RZ ;  /* 0x000000142b2ab224 */ /* 0x004fe200078e02ff */
[----:B------:R-:W-:Y:S02]  /*0d40*/  @!P3 MOV R43, R29 ;  /* 0x0000001d002bb202 */ /* 0x000fe40000000f00 */
[----:B---3--:R-:W-:Y:S01]  /*0d50*/  @P4 MOV R41, 0xff800000 ;  /* 0xff80000000294802 */ /* 0x008fe20000000f00 */
[----:B------:R-:W-:Y:S02]  /*0d60*/  @!P3 IMAD R21, R37, R21, R42 ;  /* 0x000000152515b224 */ /* 0x000fe400078e022a */
[--C-:B------:R-:W-:Y:S01]  /*0d70*/  @!P3 IMAD.MOV.U32 R42, RZ, RZ, R28.reuse ;  /* 0x000000ffff2ab224 */ /* 0x100fe200078e001c */
[----:B------:R-:W2:Y:S01]  /*0d80*/  @!P2 LDC.64 R4, c[0x0][0x250] ;  /* 0x00009400ff04ab82 */ /* 0x000ea20000000a00 */
[----:B----4-:R-:W-:Y:S01]  /*0d90*/  @!P4 IMAD.WIDE.U32 R48, R33, R24, R28 ;  /* 0x000000182130c225 */ /* 0x010fe200078e001c */
[----:B------:R3:W-:Y:S03]  /*0da0*/  @P4 STS [R30+0x1000], R41 ;  /* 0x001000291e004388 */ /* 0x0007e60000000800 */
[----:B-----5:R-:W-:-:S02]  /*0db0*/  @!P2 IMAD R24, R45, R10, RZ ;  /* 0x0000000a2d18a224 */ /* 0x020fc400078e02ff */
[----:B------:R-:W-:Y:S01]  /*0dc0*/  @!P2 IMAD.MOV.U32 R45, RZ, RZ, R29 ;  /* 0x000000ffff2da224 */ /* 0x000fe200078e001d */
[----:B-1----:R-:W-:Y:S01]  /*0dd0*/  @!P4 LEA R22, P0, R48, R22, 0x2 ;  /* 0x000000163016c211 */ /* 0x002fe200078010ff */
[----:B------:R-:W-:-:S04]  /*0de0*/  @!P3 IMAD.WIDE.U32 R42, R37, R20, R42 ;  /* 0x00000014252ab225 */ /* 0x000fc800078e002a */
[----:B------:R-:W-:Y:S02]  /*0df0*/  @!P4 IMAD.IADD R25, R49, 0x1, R25 ;  /* 0x000000013119c824 */ /* 0x000fe400078e0219 */
[----:B------:R-:W-:Y:S01]  /*0e00*/  @!P2 IMAD R11, R39, R11, R24 ;  /* 0x0000000b270ba224 */ /* 0x000fe200078e0218 */
[----:B------:R-:W-:Y:S01]  /*0e10*/  @!P3 LEA R18, P5, R42, R18, 0x2 ;  /* 0x000000122a12b211 */ /* 0x000fe200078a10ff */
[----:B------:R-:W-:Y:S01]  /*0e20*/  @!P3 IMAD.IADD R21, R43, 0x1, R21 ;  /* 0x000000012b15b824 */ /* 0x000fe200078e0215 */
[----:B------:R-:W-:Y:S02]  /*0e30*/  @!P2 MOV R44, R28 ;  /* 0x0000001c002ca202 */ /* 0x000fe40000000f00 */
[----:B------:R-:W-:Y:S02]  /*0e40*/  @!P4 LEA.HI.X R23, R48, R23, R25, 0x2, P0 ;  /* 0x000000173017c211 */ /* 0x000fe400000f1419 */
[----:B------:R-:W-:Y:S01]  /*0e50*/  @!P3 LEA.HI.X R19, R42, R19, R21, 0x2, P5 ;  /* 0x000000132a13b211 */ /* 0x000fe200028f1415 */
[----:B------:R-:W-:Y:S01]  /*0e60*/  @!P2 IMAD.WIDE.U32 R44, R39, R10, R44 ;  /* 0x0000000a272ca225 */ /* 0x000fe200078e002c */
[----:B------:R-:W-:Y:S01]  /*0e70*/  @P3 MOV R10, 0xff800000 ;  /* 0xff800000000a3802 */ /* 0x000fe20000000f00 */
[----:B------:R-:W-:Y:S01]  /*0e80*/  @!PT LDS RZ, [RZ] ;  /* 0x00000000fffff984 */ /* 0x000fe20000000800 */
[----:B------:R-:W-:Y:S01]  /*0e90*/  @!PT LDS RZ, [RZ] ;  /* 0x00000000fffff984 */ /* 0x000fe20000000800 */
[----:B------:R-:W-:Y:S01]  /*0ea0*/  @!PT LDS RZ, [RZ] ;  /* 0x00000000fffff984 */ /* 0x000fe20000000800 */
[----:B------:R3:W-:Y:S02]  /*0eb0*/  @!P4 LDGSTS.E.LTC128B [R30+0x1000], desc[UR38][R22.64] ;  /* 0x01000000161ecfae */ /* 0x0007e4000b921966 */
[----:B------:R-:W-:Y:S01]  /*0ec0*/  @P2 IMAD.MOV.U32 R21, RZ, RZ, -0x800000 ;  /* 0xff800000ff152424 */ /* 0x000fe200078e00ff */
[----:B------:R-:W-:Y:S01]  /*0ed0*/  @!P2 IADD3 R11, R45, R11, RZ ;  /* 0x0000000b2d0ba210 */ /* 0x000fe20007ffe0ff */
[----:B------:R3:W-:Y:S01]  /*0ee0*/  @P3 STS [R31+0x1000], R10 ;  /* 0x0010000a1f003388 */ /* 0x0007e20000000800 */
[----:B--2---:R-:W-:-:S03]  /*0ef0*/  @!P2 LEA R4, P0, R44, R4, 0x2 ;  /* 0x000000042c04a211 */ /* 0x004fc600078010ff */
[----:B------:R-:W-:Y:S01]  /*0f00*/  @!PT LDS RZ, [RZ] ;  /* 0x00000000fffff984 */ /* 0x000fe20000000800 */
[----:B------:R-:W-:Y:S01]  /*0f10*/  @!PT LDS RZ, [RZ] ;  /* 0x00000000fffff984 */ /* 0x000fe20000000800 */
[----:B------:R-:W-:Y:S01]  /*0f20*/  @!PT LDS RZ, [RZ] ;  /* 0x00000000fffff984 */ /* 0x000fe20000000800 */
[----:B------:R3:W-:Y:S01]  /*0f30*/  @!P3 LDGSTS.E.LTC128B [R31+0x1000], desc[UR38][R18.64] ;  /* 0x01000000121fbfae */ /* 0x0007e2000b921966 */
[----:B------:R-:W-:Y:S02]  /*0f40*/  @!P2 LEA.HI.X R5, R44, R5, R11, 0x2, P0 ;  /* 0x000000052c05a211 */ /* 0x000fe400000f140b */
[----:B------:R-:W-:Y:S01]  /*0f50*/  @P6 MOV R11, 0xff800000 ;  /* 0xff800000000b6802 */ /* 0x000fe20000000f00 */
[----:B------:R3:W-:Y:S04]  /*0f60*/  @P2 STS [R38+0x1000], R21 ;  /* 0x0010001526002388 */ /* 0x0007e80000000800 */
[----:B------:R-:W-:Y:S01]  /*0f70*/  @!PT LDS RZ, [RZ] ;  /* 0x00000000fffff984 */ /* 0x000fe20000000800 */
[----:B------:R-:W-:Y:S01]  /*0f80*/  @!PT LDS RZ, [RZ] ;  /* 0x00000000fffff984 */ /* 0x000fe20000000800 */
[----:B------:R-:W-:Y:S01]  /*0f90*/  @!PT LDS RZ, [RZ] ;  /* 0x00000000fffff984 */ /* 0x000fe20000000800 */
[----:B------:R3:W-:Y:S04]  /*0fa0*/  @!P2 LDGSTS.E.LTC128B [R38+0x1000], desc[UR38][R4.64] ;  /* 0x010000000426afae */ /* 0x0007e8000b921966 */
[----:B------:R3:W-:Y:S01]  /*0fb0*/  @P6 STS [R40+0x1000], R11 ;  /* 0x0010000b28006388 */ /* 0x0007e20000000800 */
[----:B------:R-:W-:Y:S05]  /*0fc0*/  @P6 BRA `(.L_x_2) ;  /* 0x0000000000446947 */ /* 0x000fea0003800000 */
[----:B---3--:R-:W-:Y:S01]  /*0fd0*/  SHF.R.S32.HI R4, RZ, 0x1f, R27 ;  /* 0x0000001fff047819 */ /* 0x008fe2000001141b */
[----:B------:R-:W-:Y:S01]  /*0fe0*/  ULDC.64 UR4, c[0x0][0x268] ;  /* 0x00009a0000047ab9 */ /* 0x000fe20000000a00 */
[----:B------:R-:W-:Y:S01]  /*0ff0*/  IMAD.MOV.U32 R10, RZ, RZ, R28 ;  /* 0x000000ffff0a7224 */ /* 0x000fe200078e001c */
[----:B------:R-:W-:Y:S01]  /*1000*/  IADD3 R17, R17, R36, R32 ;  /* 0x0000002411117210 */ /* 0x000fe20007ffe020 */
[----:B------:R-:W-:Y:S02]  /*1010*/  IMAD.MOV.U32 R11, RZ, RZ, R29 ;  /* 0x000000ffff0b7224 */ /* 0x000fe400078e001d */
[----:B------:R-:W-:Y:S01]  /*1020*/  IMAD R4, R4, UR4, RZ ;  /* 0x0000000404047c24 */ /* 0x000fe2000f8e02ff */
[----:B------:R-:W-:Y:S01]  /*1030*/  LEA R17, R17, R14, 0x2 ;  /* 0x0000000e11117211 */ /* 0x000fe200078e10ff */
[----:B------:R-:W-:-:S04]  /*1040*/  IMAD.WIDE.U32 R10, R27, UR4, R10 ;  /* 0x000000041b0a7c25 */ /* 0x000fc8000f8e000a */
[----:B------:R-:W-:Y:S01]  /*1050*/  IMAD R27, R27, UR5, R4 ;  /* 0x000000051b1b7c24 */ /* 0x000fe2000f8e0204 */
[----:B------:R-:W-:Y:S02]  /*1060*/  ULDC.64 UR4, c[0x0][0x250] ;  /* 0x0000940000047ab9 */ /* 0x000fe40000000a00 */
[----:B------:R-:W-:Y:S02]  /*1070*/  LEA R4, P0, R10, UR4, 0x2 ;  /* 0x000000040a047c11 */ /* 0x000fe4000f8010ff */
[----:B------:R-:W-:-:S04]  /*1080*/  IADD3 R27, R11, R27, RZ ;  /* 0x0000001b0b1b7210 */ /* 0x000fc80007ffe0ff */
[----:B------:R-:W-:-:S05]  /*1090*/  LEA.HI.X R5, R10, UR5, R27, 0x2, P0 ;  /* 0x000000050a057c11 */ /* 0x000fca00080f141b */
[----:B------:R-:W-:Y:S01]  /*10a0*/  @!PT LDS RZ, [RZ] ;  /* 0x00000000fffff984 */ /* 0x000fe20000000800 */
[----:B------:R-:W-:Y:S01]  /*10b0*/  @!PT LDS RZ, [RZ] ;  /* 0x00000000fffff984 */ /* 0x000fe20000000800 */
[----:B------:R-:W-:Y:S01]  /*10c0*/  @!PT LDS RZ, [RZ] ;  /* 0x00000000fffff984 */ /* 0x000fe20000000800 */
[----:B------:R2:W-:Y:S02]  /*10d0*/  LDGSTS.E.LTC128B [R17+0x1000], desc[UR38][R4.64] ;  /* 0x0100000004117fae */ /* 0x0005e4000b921966 */
.L_x_2:
[----:B------:R-:W-:Y:S05]  /*10e0*/  BSYNC B0 ;  /* 0x0000000000007941 */ /* 0x000fea0003800000 */
.L_x_1:
[----:B------:R-:W-:Y:S01]  /*10f0*/  LOP3.LUT R7, R7, 0xffffffe0, RZ, 0xc0, !PT ;  /* 0xffffffe007077812 */ /* 0x000fe200078ec0ff */
[----:B------:R-:W-:Y:S01]  /*1100*/  USHF.L.U32 UR4, UR36, 0x7, URZ ;  /* 0x0000000724047899 */ /* 0x000fe2000800063f */
[C---:B-123--:R-:W-:Y:S01]  /*1110*/  @P1 IMAD.HI.U32 R5, R15.reuse, R12, RZ ;  /* 0x0000000c0f051227 */ /* 0x04efe200078e00ff */
[----:B------:R-:W-:Y:S01]  /*1120*/  ISETP.GE.AND P0, PT, R15, R26, PT ;  /* 0x0000001a0f00720c */ /* 0x000fe20003f06270 */
[----:B------:R-:W0:Y:S01]  /*1130*/  LDGDEPBAR ;  /* 0x00000000000079af */ /* 0x000e220000000000 */
[----:B------:R-:W-:Y:S01]  /*1140*/  USHF.R.S32.HI UR5, URZ, 0x1f, UR4 ;  /* 0x0000001f3f057899 */ /* 0x000fe20008011404 */
[----:B------:R-:W-:Y:S01]  /*1150*/  IMAD.IADD R2, R2, 0x1, -R7 ;  /* 0x0000000102027824 */ /* 0x000fe200078e0a07 */
[----:B------:R-:W-:Y:S01]  /*1160*/  IADD3 R13, R13, -UR4, RZ ;  /* 0x800000040d0d7c10 */ /* 0x000fe2000fffe0ff */
[----:B------:R-:W-:Y:S01]  /*1170*/  IMAD.MOV.U32 R4, RZ, RZ, R15 ;  /* 0x000000ffff047224 */ /* 0x000fe200078e000f */
[----:B----4-:R-:W-:Y:S01]  /*1180*/  @P1 SHF.R.U32.HI R4, RZ, R0, R5 ;  /* 0x00000000ff041219 */ /* 0x010fe20000011605 */
[----:B------:R-:W-:Y:S01]  /*1190*/  IMAD.SHL.U32 R14, R2, 0x4, RZ ;  /* 0x00000004020e7824 */ /* 0x000fe200078e00ff */
[----:B------:R-:W-:Y:S01]  /*11a0*/  SHF.R.U32.HI R12, RZ, 0x2, R2 ;  /* 0x00000002ff0c7819 */ /* 0x000fe20000011602 */
[-C--:B------:R-:W-:Y:S01]  /*11b0*/  IMAD R0, R35, R8.reuse, RZ ;  /* 0x0000000823007224 */ /* 0x080fe200078e02ff */
[----:B------:R-:W-:Y:S01]  /*11c0*/  SEL R5, R4, 0xffffffff, !P0 ;  /* 0xffffffff04057807 */ /* 0x000fe20004000000 */
[----:B------:R-:W-:Y:S01]  /*11d0*/  IMAD.WIDE.U32 R22, R34, R8, UR4 ;  /* 0x0000000422167e25 */ /* 0x000fe2000f8e0008 */
[----:B------:R-:W-:Y:S01]  /*11e0*/  ISETP.GE.AND P4, PT, R14, R13, PT ;  /* 0x0000000d0e00720c */ /* 0x000fe20003f86270 */
[----:B------:R-:W-:Y:S01]  /*11f0*/  ULDC.64 UR4, c[0x0][0x240] ;  /* 0x0000900000047ab9 */ /* 0x000fe20000000a00 */
[----:B------:R-:W-:Y:S01]  /*1200*/  SHF.R.S32.HI R7, RZ, 0x1f, R4 ;  /* 0x0000001fff077819 */ /* 0x000fe20000011404 */
[----:B------:R-:W-:Y:S01]  /*1210*/  IMAD R9, R34, R9, R0 ;  /* 0x0000000922097224 */ /* 0x000fe200078e0200 */
[----:B------:R-:W-:Y:S01]  /*1220*/  ISETP.LT.OR P4, PT, R5, RZ, P4 ;  /* 0x000000ff0500720c */ /* 0x000fe20002781670 */
[----:B------:R-:W1:Y:S01]  /*1230*/  S2R R0, SR_CgaCtaId ;  /* 0x0000000000007919 */ /* 0x000e620000008800 */
[----:B------:R-:W-:Y:S01]  /*1240*/  IMAD.MOV R37, RZ, RZ, -R4 ;  /* 0x000000ffff257224 */ /* 0x000fe200078e0a04 */
[----:B------:R-:W-:Y:S01]  /*1250*/  SHF.R.S32.HI R38, RZ, 0x1f, R14 ;  /* 0x0000001fff267819 */ /* 0x000fe2000001140e */
[----:B------:R-:W-:Y:S01]  /*1260*/  IMAD.IADD R23, R23, 0x1, R9 ;  /* 0x0000000117177824 */ /* 0x000fe200078e0209 */
[----:B------:R-:W-:Y:S01]  /*1270*/  ISETP.LT.OR P5, PT, R16, 0x3, P4 ;  /* 0x000000031000780c */ /* 0x000fe200027a1670 */
[----:B------:R-:W-:-:S02]  /*1280*/  IMAD R7, R7, UR4, RZ ;  /* 0x0000000407077c24 */ /* 0x000fc4000f8e02ff */
[----:B------:R-:W-:Y:S02]  /*1290*/  IMAD R37, R6, R37, R15 ;  /* 0x0000002506257224 */ /* 0x000fe400078e020f */
[C---:B------:R-:W-:Y:S02]  /*12a0*/  IMAD R7, R4.reuse, UR5, R7 ;  /* 0x0000000504077c24 */ /* 0x040fe4000f8e0207 */
[----:B------:R-:W-:Y:S01]  /*12b0*/  IMAD.WIDE.U32 R22, R4, UR4, R22 ;  /* 0x0000000404167c25 */ /* 0x000fe2000f8e0016 */
[----:B------:R-:W2:Y:S01]  /*12c0*/  @!P4 LDC.64 R20, c[0x0][0x238] ;  /* 0x00008e00ff14cb82 */ /* 0x000ea20000000a00 */
[----:B------:R-:W-:Y:S01]  /*12d0*/  SHF.R.S32.HI R36, RZ, 0x1f, R37 ;  /* 0x0000001fff247819 */ /* 0x000fe20000011425 */
[----:B------:R-:W-:Y:S01]  /*12e0*/  ULDC.64 UR4, c[0x0][0x230] ;  /* 0x00008c0000047ab9 */ /* 0x000fe20000000a00 */
[----:B------:R-:W-:Y:S02]  /*12f0*/  IMAD.IADD R23, R23, 0x1, R7 ;  /* 0x0000000117177824 */ /* 0x000fe400078e0207 */
[----:B------:R-:W-:-:S02]  /*1300*/  IMAD R33, R3, 0x80, R14 ;  /* 0x0000008003217824 */ /* 0x000fc400078e020e */
[----:B------:R-:W-:Y:S01]  /*1310*/  IMAD R4, R36, UR4, RZ ;  /* 0x0000000424047c24 */ /* 0x000fe2000f8e02ff */
[----:B------:R-:W3:Y:S01]  /*1320*/  @!P5 LDC.64 R18, c[0x0][0x238] ;  /* 0x00008e00ff12db82 */ /* 0x000ee20000000a00 */
[----:B------:R-:W-:-:S04]  /*1330*/  IMAD.WIDE.U32 R22, R37, UR4, R22 ;  /* 0x0000000425167c25 */ /* 0x000fc8000f8e0016 */
[----:B------:R-:W-:Y:S01]  /*1340*/  IMAD R7, R37, UR5, R4 ;  /* 0x0000000525077c24 */ /* 0x000fe2000f8e0204 */
[----:B------:R-:W-:Y:S02]  /*1350*/  IADD3 R40, P0, R14, R22, RZ ;  /* 0x000000160e287210 */ /* 0x000fe40007f1e0ff */
[----:B------:R-:W4:Y:S02]  /*1360*/  @!P4 LDC.64 R16, c[0x0][0x210] ;  /* 0x00008400ff10cb82 */ /* 0x000f240000000a00 */
[----:B------:R-:W-:Y:S02]  /*1370*/  IADD3.X R41, R38, R23, R7, P0, !PT ;  /* 0x0000001726297210 */ /* 0x000fe400007fe407 */
[----:B------:R-:W-:-:S04]  /*1380*/  MOV R7, 0x400 ;  /* 0x0000040000077802 */ /* 0x000fc80000000f00 */
[----:B------:R-:W5:Y:S01]  /*1390*/  @!P4 LDC.64 R10, c[0x0][0x210] ;  /* 0x00008400ff0acb82 */ /* 0x000f620000000a00 */
[----:B--2---:R-:W-:Y:S02]  /*13a0*/  @!P4 IADD3 R20, P2, R40, R20, RZ ;  /* 0x000000142814c210 */ /* 0x004fe40007f5e0ff */
[----:B-1----:R-:W-:Y:S02]  /*13b0*/  LEA R0, R0, R7, 0x18 ;  /* 0x0000000700007211 */ /* 0x002fe400078ec0ff */
[----:B------:R-:W-:-:S03]  /*13c0*/  @!P4 IADD3.X R21, R41, R21, RZ, P2, !PT ;  /* 0x000000152915c210 */ /* 0x000fc600017fe4ff */
[----:B------:R-:W1:Y:S01]  /*13d0*/  @!P5 LDC.64 R8, c[0x0][0x210] ;  /* 0x00008400ff08db82 */ /* 0x000e620000000a00 */
[----:B---3--:R-:W-:Y:S01]  /*13e0*/  @!P5 LEA R4, P0, R18, R40, 0x1 ;  /* 0x000000281204d211 */ /* 0x008fe200078008ff */
[----:B------:R-:W-:-:S03]  /*13f0*/  @!P4 IMAD R7, R33, 0x4, R0 ;  /* 0x000000042107c824 */ /* 0x000fc600078e0200 */
[----:B------:R-:W-:Y:S02]  /*1400*/  @!P5 LEA.HI.X R19, R18, R41, R19, 0x1, P0 ;  /* 0x000000291213d211 */ /* 0x000fe400000f0c13 */
[----:B----4-:R-:W-:-:S04]  /*1410*/  @!P4 LEA R16, P3, R40, R16, 0x2 ;  /* 0x000000102810c211 */ /* 0x010fc800078610ff */
[----:B------:R-:W-:Y:S02]  /*1420*/  @!P4 LEA.HI.X R17, R40, R17, R41, 0x2, P3 ;  /* 0x000000112811c211 */ /* 0x000fe400018f1429 */
[----:B-----5:R-:W-:-:S03]  /*1430*/  @!P4 LEA R10, P2, R20, R10, 0x2 ;  /* 0x0000000a140ac211 */ /* 0x020fc600078410ff */
[----:B------:R-:W-:Y:S01]  /*1440*/  @!PT LDS RZ, [RZ] ;  /* 0x00000000fffff984 */ /* 0x000fe20000000800 */
[----:B------:R-:W-:Y:S01]  /*1450*/  @!PT LDS RZ, [RZ] ;  /* 0x00000000fffff984 */ /* 0x000fe20000000800 */
[----:B------:R-:W-:Y:S01]  /*1460*/  @!PT LDS RZ, [RZ] ;  /* 0x00000000fffff984 */ /* 0x000fe20000000800 */
[----:B------:R2:W-:Y:S01]  /*1470*/  @!P4 LDGSTS.E.BYPASS.LTC128B.128 [R7+0x2020], desc[UR38][R16.64] ;  /* 0x020200001007cfae */ /* 0x0005e2000b901d66 */
[----:B------:R-:W-:-:S03]  /*1480*/  @!P4 LEA.HI.X R11, R20, R11, R21, 0x2, P2 ;  /* 0x0000000b140bc211 */ /* 0x000fc600010f1415 */
[----:B------:R-:W0:Y:S01]  /*1490*/  LDGDEPBAR ;  /* 0x00000000000079af */ /* 0x000e220000000000 */
[----:B------:R-:W-:Y:S02]  /*14a0*/  @!P4 LEA R21, R33, R0, 0x2 ;  /* 0x000000002115c211 */ /* 0x000fe400078e10ff */
[----:B-1----:R-:W-:-:S03]  /*14b0*/  @!P5 LEA R8, P0, R4, R8, 0x2 ;  /* 0x000000080408d211 */ /* 0x002fc600078010ff */
[----:B------:R1:W-:Y:S01]  /*14c0*/  @!P4 LDGSTS.E.BYPASS.LTC128B.128 [R21+0x3020], desc[UR38][R10.64] ;  /* 0x030200000a15cfae */ /* 0x0003e2000b901d66 */
[----:B------:R-:W-:Y:S01]  /*14d0*/  @!P5 LEA.HI.X R9, R4, R9, R19, 0x2, P0 ;  /* 0x000000090409d211 */ /* 0x000fe200000f1413 */
[----:B------:R-:W-:Y:S01]  /*14e0*/  @!P5 IMAD R19, R33, 0x4, R0 ;  /* 0x000000042113d824 */ /* 0x000fe200078e0200 */
[C---:B------:R-:W-:Y:S01]  /*14f0*/  LOP3.LUT P0, RZ, R2.reuse, 0x2, RZ, 0xc0, !PT ;  /* 0x0000000202ff7812 */ /* 0x040fe2000780c0ff */
[----:B------:R-:W0:Y:S01]  /*1500*/  LDGDEPBAR ;  /* 0x00000000000079af */ /* 0x000e220000000000 */
[----:B------:R-:W-:-:S03]  /*1510*/  IMAD.SHL.U32 R4, R2, 0x8, RZ ;  /* 0x0000000802047824 */ /* 0x000fc600078e00ff */
[----:B------:R1:W-:Y:S02]  /*1520*/  @!P5 LDGSTS.E.BYPASS.LTC128B.128 [R19+0x4020], desc[UR38][R8.64] ;  /* 0x040200000813dfae */ /* 0x0003e4000b901d66 */
[----:B------:R-:W-:Y:S02]  /*1530*/  LOP3.LUT R4, R4, 0xf8, RZ, 0xc0, !PT ;  /* 0x000000f804047812 */ /* 0x000fe400078ec0ff */
[----:B------:R-:W0:Y:S01]  /*1540*/  LDGDEPBAR ;  /* 0x00000000000079af */ /* 0x000e220000000000 */
[----:B--2---:R-:W-:Y:S02]  /*1550*/  LOP3.LUT R7, R2, 0x1, RZ, 0xc0, !PT ;  /* 0x0000000102077812 */ /* 0x004fe400078ec0ff */
[----:B------:R-:W-:Y:S02]  /*1560*/  LOP3.LUT R17, R4, 0x7, R3, 0xf8, !PT ;  /* 0x0000000704117812 */ /* 0x000fe400078ef803 */
[----:B------:R-:W-:Y:S02]  /*1570*/  ISETP.NE.U32.AND P2, PT, R7, 0x1, PT ;  /* 0x000000010700780c */ /* 0x000fe40003f45070 */
[----:B------:R-:W-:Y:S01]  /*1580*/  LOP3.LUT R7, R17, 0x7, R12, 0x78, !PT ;  /* 0x0000000711077812 */ /* 0x000fe200078e780c */
[----:B------:R-:W-:-:S04]  /*1590*/  HFMA2.MMA R17, -RZ, RZ, 0, 0.00012969970703125 ;  /* 0x00000840ff117435 */ /* 0x000fc800000001ff */
[----:B------:R-:W-:-:S04]  /*15a0*/  IMAD R30, R7, 0x4, R0 ;  /* 0x00000004071e7824 */ /* 0x000fc800078e0200 */
[C---:B------:R-:W-:Y:S02]  /*15b0*/  VIADD R29, R30.reuse, 0x3e0 ;  /* 0x000003e01e1d7836 */ /* 0x040fe40000000000 */
[----:B------:R-:W-:Y:S01]  /*15c0*/  SEL R17, R17, 0x7c0, !P0 ;  /* 0x000007c011117807 */ /* 0x000fe20004000000 */
[----:B------:R-:W-:Y:S01]  /*15d0*/  @P2 VIADD R29, R30, 0x420 ;  /* 0x000004201e1d2836 */ /* 0x000fe20000000000 */
[----:B------:R-:W-:-:S06]  /*15e0*/  DEPBAR.LE SB0, 0x3 ;  /* 0x000080c00000791a */ /* 0x000fcc0000000000 */
[----:B------:R-:W-:Y:S05]  /*15f0*/  WARPSYNC.ALL ;  /* 0x0000000000007948 */ /* 0x000fea0003800000 */
[----:B------:R-:W-:Y:S01]  /*1600*/  BAR.SYNC.DEFER_BLOCKING 0x0 ;  /* 0x0000000000007b1d */ /* 0x000fe20000010000 */
[----:B------:R-:W-:Y:S01]  /*1610*/  IADD3 R28, R30, R17, RZ ;  /* 0x000000111e1c7210 */ /* 0x000fe20007ffe0ff */
[----:B------:R-:W-:-:S06]  /*1620*/  IMAD.IADD R17, R17, 0x1, R29 ;  /* 0x0000000111117824 */ /* 0x000fcc00078e021d */
[----:B------:R-:W2:Y:S01]  /*1630*/  S2UR UR4, SR_CTAID.Y ;  /* 0x00000000000479c3 */ /* 0x000ea20000002600 */
[----:B------:R-:W3:Y:S04]  /*1640*/  LDS R27, [R29] ;  /* 0x000000001d1b7984 */ /* 0x000ee80000000800 */
[----:B------:R-:W4:Y:S04]  /*1650*/  LDS R26, [R30] ;  /* 0x000000001e1a7984 */ /* 0x000f280000000800 */
[----:B------:R-:W5:Y:S04]  /*1660*/  LDS R25, [R28] ;  /* 0x000000001c197984 */ /* 0x000f680000000800 */
[----:B------:R-:W2:Y:S04]  /*1670*/  LDS R24, [R17] ;  /* 0x0000000011187984 */ /* 0x000ea80000000800 */
[----:B------:R-:W2:Y:S04]  /*1680*/  LDS R23, [R30+0x1000] ;  /* 0x001000001e177984 */ /* 0x000ea80000000800 */
[----:B------:R-:W2:Y:S04]  /*1690*/  LDS R22, [R29+0x1000] ;  /* 0x001000001d167984 */ /* 0x000ea80000000800 */
[----:B-1----:R-:W1:Y:S04]  /*16a0*/  LDS R21, [R28+0x1000] ;  /* 0x001000001c157984 */ /* 0x002e680000000800 */
[----:B------:R-:W1:Y:S01]  /*16b0*/  LDS R20, [R17+0x1000] ;  /* 0x0010000011147984 */ /* 0x000e620000000800 */
[----:B---3--:R-:W-:-:S02]  /*16c0*/  FSETP.NEU.FTZ.AND P3, PT, R27, -INF , PT ;  /* 0xff8000001b00780b */ /* 0x008fc40003f7d000 */
[----:B----4-:R-:W-:Y:S02]  /*16d0*/  FMNMX.FTZ R4, R27, R26, !PT ;  /* 0x0000001a1b047209 */ /* 0x010fe40007810000 */
[----:B------:R-:W-:Y:S02]  /*16e0*/  FSETP.NEU.FTZ.AND P5, PT, R26, -INF , PT ;  /* 0xff8000001a00780b */ /* 0x000fe40003fbd000 */
[----:B-----5:R-:W-:Y:S02]  /*16f0*/  FMNMX.FTZ R7, R4, R25, !PT ;  /* 0x0000001904077209 */ /* 0x020fe40007810000 */
[----:B------:R-:W-:Y:S02]  /*1700*/  FSETP.NEU.FTZ.AND P2, PT, R25, -INF , PT ;  /* 0xff8000001900780b */ /* 0x000fe40003f5d000 */
[----:B--2---:R-:W-:-:S04]  /*1710*/  FMNMX.FTZ R4, R7, R24, !PT ;  /* 0x0000001807047209 */ /* 0x004fc80007810000 */
[----:B------:R-:W-:-:S04]  /*1720*/  FMNMX.FTZ R7, R4, R23, !PT ;  /* 0x0000001704077209 */ /* 0x000fc80007810000 */
[----:B------:R-:W-:-:S04]  /*1730*/  FMNMX.FTZ R4, R7, R22, !PT ;  /* 0x0000001607047209 */ /* 0x000fc80007810000 */
[----:B-1----:R-:W-:-:S04]  /*1740*/  FMNMX.FTZ R11, R4, R21, !PT ;  /* 0x00000015040b7209 */ /* 0x002fc80007810000 */
[----:B------:R-:W-:-:S05]  /*1750*/  FMNMX.FTZ R11, R11, R20, !PT ;  /* 0x000000140b0b7209 */ /* 0x000fca0007810000 */
[----:B------:R-:W1:Y:S02]  /*1760*/  SHFL.BFLY PT, R10, R11, 0x10, 0x1f ;  /* 0x0e001f000b0a7f89 */ /* 0x000e6400000e0000 */
[----:B-1----:R-:W-:-:S05]  /*1770*/  FMNMX.FTZ R10, R11, R10, !PT ;  /* 0x0000000a0b0a7209 */ /* 0x002fca0007810000 */
[----:B------:R-:W1:Y:S02]  /*1780*/  SHFL.BFLY PT, R9, R10, 0x8, 0x1f ;  /* 0x0d001f000a097f89 */ /* 0x000e6400000e0000 */
[----:B-1----:R-:W-:-:S05]  /*1790*/  FMNMX.FTZ R9, R10, R9, !PT ;  /* 0x000000090a097209 */ /* 0x002fca0007810000 */
[----:B------:R-:W1:Y:S02]  /*17a0*/  SHFL.BFLY PT, R8, R9, 0x4, 0x1f ;  /* 0x0c801f0009087f89 */ /* 0x000e6400000e0000 */
[----:B-1----:R-:W-:-:S05]  /*17b0*/  FMNMX.FTZ R8, R9, R8, !PT ;  /* 0x0000000809087209 */ /* 0x002fca0007810000 */
[----:B------:R-:W1:Y:S02]  /*17c0*/  SHFL.BFLY PT, R7, R8, 0x2, 0x1f ;  /* 0x0c401f0008077f89 */ /* 0x000e6400000e0000 */
[----:B-1----:R-:W-:-:S05]  /*17d0*/  FMNMX.FTZ R7, R8, R7, !PT ;  /* 0x0000000708077209 */ /* 0x002fca0007810000 */
[----:B------:R-:W1:Y:S02]  /*17e0*/  SHFL.BFLY PT, R18, R7, 0x1, 0x1f ;  /* 0x0c201f0007127f89 */ /* 0x000e6400000e0000 */
[----:B-1----:R-:W-:-:S04]  /*17f0*/  FMNMX.FTZ R18, R7, R18, !PT ;  /* 0x0000001207127209 */ /* 0x002fc80007810000 */
[----:B------:R-:W-:-:S04]  /*1800*/  FSETP.NEU.FTZ.AND P0, PT, R18, -INF , PT ;  /* 0xff8000001200780b */ /* 0x000fc80003f1d000 */
[----:B------:R-:W-:Y:S02]  /*1810*/  FSEL R4, R18, RZ, P0 ;  /* 0x000000ff12047208 */ /* 0x000fe40000000000 */
[----:B------:R-:W-:-:S03]  /*1820*/  FSETP.NEU.FTZ.AND P0, PT, R24, -INF , PT ;  /* 0xff8000001800780b */ /* 0x000fc60003f1d000 */
[--C-:B------:R-:W-:Y:S01]  /*1830*/  FADD.FTZ R16, R26, -R4.reuse ;  /* 0x800000041a107221 */ /* 0x100fe20000010000 */
[--C-:B------:R-:W-:Y:S01]  /*1840*/  FADD.FTZ R12, R27, -R4.reuse ;  /* 0x800000041b0c7221 */ /* 0x100fe20000010000 */
[--C-:B------:R-:W-:Y:S01]  /*1850*/  FADD.FTZ R11, R25, -R4.reuse ;  /* 0x80000004190b7221 */ /* 0x100fe20000010000 */
[--C-:B------:R-:W-:Y:S01]  /*1860*/  FADD.FTZ R10, R24, -R4.reuse ;  /* 0x80000004180a7221 */ /* 0x100fe20000010000 */
[----:B------:R-:W-:Y:S01]  /*1870*/  FMUL.FTZ R16, R16, 1.4426950216293334961 ;  /* 0x3fb8aa3b10107820 */ /* 0x000fe20000410000 */
[----:B------:R-:W-:Y:S01]  /*1880*/  FMUL.FTZ R12, R12, 1.4426950216293334961 ;  /* 0x3fb8aa3b0c0c7820 */ /* 0x000fe20000410000 */
[----:B------:R-:W-:Y:S01]  /*1890*/  FMUL.FTZ R11, R11, 1.4426950216293334961 ;  /* 0x3fb8aa3b0b0b7820 */ /* 0x000fe20000410000 */
[----:B------:R-:W-:Y:S01]  /*18a0*/  FMUL.FTZ R10, R10, 1.4426950216293334961 ;  /* 0x3fb8aa3b0a0a7820 */ /* 0x000fe20000410000 */
[--C-:B------:R-:W-:Y:S01]  /*18b0*/  FADD.FTZ R9, R23, -R4.reuse ;  /* 0x8000000417097221 */ /* 0x100fe20000010000 */
[--C-:B------:R-:W-:Y:S01]  /*18c0*/  FADD.FTZ R8, R22, -R4.reuse ;  /* 0x8000000416087221 */ /* 0x100fe20000010000 */
[----:B------:R-:W1:Y:S01]  /*18d0*/  MUFU.EX2 R16, R16 ;  /* 0x0000001000107308 */ /* 0x000e620000000800 */
[--C-:B------:R-:W-:Y:S01]  /*18e0*/  FADD.FTZ R7, R21, -R4.reuse ;  /* 0x8000000415077221 */ /* 0x100fe20000010000 */
[----:B------:R-:W-:Y:S01]  /*18f0*/  FMUL.FTZ R9, R9, 1.4426950216293334961 ;  /* 0x3fb8aa3b09097820 */ /* 0x000fe20000410000 */
[----:B------:R-:W-:Y:S01]  /*1900*/  FMUL.FTZ R8, R8, 1.4426950216293334961 ;  /* 0x3fb8aa3b08087820 */ /* 0x000fe20000410000 */
[----:B------:R-:W-:Y:S01]  /*1910*/  FADD.FTZ R4, R20, -R4 ;  /* 0x8000000414047221 */ /* 0x000fe20000010000 */
[----:B------:R-:W-:Y:S01]  /*1920*/  FMUL.FTZ R7, R7, 1.4426950216293334961 ;  /* 0x3fb8aa3b07077820 */ /* 0x000fe20000410000 */
[----:B------:R-:W-:-:S02]  /*1930*/  SEL R25, R2, 0xffffffff, P5 ;  /* 0xffffffff02197807 */ /* 0x000fc40002800000 */
[----:B------:R-:W2:Y:S01]  /*1940*/  MUFU.EX2 R12, R12 ;  /* 0x0000000c000c7308 */ /* 0x000ea20000000800 */
[----:B------:R-:W-:Y:S01]  /*1950*/  FMUL.FTZ R4, R4, 1.4426950216293334961 ;  /* 0x3fb8aa3b04047820 */ /* 0x000fe20000410000 */
[----:B------:R-:W-:Y:S02]  /*1960*/  FSETP.NEU.FTZ.AND P5, PT, R23, -INF , PT ;  /* 0xff8000001700780b */ /* 0x000fe40003fbd000 */
[C---:B------:R-:W-:Y:S01]  /*1970*/  @P3 IADD3 R25, R2.reuse, 0x20, RZ ;  /* 0x0000002002193810 */ /* 0x040fe20007ffe0ff */
[----:B------:R-:W-:Y:S01]  /*1980*/  @P2 VIADD R25, R2, 0x40 ;  /* 0x0000004002192836 */ /* 0x000fe20000000000 */
[----:B------:R-:W-:Y:S01]  /*1990*/  FSETP.NEU.FTZ.AND P3, PT, R22, -INF , PT ;  /* 0xff8000001600780b */ /* 0x000fe20003f7d000 */
[----:B------:R-:W-:Y:S01]  /*19a0*/  @P0 VIADD R25, R2, 0x60 ;  /* 0x0000006002190836 */ /* 0x000fe20000000000 */
[----:B------:R-:W3:Y:S01]  /*19b0*/  MUFU.EX2 R11, R11 ;  /* 0x0000000b000b7308 */ /* 0x000ee20000000800 */
[----:B-1----:R-:W-:Y:S01]  /*19c0*/  FADD.FTZ R19, RZ, R16 ;  /* 0x00000010ff137221 */ /* 0x002fe20000010000 */
[----:B------:R-:W-:-:S02]  /*19d0*/  FSETP.NEU.FTZ.AND P2, PT, R21, -INF , PT ;  /* 0xff8000001500780b */ /* 0x000fc40003f5d000 */
[----:B------:R-:W-:-:S03]  /*19e0*/  FSETP.NEU.FTZ.AND P0, PT, R20, -INF , PT ;  /* 0xff8000001400780b */ /* 0x000fc60003f1d000 */
[C---:B------:R-:W-:Y:S01]  /*19f0*/  @P5 IADD3 R25, R2.reuse, 0x80, RZ ;  /* 0x0000008002195810 */ /* 0x040fe20007ffe0ff */
[----:B------:R-:W1:Y:S01]  /*1a00*/  MUFU.EX2 R10, R10 ;  /* 0x0000000a000a7308 */ /* 0x000e620000000800 */
[----:B--2---:R-:W-:Y:S02]  /*1a10*/  FADD.FTZ R32, R19, R12 ;  /* 0x0000000c13207221 */ /* 0x004fe40000010000 */
[C---:B------:R-:W-:Y:S01]  /*1a20*/  @P3 VIADD R25, R2.reuse, 0xa0 ;  /* 0x000000a002193836 */ /* 0x040fe20000000000 */
[----:B------:R-:W-:-:S03]  /*1a30*/  ISETP.NE.AND P3, PT, R2, RZ, PT ;  /* 0x000000ff0200720c */ /* 0x000fc60003f65270 */
[----:B------:R-:W-:Y:S01]  /*1a40*/  @P2 VIADD R25, R2, 0xc0 ;  /* 0x000000c002192836 */ /* 0x000fe20000000000 */
[----:B------:R-:W2:Y:S01]  /*1a50*/  MUFU.EX2 R9, R9 ;  /* 0x0000000900097308 */ /* 0x000ea20000000800 */
[----:B---3--:R-:W-:Y:S01]  /*1a60*/  FADD.FTZ R19, R32, R11 ;  /* 0x0000000b20137221 */ /* 0x008fe20000010000 */
[----:B------:R-:W-:-:S06]  /*1a70*/  @P0 IADD3 R25, R2, 0xe0, RZ ;  /* 0x000000e002190810 */ /* 0x000fcc0007ffe0ff */
[----:B------:R-:W3:Y:S01]  /*1a80*/  MUFU.EX2 R8, R8 ;  /* 0x0000000800087308 */ /* 0x000ee20000000800 */
[----:B-1----:R-:W-:-:S07]  /*1a90*/  FADD.FTZ R32, R19, R10 ;  /* 0x0000000a13207221 */ /* 0x002fce0000010000 */
[----:B------:R-:W1:Y:S01]  /*1aa0*/  MUFU.EX2 R7, R7 ;  /* 0x0000000700077308 */ /* 0x000e620000000800 */
[----:B--2---:R-:W-:-:S07]  /*1ab0*/  FADD.FTZ R19, R32, R9 ;  /* 0x0000000920137221 */ /* 0x004fce0000010000 */
[----:B------:R-:W2:Y:S01]  /*1ac0*/  MUFU.EX2 R4, R4 ;  /* 0x0000000400047308 */ /* 0x000ea20000000800 */
[----:B---3--:R-:W-:-:S04]  /*1ad0*/  FADD.FTZ R32, R19, R8 ;  /* 0x0000000813207221 */ /* 0x008fc80000010000 */
[----:B-1----:R-:W-:Y:S02]  /*1ae0*/  FADD.FTZ R19, R32, R7 ;  /* 0x0000000720137221 */ /* 0x002fe40000010000 */
[----:B------:R-:W1:Y:S02]  /*1af0*/  SHFL.BFLY PT, R32, R25, 0x10, 0x1f ;  /* 0x0e001f0019207f89 */ /* 0x000e6400000e0000 */
[----:B--2---:R-:W-:-:S05]  /*1b00*/  FADD.FTZ R19, R19, R4 ;  /* 0x0000000413137221 */ /* 0x004fca0000010000 */
[----:B------:R-:W2:Y:S01]  /*1b10*/  SHFL.BFLY PT, R24, R19, 0x10, 0x1f ;  /* 0x0e001f0013187f89 */ /* 0x000ea200000e0000 */
[----:B-1----:R-:W-:-:S05]  /*1b20*/  VIMNMX R32, R25, R32, !PT ;  /* 0x0000002019207248 */ /* 0x002fca0007fe0100 */
[----:B------:R-:W1:Y:S01]  /*1b30*/  SHFL.BFLY PT, R21, R32, 0x8, 0x1f ;  /* 0x0d001f0020157f89 */ /* 0x000e6200000e0000 */
[----:B--2---:R-:W-:-:S05]  /*1b40*/  FADD.FTZ R23, R19, R24 ;  /* 0x0000001813177221 */ /* 0x004fca0000010000 */
[----:B------:R-:W2:Y:S01]  /*1b50*/  SHFL.BFLY PT, R22, R23, 0x8, 0x1f ;  /* 0x0d001f0017167f89 */ /* 0x000ea200000e0000 */
[----:B-1----:R-:W-:-:S05]  /*1b60*/  VIMNMX R21, R32, R21, !PT ;  /* 0x0000001520157248 */ /* 0x002fca0007fe0100 */
[----:B------:R-:W1:Y:S01]  /*1b70*/  SHFL.BFLY PT, R24, R21, 0x4, 0x1f ;  /* 0x0c801f0015187f89 */ /* 0x000e6200000e0000 */
[----:B--2---:R-:W-:Y:S01]  /*1b80*/  FADD.FTZ R22, R23, R22 ;  /* 0x0000001617167221 */ /* 0x004fe20000010000 */
[----:B------:R-:W-:-:S04]  /*1b90*/  IMAD.MOV.U32 R23, RZ, RZ, RZ ;  /* 0x000000ffff177224 */ /* 0x000fc800078e00ff */
[----:B------:R-:W2:Y:S01]  /*1ba0*/  SHFL.BFLY PT, R19, R22, 0x4, 0x1f ;  /* 0x0c801f0016137f89 */ /* 0x000ea200000e0000 */
[----:B-1----:R-:W-:-:S05]  /*1bb0*/  VIMNMX R24, R21, R24, !PT ;  /* 0x0000001815187248 */ /* 0x002fca0007fe0100 */
[----:B------:R-:W1:Y:S01]  /*1bc0*/  SHFL.BFLY PT, R25, R24, 0x2, 0x1f ;  /* 0x0c401f0018197f89 */ /* 0x000e6200000e0000 */
[----:B--2---:R-:W-:Y:S02]  /*1bd0*/  FADD.FTZ R26, R22, R19 ;  /* 0x00000013161a7221 */ /* 0x004fe40000010000 */
[----:B------:R-:W2:Y:S03]  /*1be0*/  S2R R19, SR_TID.X ;  /* 0x0000000000137919 */ /* 0x000ea60000002100 */
[----:B------:R-:W3:Y:S01]  /*1bf0*/  SHFL.BFLY PT, R27, R26, 0x2, 0x1f ;  /* 0x0c401f001a1b7f89 */ /* 0x000ee200000e0000 */
[----:B-1----:R-:W-:-:S05]  /*1c00*/  VIMNMX R25, R24, R25, !PT ;  /* 0x0000001918197248 */ /* 0x002fca0007fe0100 */
[----:B------:R-:W1:Y:S01]  /*1c10*/  SHFL.BFLY PT, R22, R25, 0x1, 0x1f ;  /* 0x0c201f0019167f89 */ /* 0x000e6200000e0000 */
[----:B---3--:R-:W-:Y:S01]  /*1c20*/  FADD.FTZ R27, R26, R27 ;  /* 0x0000001b1a1b7221 */ /* 0x008fe20000010000 */
[----:B--2---:R-:W-:-:S04]  /*1c30*/  ISETP.GT.OR P2, PT, R19, 0xff, P3 ;  /* 0x000000ff1300780c */ /* 0x004fc80001f44670 */
[----:B------:R-:W2:Y:S01]  /*1c40*/  SHFL.BFLY PT, R20, R27, 0x1, 0x1f ;  /* 0x0c201f001b147f89 */ /* 0x000ea200000e0000 */
[----:B-1----:R-:W-:Y:S01]  /*1c50*/  VIMNMX R22, R25, R22, !PT ;  /* 0x0000001619167248 */ /* 0x002fe20007fe0100 */
[----:B--2---:R-:W-:-:S04]  /*1c60*/  FADD.FTZ R20, R27, R20 ;  /* 0x000000141b147221 */ /* 0x004fc80000010000 */
[----:B------:R-:W1:Y:S01]  /*1c70*/  MUFU.LG2 R21, R20 ;  /* 0x0000001400157308 */ /* 0x000e620000000c00 */
[----:B------:R-:W-:-:S13]  /*1c80*/  FSETP.NE.FTZ.AND P0, PT, R20, RZ, PT ;  /* 0x000000ff1400720b */ /* 0x000fda0003f15000 */
[----:B------:R-:W2:Y:S01]  /*1c90*/  @P0 MUFU.RCP R23, R20 ;  /* 0x0000001400170308 */ /* 0x000ea20000001000 */
[----:B------:R-:W-:Y:S01]  /*1ca0*/  ISETP.NE.AND P0, PT, RZ, UR4, PT ;  /* 0x00000004ff007c0c */ /* 0x000fe2000bf05270 */
[----:B-1----:R-:W-:Y:S01]  /*1cb0*/  FFMA.FTZ R21, R21, 0.69314718246459960938, R18 ;  /* 0x3f31721815157823 */ /* 0x002fe20000010012 */
[-C--:B--2---:R-:W-:Y:S01]  /*1cc0*/  FMUL.FTZ R19, R16, R23.reuse ;  /* 0x0000001710137220 */ /* 0x084fe20000410000 */
[-C--:B------:R-:W-:Y:S01]  /*1cd0*/  FMUL.FTZ R12, R12, R23.reuse ;  /* 0x000000170c0c7220 */ /* 0x080fe20000410000 */
[-C--:B------:R-:W-:Y:S01]  /*1ce0*/  FMUL.FTZ R11, R11, R23.reuse ;  /* 0x000000170b0b7220 */ /* 0x080fe20000410000 */
[-C--:B------:R-:W-:Y:S01]  /*1cf0*/  FMUL.FTZ R10, R10, R23.reuse ;  /* 0x000000170a0a7220 */ /* 0x080fe20000410000 */
[-C--:B------:R-:W-:Y:S01]  /*1d00*/  FMUL.FTZ R9, R9, R23.reuse ;  /* 0x0000001709097220 */ /* 0x080fe20000410000 */
[-C--:B------:R-:W-:Y:S01]  /*1d10*/  FMUL.FTZ R8, R8, R23.reuse ;  /* 0x0000001708087220 */ /* 0x080fe20000410000 */
[-C--:B------:R-:W-:Y:S01]  /*1d20*/  FMUL.FTZ R7, R7, R23.reuse ;  /* 0x0000001707077220 */ /* 0x080fe20000410000 */
[----:B------:R-:W-:-:S04]  /*1d30*/  FMUL.FTZ R18, R4, R23 ;  /* 0x0000001704127220 */ /* 0x000fc80000410000 */
[----:B------:R-:W-:Y:S05]  /*1d40*/  @P0 BRA `(.L_x_3) ;  /* 0x00000000007c0947 */ /* 0x000fea0003800000 */
[----:B------:R-:W-:Y:S01]  /*1d50*/  ULDC UR5, c[0x0][0x260] ;  /* 0x0000980000057ab9 */ /* 0x000fe20000000800 */
[----:B------:R-:W-:Y:S01]  /*1d60*/  ULDC UR4, c[0x0][0x258] ;  /* 0x0000960000047ab9 */ /* 0x000fe20000000800 */
[----:B------:R-:W-:Y:S01]  /*1d70*/  BSSY B0, `(.L_x_3) ;  /* 0x000001c000007945 */ /* 0x000fe20003800000 */
[----:B------:R-:W-:-:S06]  /*1d80*/  UIMAD UR4, UR5, UR4, URZ ;  /* 0x00000004050472a4 */ /* 0x000fcc000f8e023f */
[----:B------:R-:W-:-:S13]  /*1d90*/  ISETP.GE.OR P3, PT, R15, UR4, P3 ;  /* 0x000000040f007c0c */ /* 0x000fda0009f66670 */
[----:B------:R-:W-:Y:S05]  /*1da0*/  @P3 BRA `(.L_x_4) ;  /* 0x0000000000603947 */ /* 0x000fea0003800000 */
[----:B------:R-:W1:Y:S01]  /*1db0*/  @P1 LDC R4, c[0x0][0x2bc] ;  /* 0x0000af00ff041b82 */ /* 0x000e620000000800 */
[----:B------:R-:W-:Y:S01]  /*1dc0*/  ULDC.64 UR4, c[0x0][0x2b0] ;  /* 0x0000ac0000047ab9 */ /* 0x000fe20000000a00 */
[----:B------:R-:W-:Y:S01]  /*1dd0*/  MOV R16, R15 ;  /* 0x0000000f00107202 */ /* 0x000fe20000000f00 */
[----:B------:R-:W-:Y:S02]  /*1de0*/  IMAD R25, R35, UR4, RZ ;  /* 0x0000000423197c24 */ /* 0x000fe4000f8e02ff */
[----:B------:R-:W-:-:S03]  /*1df0*/  IMAD.WIDE.U32 R26, R34, UR4, RZ ;  /* 0x00000004221a7c25 */ /* 0x000fc6000f8e00ff */
[----:B------:R-:W2:Y:S01]  /*1e00*/  @P1 LDC R2, c[0x0][0x2c0] ;  /* 0x0000b000ff021b82 */ /* 0x000ea20000000800 */
[----:B-1----:R-:W-:-:S04]  /*1e10*/  @P1 IMAD.HI.U32 R23, R15, R4, RZ ;  /* 0x000000040f171227 */ /* 0x002fc800078e00ff */
[----:B------:R-:W-:Y:S01]  /*1e20*/  IMAD R4, R34, UR5, R25 ;  /* 0x0000000522047c24 */ /* 0x000fe2000f8e0219 */
[----:B------:R-:W-:Y:S01]  /*1e30*/  ULDC.64 UR4, c[0x0][0x2a8] ;  /* 0x0000aa0000047ab9 */ /* 0x000fe20000000a00 */
[----:B--2---:R-:W-:-:S03]  /*1e40*/  @P1 SHF.R.U32.HI R16, RZ, R2, R23 ;  /* 0x00000002ff101219 */ /* 0x004fc60000011617 */
[----:B------:R-:W-:Y:S02]  /*1e50*/  IADD3 R27, R27, R4, RZ ;  /* 0x000000041b1b7210 */ /* 0x000fe40007ffe0ff */
[C---:B------:R-:W-:Y:S02]  /*1e60*/  IADD3 R2, -R16.reuse, RZ, RZ ;  /* 0x000000ff10027210 */ /* 0x040fe40007ffe1ff */
[----:B------:R-:W-:Y:S01]  /*1e70*/  SHF.R.S32.HI R4, RZ, 0x1f, R16 ;  /* 0x0000001fff047819 */ /* 0x000fe20000011410 */
[----:B------:R-:W-:-:S04]  /*1e80*/  IMAD.WIDE.U32 R26, R16, UR4, R26 ;  /* 0x00000004101a7c25 */ /* 0x000fc8000f8e001a */
[----:B------:R-:W-:Y:S02]  /*1e90*/  IMAD R2, R6, R2, R15 ;  /* 0x0000000206027224 */ /* 0x000fe400078e020f */
[----:B------:R-:W-:-:S03]  /*1ea0*/  IMAD R15, R4, UR4, RZ ;  /* 0x00000004040f7c24 */ /* 0x000fc6000f8e02ff */
[----:B------:R-:W-:Y:S01]  /*1eb0*/  SHF.R.S32.HI R4, RZ, 0x1f, R2 ;  /* 0x0000001fff047819 */ /* 0x000fe20000011402 */
[----:B------:R-:W-:Y:S01]  /*1ec0*/  IMAD R15, R16, UR5, R15 ;  /* 0x00000005100f7c24 */ /* 0x000fe2000f8e020f */
[----:B------:R-:W-:Y:S01]  /*1ed0*/  IADD3 R2, P0, R2, R26, RZ ;  /* 0x0000001a02027210 */ /* 0x000fe20007f1e0ff */
[----:B------:R-:W-:-:S03]  /*1ee0*/  ULDC.64 UR4, c[0x0][0x2a0] ;  /* 0x0000a80000047ab9 */ /* 0x000fc60000000a00 */
[----:B------:R-:W-:Y:S02]  /*1ef0*/  IADD3.X R15, R4, R27, R15, P0, !PT ;  /* 0x0000001b040f7210 */ /* 0x000fe400007fe40f */
[----:B------:R-:W-:-:S04]  /*1f00*/  LEA R24, P0, R2, UR4, 0x2 ;  /* 0x0000000402187c11 */ /* 0x000fc8000f8010ff */
[----:B------:R-:W-:-:S05]  /*1f10*/  LEA.HI.X R25, R2, UR5, R15, 0x2, P0 ;  /* 0x0000000502197c11 */ /* 0x000fca00080f140f */
[----:B------:R1:W-:Y:S04]  /*1f20*/  STG.E desc[UR38][R24.64], R21 ;  /* 0x0000001518007986 */ /* 0x0003e8000c101926 */
.L_x_4:
[----:B------:R-:W-:Y:S05]  /*1f30*/  BSYNC B0 ;  /* 0x0000000000007941 */ /* 0x000fea0003800000 */
.L_x_3:
[----:B------:R-:W-:Y:S01]  /*1f40*/  STS [R30], R19 ;  /* 0x000000131e007388 */ /* 0x000fe20000000800 */
[----:B------:R-:W-:Y:S01]  /*1f50*/  IMAD R15, R3, 0x4, R0 ;  /* 0x00000004030f7824 */ /* 0x000fe200078e0200 */
[----:B------:R-:W-:Y:S02]  /*1f60*/  BSSY B1, `(.L_x_5) ;  /* 0x00000e6000017945 */ /* 0x000fe40003800000 */
[----:B------:R2:W-:Y:S04]  /*1f70*/  STS [R29], R12 ;  /* 0x0000000c1d007388 */ /* 0x0005e80000000800 */
[----:B------:R-:W-:Y:S04]  /*1f80*/  STS [R28], R11 ;  /* 0x0000000b1c007388 */ /* 0x000fe80000000800 */
[----:B------:R3:W-:Y:S04]  /*1f90*/  STS [R17], R10 ;  /* 0x0000000a11007388 */ /* 0x0007e80000000800 */
[----:B------:R4:W-:Y:S04]  /*1fa0*/  STS [R30+0x1000], R9 ;  /* 0x001000091e007388 */ /* 0x0009e80000000800 */
[----:B------:R-:W-:Y:S04]  /*1fb0*/  STS [R29+0x1000], R8 ;  /* 0x001000081d007388 */ /* 0x000fe80000000800 */
[----:B------:R-:W-:Y:S04]  /*1fc0*/  STS [R28+0x1000], R7 ;  /* 0x001000071c007388 */ /* 0x000fe80000000800 */
[----:B------:R-:W-:Y:S01]  /*1fd0*/  STS [R17+0x1000], R18 ;  /* 0x0010001211007388 */ /* 0x000fe20000000800 */
[----:B--2---:R-:W-:-:S03]  /*1fe0*/  MOV R12, RZ ;  /* 0x000000ff000c7202 */ /* 0x004fc60000000f00 */
[----:B------:R-:W-:Y:S01]  /*1ff0*/  @!P2 STS [R15+0x2000], R22 ;  /* 0x002000160f00a388 */ /* 0x000fe20000000800 */
[----:B------:R-:W-:Y:S01]  /*2000*/  BAR.SYNC.DEFER_BLOCKING 0x0 ;  /* 0x0000000000007b1d */ /* 0x000fe20000010000 */
[----:B---3--:R-:W-:Y:S01]  /*2010*/  CS2R R10, SRZ ;  /* 0x00000000000a7805 */ /* 0x008fe2000001ff00 */
[----:B----4-:R-:W-:-:S04]  /*2020*/  IMAD.MOV.U32 R9, RZ, RZ, RZ ;  /* 0x000000ffff097224 */ /* 0x010fc800078e00ff */
[----:B------:R-:W2:Y:S02]  /*2030*/  LDS R39, [R15+0x2000] ;  /* 0x002000000f277984 */ /* 0x000ea40000000800 */
[----:B--2---:R-:W-:-:S13]  /*2040*/  ISETP.GE.AND P0, PT, R39, RZ, PT ;  /* 0x000000ff2700720c */ /* 0x004fda0003f06270 */
[----:B------:R-:W-:Y:S05]  /*2050*/  @!P0 BRA `(.L_x_6) ;  /* 0x0000000c00588947 */ /* 0x000fea0003800000 */
[C---:B------:R-:W-:Y:S01]  /*2060*/  ISETP.GE.U32.AND P0, PT, R39.reuse, 0x3, PT ;  /* 0x000000032700780c */ /* 0x040fe20003f06070 */
[----:B------:R-:W-:Y:S01]  /*2070*/  VIADD R42, R39, 0x1 ;  /* 0x00000001272a7836 */ /* 0x000fe20000000000 */
[----:B------:R-:W-:Y:S01]  /*2080*/  SHF.R.S32.HI R8, RZ, 0x1f, R3 ;  /* 0x0000001fff087819 */ /* 0x000fe20000011403 */
[----:B------:R-:W-:Y:S01]  /*2090*/  BSSY B0, `(.L_x_7) ;  /* 0x000009d000007945 */ /* 0x000fe20003800000 */
[----:B------:R-:W-:Y:S02]  /*20a0*/  IMAD.MOV.U32 R48, RZ, RZ, RZ ;  /* 0x000000ffff307224 */ /* 0x000fe400078e00ff */
[----:B------:R-:W-:Y:S01]  /*20b0*/  LEA.HI R8, R8, R3, RZ, 0x3 ;  /* 0x0000000308087211 */ /* 0x000fe200078f18ff */
[----:B------:R-:W-:Y:S01]  /*20c0*/  IMAD.MOV.U32 R12, RZ, RZ, RZ ;  /* 0x000000ffff0c7224 */ /* 0x000fe200078e00ff */
[----:B------:R-:W-:Y:S02]  /*20d0*/  LOP3.LUT P5, R42, R42, 0x3, RZ, 0xc0, !PT ;  /* 0x000000032a2a7812 */ /* 0x000fe400078ac0ff */
[----:B------:R-:W-:-:S05]  /*20e0*/  LOP3.LUT R8, R8, 0xfffffff8, RZ, 0xc0, !PT ;  /* 0xfffffff808087812 */ /* 0x000fca00078ec0ff */
[----:B------:R-:W-:Y:S01]  /*20f0*/  IMAD.IADD R8, R3, 0x1, -R8 ;  /* 0x0000000103087824 */ /* 0x000fe200078e0a08 */
[----:B------:R-:W-:Y:S06]  /*2100*/  @!P0 BRA `(.L_x_8) ;  /* 0x0000000800548947 */ /* 0x000fec0003800000 */
[----:B------:R-:W-:Y:S01]  /*2110*/  VIADD R2, R39, 0x1 ;  /* 0x0000000127027836 */ /* 0x000fe20000000000 */
[----:B------:R-:W-:Y:S01]  /*2120*/  HFMA2.MMA R20, -RZ, RZ, 0, 0 ;  /* 0x00000000ff147435 */ /* 0x000fe200000001ff */
[----:B------:R-:W-:Y:S01]  /*2130*/  IMAD.MOV.U32 R12, RZ, RZ, RZ ;  /* 0x000000ffff0c7224 */ /* 0x000fe200078e00ff */
[----:B------:R-:W-:Y:S01]  /*2140*/  CS2R R10, SRZ ;  /* 0x00000000000a7805 */ /* 0x000fe2000001ff00 */
[----:B------:R-:W-:Y:S01]  /*2150*/  IMAD.MOV.U32 R9, RZ, RZ, RZ ;  /* 0x000000ffff097224 */ /* 0x000fe200078e00ff */
[----:B------:R-:W-:-:S04]  /*2160*/  LOP3.LUT R43, R2, 0x3, RZ, 0xc0, !PT ;  /* 0x00000003022b7812 */ /* 0x000fc800078ec0ff */
[----:B------:R-:W-:-:S07]  /*2170*/  IADD3 R43, R2, -R43, RZ ;  /* 0x8000002b022b7210 */ /* 0x000fce0007ffe0ff */
.L_x_9:
[C---:B------:R-:W-:Y:S02]  /*2180*/  VIADD R48, R20.reuse, 0x3 ;  /* 0x0000000314307836 */ /* 0x040fe40000000000 */
[----:B------:R-:W-:Y:S02]  /*2190*/  IMAD R32, R33, 0x4, R0 ;  /* 0x0000000421207824 */ /* 0x000fe400078e0200 */
[----:B------:R-:W-:Y:S01]  /*21a0*/  IMAD.SHL.U32 R2, R20, 0x8, RZ ;  /* 0x0000000814027824 */ /* 0x000fe200078e00ff */
[----:B------:R-:W-:Y:S01]  /*21b0*/  ISETP.GT.OR P1, PT, R48, R39, P4 ;  /* 0x000000273000720c */ /* 0x000fe20002724670 */
[----:B------:R-:W-:Y:S03]  /*21c0*/  VIADD R43, R43, 0xfffffffc ;  /* 0xfffffffc2b2b7836 */ /* 0x000fe60000000000 */
[C---:B------:R-:W-:Y:S02]  /*21d0*/  LOP3.LUT R4, R2.reuse, 0x20, RZ, 0xc0, !PT ;  /* 0x0000002002047812 */ /* 0x040fe400078ec0ff */
[----:B------:R-:W-:Y:S04]  /*21e0*/  LOP3.LUT R3, R2, 0xffffffc0, RZ, 0xc0, !PT ;  /* 0xffffffc002037812 */ /* 0x000fe800078ec0ff */
[----:B------:R-:W-:Y:S01]  /*21f0*/  IADD3 R4, R4, R3, R8 ;  /* 0x0000000304047210 */ /* 0x000fe20007ffe008 */
[----:B------:R-:W-:Y:S02]  /*2200*/  VIADD R3, R2, 0x8 ;  /* 0x0000000802037836 */ /* 0x000fe40000000000 */
[----:B------:R-:W-:Y:S01]  /*2210*/  @!P1 SHF.R.S32.HI R49, RZ, 0x1f, R48 ;  /* 0x0000001fff319819 */ /* 0x000fe20000011430 */
[----:B------:R-:W2:Y:S01]  /*2220*/  @!P1 LDC.64 R46, c[0x0][0x238] ;  /* 0x00008e00ff2e9b82 */ /* 0x000ea20000000a00 */
[----:B------:R-:W-:Y:S02]  /*2230*/  LOP3.LUT R7, R4, 0x3e0, RZ, 0xc0, !PT ;  /* 0x000003e004077812 */ /* 0x000fe400078ec0ff */
[C---:B------:R-:W-:Y:S02]  /*2240*/  LOP3.LUT R6, R3.reuse, 0x28, RZ, 0xc0, !PT ;  /* 0x0000002803067812 */ /* 0x040fe400078ec0ff */
[----:B------:R-:W-:Y:S03]  /*2250*/  SHF.R.U32.HI R7, RZ, 0x5, R7 ;  /* 0x00000005ff077819 */ /* 0x000fe60000011607 */
[----:B------:R-:W3:Y:S01]  /*2260*/  @!P1 LDC.64 R44, c[0x0][0x210] ;  /* 0x00008400ff2c9b82 */ /* 0x000ee20000000a00 */
[----:B------:R-:W-:Y:S02]  /*2270*/  LOP3.LUT R3, R3, 0xffffffc0, RZ, 0xc0, !PT ;  /* 0xffffffc003037812 */ /* 0x000fe400078ec0ff */
[----:B------:R-:W-:Y:S02]  /*2280*/  LOP3.LUT R7, R7, R4, RZ, 0x3c, !PT ;  /* 0x0000000407077212 */ /* 0x000fe400078e3cff */
[----:B------:R-:W-:Y:S03]  /*2290*/  IADD3 R6, R6, R3, R8 ;  /* 0x0000000306067210 */ /* 0x000fe60007ffe008 */
[--C-:B------:R-:W-:Y:S01]  /*22a0*/  IMAD R4, R7, 0x4, R0.reuse ;  /* 0x0000000407047824 */ /* 0x100fe200078e0200 */
[----:B------:R-:W-:Y:S01]  /*22b0*/  LOP3.LUT R3, R6, 0x3e0, RZ, 0xc0, !PT ;  /* 0x000003e006037812 */ /* 0x000fe200078ec0ff */
[----:B------:R-:W-:Y:S03]  /*22c0*/  VIADD R7, R2, 0x10 ;  /* 0x0000001002077836 */ /* 0x000fe60000000000 */
[----:B------:R-:W-:Y:S01]  /*22d0*/  SHF.R.U32.HI R3, RZ, 0x5, R3 ;  /* 0x00000005ff037819 */ /* 0x000fe20000011603 */
[----:B------:R-:W4:Y:S03]  /*22e0*/  LDS R4, [R4] ;  /* 0x0000000004047984 */ /* 0x000f260000000800 */
[----:B------:R-:W-:Y:S02]  /*22f0*/  LOP3.LUT R3, R3, R6, RZ, 0x3c, !PT ;  /* 0x0000000603037212 */ /* 0x000fe400078e3cff */
[C---:B------:R-:W-:Y:S02]  /*2300*/  LOP3.LUT R6, R7.reuse, 0x30, RZ, 0xc0, !PT ;  /* 0x0000003007067812 */ /* 0x040fe400078ec0ff */
[----:B------:R-:W-:Y:S01]  /*2310*/  LOP3.LUT R7, R7, 0xffffffc0, RZ, 0xc0, !PT ;  /* 0xffffffc007077812 */ /* 0x000fe200078ec0ff */
[----:B------:R-:W-:Y:S03]  /*2320*/  IMAD R15, R3, 0x4, R0 ;  /* 0x00000004030f7824 */ /* 0x000fe600078e0200 */
[----:B------:R-:W-:Y:S04]  /*2330*/  IADD3 R7, R6, R7, R8 ;  /* 0x0000000706077210 */ /* 0x000fe80007ffe008 */
[----:B------:R-:W-:Y:S04]  /*2340*/  LOP3.LUT R6, R7, 0x3e0, RZ, 0xc0, !PT ;  /* 0x000003e007067812 */ /* 0x000fe800078ec0ff */
[----:B------:R-:W-:Y:S01]  /*2350*/  SHF.R.U32.HI R6, RZ, 0x5, R6 ;  /* 0x00000005ff067819 */ /* 0x000fe20000011606 */
[-C--:B--2---:R-:W-:Y:S02]  /*2360*/  @!P1 IMAD R49, R49, R46.reuse, RZ ;  /* 0x0000002e31319224 */ /* 0x084fe400078e02ff */
[C---:B------:R-:W-:Y:S04]  /*2370*/  @!P1 IMAD.WIDE.U32 R50, R48.reuse, R46, R40 ;  /* 0x0000002e30329225 */ /* 0x040fe800078e0028 */
[----:B------:R-:W-:Y:S01]  /*2380*/  @!P1 IMAD R47, R48, R47, R49 ;  /* 0x0000002f302f9224 */ /* 0x000fe200078e0231 */
[----:B---3--:R-:W-:Y:S01]  /*2390*/  @!P1 LEA R46, P0, R50, R44, 0x2 ;  /* 0x0000002c322e9211 */ /* 0x008fe200078010ff */
[C---:B------:R-:W-:Y:S02]  /*23a0*/  VIADD R48, R20.reuse, 0x4 ;  /* 0x0000000414307836 */ /* 0x040fe40000000000 */
[----:B------:R-:W-:Y:S02]  /*23b0*/  @!P1 IMAD.IADD R44, R51, 0x1, R47 ;  /* 0x00000001332c9824 */ /* 0x000fe400078e022f */
[----:B------:R-:W-:Y:S03]  /*23c0*/  VIADD R49, R20, 0x5 ;  /* 0x0000000514317836 */ /* 0x000fe60000000000 */
[----:B------:R-:W-:Y:S02]  /*23d0*/  @!P1 LEA.HI.X R47, R50, R45, R44, 0x2, P0 ;  /* 0x0000002d322f9211 */ /* 0x000fe400000f142c */
[-C--:B------:R-:W-:Y:S03]  /*23e0*/  ISETP.GT.OR P2, PT, R49, R39.reuse, P4 ;  /* 0x000000273100720c */ /* 0x080fe60002744670 */
[----:B------:R-:W-:Y:S01]  /*23f0*/  @!PT LDS RZ, [RZ] ;  /* 0x00000000fffff984 */ /* 0x000fe20000000800 */
[----:B------:R-:W-:Y:S01]  /*2400*/  @!PT LDS RZ, [RZ] ;  /* 0x00000000fffff984 */ /* 0x000fe20000000800 */
[----:B------:R-:W-:Y:S01]  /*2410*/  @!PT LDS RZ, [RZ] ;  /* 0x00000000fffff984 */ /* 0x000fe20000000800 */
[----:B------:R2:W-:Y:S01]  /*2420*/  @!P1 LDGSTS.E.BYPASS.LTC128B.128 [R32+0x5020], desc[UR38][R46.64] ;  /* 0x050200002e209fae */ /* 0x0005e2000b901d66 */
[----:B------:R-:W-:Y:S02]  /*2430*/  ISETP.GT.OR P1, PT, R48, R39, P4 ;  /* 0x000000273000720c */ /* 0x000fe40002724670 */
[----:B----4-:R-:W-:Y:S04]  /*2440*/  FSETP.GT.FTZ.AND P0, PT, R4, RZ, PT ;  /* 0x000000ff0400720b */ /* 0x010fe80003f14000 */
[----:B------:R-:W-:Y:S01]  /*2450*/  ISETP.LT.OR P0, PT, R5, RZ, !P0 ;  /* 0x000000ff0500720c */ /* 0x000fe20004701670 */
[----:B------:R-:W0:Y:S03]  /*2460*/  LDGDEPBAR ;  /* 0x00000000000079af */ /* 0x000e260000000000 */
[----:B------:R-:W-:Y:S03]  /*2470*/  ISETP.GE.OR P0, PT, R14, R13, P0 ;  /* 0x0000000d0e00720c */ /* 0x000fe60000706670 */
[----:B------:R-:W3:Y:S01]  /*2480*/  @!P1 LDC.64 R44, c[0x0][0x238] ;  /* 0x00008e00ff2c9b82 */ /* 0x000ee20000000a00 */
[----:B------:R-:W-:Y:S07]  /*2490*/  @!P1 SHF.R.S32.HI R53, RZ, 0x1f, R48 ;  /* 0x0000001fff359819 */ /* 0x000fee0000011430 */
[----:B------:R-:W4:Y:S08]  /*24a0*/  @!P1 LDC.64 R50, c[0x0][0x210] ;  /* 0x00008400ff329b82 */ /* 0x000f300000000a00 */
[----:B--2---:R-:W2:Y:S01]  /*24b0*/  @!P2 LDC.64 R46, c[0x0][0x238] ;  /* 0x00008e00ff2eab82 */ /* 0x004ea20000000a00 */
[----:B------:R-:W-:Y:S04]  /*24c0*/  DEPBAR.LE SB0, 0x3 ;  /* 0x000080c00000791a */ /* 0x000fe80000000000 */
[----:B------:R5:W1:Y:S01]  /*24d0*/  LDS R3, [R15] ;  /* 0x000000000f037984 */ /* 0x000a620000000800 */
[-C--:B---3--:R-:W-:Y:S02]  /*24e0*/  @!P1 IMAD R53, R53, R44.reuse, RZ ;  /* 0x0000002c35359224 */ /* 0x088fe400078e02ff */
[C---:B------:R-:W-:Y:S04]  /*24f0*/  @!P1 IMAD.WIDE.U32 R18, R48.reuse, R44, R40 ;  /* 0x0000002c30129225 */ /* 0x040fe800078e0028 */
[----:B------:R-:W-:Y:S01]  /*2500*/  @!P1 IMAD R53, R48, R45, R53 ;  /* 0x0000002d30359224 */ /* 0x000fe200078e0235 */
[C---:B----4-:R-:W-:Y:S01]  /*2510*/  @!P1 LEA R52, P3, R18.reuse, R50, 0x2 ;  /* 0x0000003212349211 */ /* 0x050fe200078610ff */
[----:B------:R-:W3:Y:S02]  /*2520*/  @!P2 LDC.64 R44, c[0x0][0x210] ;  /* 0x00008400ff2cab82 */ /* 0x000ee40000000a00 */
[----:B------:R-:W-:Y:S05]  /*2530*/  @!P1 IMAD.IADD R50, R19, 0x1, R53 ;  /* 0x0000000113329824 */ /* 0x000fea00078e0235 */
[----:B------:R-:W-:Y:S02]  /*2540*/  @!P1 LEA.HI.X R53, R18, R51, R50, 0x2, P3 ;  /* 0x0000003312359211 */ /* 0x000fe400018f1432 */
[----:B------:R-:W4:Y:S01]  /*2550*/  @!P0 LDS.128 R16, [R32+0x2020] ;  /* 0x0020200020108984 */ /* 0x000f220000000c00 */
[----:B------:R-:W-:Y:S02]  /*2560*/  @!P2 SHF.R.S32.HI R51, RZ, 0x1f, R49 ;  /* 0x0000001fff33a819 */ /* 0x000fe40000011431 */
[----:B-----5:R-:W-:Y:S01]  /*2570*/  LOP3.LUT R15, R6, R7, RZ, 0x3c, !PT ;  /* 0x00000007060f7212 */ /* 0x020fe200078e3cff */
[----:B------:R-:W-:Y:S02]  /*2580*/  VIADD R7, R2, 0x18 ;  /* 0x0000001802077836 */ /* 0x000fe40000000000 */
[-C--:B--2---:R-:W-:Y:S02]  /*2590*/  @!P2 IMAD R50, R51, R46.reuse, RZ ;  /* 0x0000002e3332a224 */ /* 0x084fe400078e02ff */
[----:B------:R-:W-:Y:S01]  /*25a0*/  @!PT LDS RZ, [RZ] ;  /* 0x00000000fffff984 */ /* 0x000fe20000000800 */
[----:B------:R-:W-:Y:S01]  /*25b0*/  @!PT LDS RZ, [RZ] ;  /* 0x00000000fffff984 */ /* 0x000fe20000000800 */
[----:B------:R-:W-:Y:S01]  /*25c0*/  @!PT LDS RZ, [RZ] ;  /* 0x00000000fffff984 */ /* 0x000fe20000000800 */
[----:B------:R2:W-:Y:S01]  /*25d0*/  @!P1 LDGSTS.E.BYPASS.LTC128B.128 [R32+0x2020], desc[UR38][R52.64] ;  /* 0x0202000034209fae */ /* 0x0005e2000b901d66 */
[----:B------:R-:W-:Y:S01]  /*25e0*/  IMAD R2, R15, 0x4, R0 ;  /* 0x000000040f027824 */ /* 0x000fe200078e0200 */
[----:B------:R-:W-:Y:S01]  /*25f0*/  LOP3.LUT R6, R7, 0x38, RZ, 0xc0, !PT ;  /* 0x0000003807067812 */ /* 0x000fe200078ec0ff */
[----:B------:R-:W-:Y:S01]  /*2600*/  @!P2 IMAD R47, R49, R47, R50 ;  /* 0x0000002f312fa224 */ /* 0x000fe200078e0232 */
[----:B------:R-:W-:Y:S04]  /*2610*/  LOP3.LUT R7, R7, 0xffffffc0, RZ, 0xc0, !PT ;  /* 0xffffffc007077812 */ /* 0x000fe800078ec0ff */
[----:B------:R-:W0:Y:S01]  /*2620*/  LDGDEPBAR ;  /* 0x00000000000079af */ /* 0x000e220000000000 */
[----:B------:R-:W-:Y:S02]  /*2630*/  IADD3 R7, R6, R7, R8 ;  /* 0x0000000706077210 */ /* 0x000fe40007ffe008 */
[----:B-1----:R-:W-:Y:S02]  /*2640*/  FSETP.GT.FTZ.AND P1, PT, R3, RZ, PT ;  /* 0x000000ff0300720b */ /* 0x002fe40003f34000 */
[----:B------:R-:W-:Y:S02]  /*2650*/  LOP3.LUT R6, R7, 0x3e0, RZ, 0xc0, !PT ;  /* 0x000003e007067812 */ /* 0x000fe400078ec0ff */
[----:B------:R-:W-:Y:S02]  /*2660*/  ISETP.LT.OR P1, PT, R5, RZ, !P1 ;  /* 0x000000ff0500720c */ /* 0x000fe40004f21670 */
[----:B------:R-:W-:Y:S02]  /*2670*/  SHF.R.U32.HI R6, RZ, 0x5, R6 ;  /* 0x00000005ff067819 */ /* 0x000fe40000011606 */
[----:B------:R-:W-:Y:S02]  /*2680*/  ISETP.GE.OR P1, PT, R14, R13, P1 ;  /* 0x0000000d0e00720c */ /* 0x000fe40000f26670 */
[----:B------:R-:W-:Y:S01]  /*2690*/  LOP3.LUT R7, R6, R7, RZ, 0x3c, !PT ;  /* 0x0000000706077212 */ /* 0x000fe200078e3cff */
[----:B--2---:R-:W-:Y:S04]  /*26a0*/  @!P2 IMAD.WIDE.U32 R52, R49, R46, R40 ;  /* 0x0000002e3134a225 */ /* 0x004fe800078e0028 */
[----:B------:R-:W-:Y:S01]  /*26b0*/  VIADD R49, R20, 0x6 ;  /* 0x0000000614317836 */ /* 0x000fe20000000000 */
[C---:B---3--:R-:W-:Y:S01]  /*26c0*/  @!P2 LEA R50, P3, R52.reuse, R44, 0x2 ;  /* 0x0000002c3432a211 */ /* 0x048fe200078610ff */
[----:B------:R-:W-:Y:S01]  /*26d0*/  @!P2 IMAD.IADD R47, R53, 0x1, R47 ;  /* 0x00000001352fa824 */ /* 0x000fe200078e022f */
[----:B------:R-:W-:Y:S04]  /*26e0*/  DEPBAR.LE SB0, 0x3 ;  /* 0x000080c00000791a */ /* 0x000fe80000000000 */
[----:B------:R-:W1:Y:S01]  /*26f0*/  LDS R2, [R2] ;  /* 0x0000000002027984 */ /* 0x000e620000000800 */
[----:B------:R-:W-:Y:S01]  /*2700*/  IMAD R15, R7, 0x4, R0 ;  /* 0x00000004070f7824 */ /* 0x000fe200078e0200 */
[----:B------:R-:W-:Y:S01]  /*2710*/  @!P2 LEA.HI.X R51, R52, R45, R47, 0x2, P3 ;  /* 0x0000002d3433a211 */ /* 0x000fe200018f142f */
[C---:B----4-:R-:W-:Y:S01]  /*2720*/  @!P0 FFMA.FTZ R9, R4.reuse, R16, R9 ;  /* 0x0000001004098223 */ /* 0x050fe20000010009 */
[----:B------:R-:W2:Y:S01]  /*2730*/  @!P1 LDS.128 R20, [R32+0x3020] ;  /* 0x0030200020149984 */ /* 0x000ea20000000c00 */
[C---:B------:R-:W-:Y:S01]  /*2740*/  ISETP.GT.OR P3, PT, R49.reuse, R39, P4 ;  /* 0x000000273100720c */ /* 0x040fe20002764670 */
[C---:B------:R-:W-:Y:S01]  /*2750*/  @!P0 FFMA.FTZ R11, R4.reuse, R17, R11 ;  /* 0x00000011040b8223 */ /* 0x040fe2000001000b */
[C---:B------:R-:W-:Y:S01]  /*2760*/  @!P0 FFMA.FTZ R10, R4.reuse, R18, R10 ;  /* 0x00000012040a8223 */ /* 0x040fe2000001000a */
[----:B------:R-:W-:Y:S04]  /*2770*/  @!P0 FFMA.FTZ R12, R4, R19, R12 ;  /* 0x00000013040c8223 */ /* 0x000fe8000001000c */
[----:B------:R-:W-:Y:S01]  /*2780*/  @!PT LDS RZ, [RZ] ;  /* 0x00000000fffff984 */ /* 0x000fe20000000800 */
[----:B------:R-:W-:Y:S01]  /*2790*/  @!PT LDS RZ, [RZ] ;  /* 0x00000000fffff984 */ /* 0x000fe20000000800 */
[----:B------:R-:W-:Y:S01]  /*27a0*/  @!PT LDS RZ, [RZ] ;  /* 0x00000000fffff984 */ /* 0x000fe20000000800 */
[----:B------:R3:W-:Y:S06]  /*27b0*/  @!P2 LDGSTS.E.BYPASS.LTC128B.128 [R32+0x3020], desc[UR38][R50.64] ;  /* 0x030200003220afae */ /* 0x0007ec000b901d66 */
[----:B------:R-:W4:Y:S02]  /*27c0*/  @!P3 LDC.64 R44, c[0x0][0x238] ;  /* 0x00008e00ff2cbb82 */ /* 0x000f240000000a00 */
[----:B------:R-:W0:Y:S06]  /*27d0*/  LDGDEPBAR ;  /* 0x00000000000079af */ /* 0x000e2c0000000000 */
[----:B------:R-:W5:Y:S01]  /*27e0*/  @!P3 LDC.64 R46, c[0x0][0x210] ;  /* 0x00008400ff2ebb82 */ /* 0x000f620000000a00 */
[----:B---3--:R-:W-:Y:S02]  /*27f0*/  @!P3 SHF.R.S32.HI R51, RZ, 0x1f, R49 ;  /* 0x0000001fff33b819 */ /* 0x008fe40000011431 */
[----:B-1----:R-:W-:Y:S01]  /*2800*/  FSETP.GT.FTZ.AND P2, PT, R2, RZ, PT ;  /* 0x000000ff0200720b */ /* 0x002fe20003f54000 */
[-C--:B----4-:R-:W-:Y:S01]  /*2810*/  @!P3 IMAD.WIDE.U32 R52, R49, R44.reuse, R40 ;  /* 0x0000002c3134b225 */ /* 0x090fe200078e0028 */
[----:B------:R-:W-:Y:S04]  /*2820*/  DEPBAR.LE SB0, 0x3 ;  /* 0x000080c00000791a */ /* 0x000fe80000000000 */
[----:B------:R-:W1:Y:S01]  /*2830*/  LDS R6, [R15] ;  /* 0x000000000f067984 */ /* 0x000e620000000800 */
[----:B------:R-:W-:Y:S01]  /*2840*/  ISETP.LT.OR P2, PT, R5, RZ, !P2 ;  /* 0x000000ff0500720c */ /* 0x000fe20005741670 */
[----:B------:R-:W-:Y:S01]  /*2850*/  @!P3 IMAD R50, R51, R44, RZ ;  /* 0x0000002c3332b224 */ /* 0x000fe200078e02ff */
[----:B-----5:R-:W-:Y:S01]  /*2860*/  @!P3 LEA R46, P6, R52, R46, 0x2 ;  /* 0x0000002e342eb211 */ /* 0x020fe200078c10ff */
[----:B--2---:R-:W-:Y:S01]  /*2870*/  @!P1 FFMA.FTZ R9, R3, R20, R9 ;  /* 0x0000001403099223 */ /* 0x004fe20000010009 */
[----:B------:R-:W-:Y:S01]  /*2880*/  ISETP.GE.OR P2, PT, R14, R13, P2 ;  /* 0x0000000d0e00720c */ /* 0x000fe20001746670 */
[----:B------:R-:W-:Y:S02]  /*2890*/  @!P3 IMAD R50, R49, R45, R50 ;  /* 0x0000002d3132b224 */ /* 0x000fe400078e0232 */
[C---:B------:R-:W-:Y:S01]  /*28a0*/  @!P1 FFMA.FTZ R11, R3.reuse, R21, R11 ;  /* 0x00000015030b9223 */ /* 0x040fe2000001000b */
[C---:B------:R-:W-:Y:S01]  /*28b0*/  @!P1 FFMA.FTZ R10, R3.reuse, R22, R10 ;  /* 0x00000016030a9223 */ /* 0x040fe2000001000a */
[----:B------:R-:W-:Y:S01]  /*28c0*/  @!P1 FFMA.FTZ R12, R3, R23, R12 ;  /* 0x00000017030c9223 */ /* 0x000fe2000001000c */
[----:B------:R-:W-:Y:S02]  /*28d0*/  @!P3 IMAD.IADD R50, R53, 0x1, R50 ;  /* 0x000000013532b824 */ /* 0x000fe400078e0232 */
[----:B------:R-:W-:Y:S03]  /*28e0*/  IMAD.MOV.U32 R20, RZ, RZ, R48 ;  /* 0x000000ffff147224 */ /* 0x000fe600078e0030 */
[----:B------:R-:W-:Y:S02]  /*28f0*/  @!P3 LEA.HI.X R47, R52, R47, R50, 0x2, P6 ;  /* 0x0000002f342fb211 */ /* 0x000fe400030f1432 */
[----:B------:R-:W-:Y:S01]  /*2900*/  ISETP.NE.AND P6, PT, R43, RZ, PT ;  /* 0x000000ff2b00720c */ /* 0x000fe20003fc5270 */
[----:B------:R-:W2:Y:S08]  /*2910*/  @!P2 LDS.128 R24, [R32+0x4020] ;  /* 0x004020002018a984 */ /* 0x000eb00000000c00 */
[----:B------:R-:W-:Y:S01]  /*2920*/  @!PT LDS RZ, [RZ] ;  /* 0x00000000fffff984 */ /* 0x000fe20000000800 */
[----:B------:R-:W-:Y:S01]  /*2930*/  @!PT LDS RZ, [RZ] ;  /* 0x00000000fffff984 */ /* 0x000fe20000000800 */
[----:B------:R-:W-:Y:S01]  /*2940*/  @!PT LDS RZ, [RZ] ;  /* 0x00000000fffff984 */ /* 0x000fe20000000800 */
[----:B------:R3:W-:Y:S08]  /*2950*/  @!P3 LDGSTS.E.BYPASS.LTC128B.128 [R32+0x4020], desc[UR38][R46.64] ;  /* 0x040200002e20bfae */ /* 0x0007f0000b901d66 */
[----:B------:R-:W0:Y:S01]  /*2960*/  LDGDEPBAR ;  /* 0x00000000000079af */ /* 0x000e220000000000 */
[----:B-1----:R-:W-:Y:S04]  /*2970*/  FSETP.GT.FTZ.AND P3, PT, R6, RZ, PT ;  /* 0x000000ff0600720b */ /* 0x002fe80003f74000 */
[----:B------:R-:W-:Y:S04]  /*2980*/  ISETP.LT.OR P3, PT, R5, RZ, !P3 ;  /* 0x000000ff0500720c */ /* 0x000fe80005f61670 */
[----:B------:R-:W-:Y:S01]  /*2990*/  ISETP.GE.OR P3, PT, R14, R13, P3 ;  /* 0x0000000d0e00720c */ /* 0x000fe20001f66670 */
[----:B------:R-:W-:Y:S11]  /*29a0*/  DEPBAR.LE SB0, 0x3 ;  /* 0x000080c00000791a */ /* 0x000ff60000000000 */
[----:B------:R-:W-:Y:S01]  /*29b0*/  @!UPT UIADD3 URZ, URZ, URZ, URZ ;  /* 0x0000003f3f3ff290 */ /* 0x000fe2000fffe03f */
[----:B------:R-:W1:Y:S01]  /*29c0*/  @!P3 LDS.128 R28, [R32+0x5020] ;  /* 0x00502000201cb984 */ /* 0x000e620000000c00 */
[C---:B--2---:R-:W-:Y:S01]  /*29d0*/  @!P2 FFMA.FTZ R9, R2.reuse, R24, R9 ;  /* 0x000000180209a223 */ /* 0x044fe20000010009 */
[C---:B------:R-:W-:Y:S01]  /*29e0*/  @!P2 FFMA.FTZ R11, R2.reuse, R25, R11 ;  /* 0x00000019020ba223 */ /* 0x040fe2000001000b */
[C---:B------:R-:W-:Y:S01]  /*29f0*/  @!P2 FFMA.FTZ R10, R2.reuse, R26, R10 ;  /* 0x0000001a020aa223 */ /* 0x040fe2000001000a */
[----:B------:R-:W-:Y:S01]  /*2a00*/  @!P2 FFMA.FTZ R12, R2, R27, R12 ;  /* 0x0000001b020ca223 */ /* 0x000fe2000001000c */
[C---:B-1----:R-:W-:Y:S01]  /*2a10*/  @!P3 FFMA.FTZ R9, R6.reuse, R28, R9 ;  /* 0x0000001c0609b223 */ /* 0x042fe20000010009 */
[C---:B------:R-:W-:Y:S01]  /*2a20*/  @!P3 FFMA.FTZ R11, R6.reuse, R29, R11 ;  /* 0x0000001d060bb223 */ /* 0x040fe2000001000b */
[C---:B------:R-:W-:Y:S01]  /*2a30*/  @!P3 FFMA.FTZ R10, R6.reuse, R30, R10 ;  /* 0x0000001e060ab223 */ /* 0x040fe2000001000a */
[----:B------:R-:W-:Y:S01]  /*2a40*/  @!P3 FFMA.FTZ R12, R6, R31, R12 ;  /* 0x0000001f060cb223 */ /* 0x000fe2000001000c */
[----:B---3--:R-:W-:Y:S09]  /*2a50*/  @P6 BRA `(.L_x_9) ;  /* 0xfffffff400c86947 */ /* 0x008ff2000383ffff */
.L_x_8:
[----:B------:R-:W-:Y:S05]  /*2a60*/  BSYNC B0 ;  /* 0x0000000000007941 */ /* 0x000fea0003800000 */
.L_x_7:
[----:B------:R-:W-:Y:S05]  /*2a70*/  @!P5 BRA `(.L_x_6) ;  /* 0x0000000000d0d947 */ /* 0x000fea0003800000 */
[----:B------:R-:W-:Y:S01]  /*2a80*/  VIADD R6, R48, 0x3 ;  /* 0x0000000330067836 */ /* 0x000fe20000000000 */
[----:B------:R-:W-:Y:S01]  /*2a90*/  MOV R26, 0x3 ;  /* 0x00000003001a7802 */ /* 0x000fe20000000f00 */
[----:B------:R-:W-:-:S03]  /*2aa0*/  IMAD.MOV.U32 R20, RZ, RZ, RZ ;  /* 0x000000ffff147224 */ /* 0x000fc600078e00ff */
[----:B------:R-:W-:-:S07]  /*2ab0*/  SHF.R.S32.HI R15, RZ, 0x1f, R6 ;  /* 0x0000001fff0f7819 */ /* 0x000fce0000011406 */
.L_x_10:
[----:B------:R-:W-:Y:S01]  /*2ac0*/  LEA R3, R6, 0xffffffe8, 0x3 ;  /* 0xffffffe806037811 */ /* 0x000fe200078e18ff */
[----:B------:R-:W-:Y:S01]  /*2ad0*/  VIADD R42, R42, 0xffffffff ;  /* 0xffffffff2a2a7836 */ /* 0x000fe20000000000 */
[----:B------:R-:W-:Y:S02]  /*2ae0*/  ISETP.GT.OR P1, PT, R6, R39, P4 ;  /* 0x000000270600720c */ /* 0x000fe40002724670 */
[C---:B------:R-:W-:Y:S02]  /*2af0*/  LOP3.LUT R2, R3.reuse, 0x38, RZ, 0xc0, !PT ;  /* 0x0000003803027812 */ /* 0x040fe400078ec0ff */
[----:B------:R-:W-:Y:S02]  /*2b00*/  LOP3.LUT R3, R3, 0xffffffc0, RZ, 0xc0, !PT ;  /* 0xffffffc003037812 */ /* 0x000fe400078ec0ff */
[----:B------:R-:W-:Y:S02]  /*2b10*/  ISETP.NE.AND P2, PT, R42, RZ, PT ;  /* 0x000000ff2a00720c */ /* 0x000fe40003f45270 */
[----:B------:R-:W-:Y:S02]  /*2b20*/  IADD3 R3, R2, R3, R8 ;  /* 0x0000000302037210 */ /* 0x000fe40007ffe008 */
[----:B------:R-:W-:Y:S02]  /*2b30*/  ISETP.GE.AND P3, PT, R26, 0x3, PT ;  /* 0x000000031a00780c */ /* 0x000fe40003f66270 */
[----:B------:R-:W-:Y:S01]  /*2b40*/  LOP3.LUT R2, R3, 0x3e0, RZ, 0xc0, !PT ;  /* 0x000003e003027812 */ /* 0x000fe200078ec0ff */
[----:B------:R-:W2:Y:S01]  /*2b50*/  @!P1 LDC.64 R22, c[0x0][0x238] ;  /* 0x00008e00ff169b82 */ /* 0x000ea20000000a00 */
[----:B------:R-:W-:Y:S02]  /*2b60*/  ISETP.GE.AND P5, PT, R20, 0x3, PT ;  /* 0x000000031400780c */ /* 0x000fe40003fa6270 */
[----:B------:R-:W-:Y:S05]  /*2b70*/  SHF.R.U32.HI R2, RZ, 0x5, R2 ;  /* 0x00000005ff027819 */ /* 0x000fea0000011602 */
[----:B-1----:R-:W1:Y:S01]  /*2b80*/  @!P1 LDC.64 R24, c[0x0][0x210] ;  /* 0x00008400ff189b82 */ /* 0x002e620000000a00 */
[----:B------:R-:W-:Y:S05]  /*2b90*/  LOP3.LUT R3, R2, R3, RZ, 0x3c, !PT ;  /* 0x0000000302037212 */ /* 0x000fea00078e3cff */
[----:B------:R-:W-:Y:S05]  /*2ba0*/  IMAD R4, R3, 0x4, R0 ;  /* 0x0000000403047824 */ /* 0x000fea00078e0200 */
[----:B------:R-:W3:Y:S01]  /*2bb0*/  LDS R2, [R4] ;  /* 0x0000000004027984 */ /* 0x000ee20000000800 */
[-C--:B--2---:R-:W-:Y:S02]  /*2bc0*/  @!P1 IMAD R21, R15, R22.reuse, RZ ;  /* 0x000000160f159224 */ /* 0x084fe400078e02ff */
[C---:B------:R-:W-:Y:S04]  /*2bd0*/  @!P1 IMAD.WIDE.U32 R28, R6.reuse, R22, R40 ;  /* 0x00000016061c9225 */ /* 0x040fe800078e0028 */
[----:B------:R-:W-:Y:S01]  /*2be0*/  @!P1 IMAD R21, R6, R23, R21 ;  /* 0x0000001706159224 */ /* 0x000fe200078e0215 */
[----:B-1----:R-:W-:Y:S01]  /*2bf0*/  @!P1 LEA R24, P0, R28, R24, 0x2 ;  /* 0x000000181c189211 */ /* 0x002fe200078010ff */
[C---:B------:R-:W-:Y:S02]  /*2c00*/  @!P1 IMAD R23, R26.reuse, 0x400, R33 ;  /* 0x000004001a179824 */ /* 0x040fe400078e0221 */
[----:B------:R-:W-:Y:S02]  /*2c10*/  @!P1 IMAD.IADD R21, R29, 0x1, R21 ;  /* 0x000000011d159824 */ /* 0x000fe400078e0215 */
[--C-:B------:R-:W-:Y:S02]  /*2c20*/  @!P1 IMAD R27, R23, 0x4, R0.reuse ;  /* 0x00000004171b9824 */ /* 0x100fe400078e0200 */
[----:B------:R-:W-:Y:S01]  /*2c30*/  VIADD R26, R26, 0x1 ;  /* 0x000000011a1a7836 */ /* 0x000fe20000000000 */
[----:B------:R-:W-:Y:S01]  /*2c40*/  @!P1 LEA.HI.X R25, R28, R25, R21, 0x2, P0 ;  /* 0x000000191c199211 */ /* 0x000fe200000f1415 */
[----:B------:R-:W-:Y:S03]  /*2c50*/  VIADD R21, R20, 0x1 ;  /* 0x0000000114157836 */ /* 0x000fe60000000000 */
[----:B------:R-:W-:Y:S01]  /*2c60*/  SEL R26, R26, RZ, !P3 ;  /* 0x000000ff1a1a7207 */ /* 0x000fe20005800000 */
[----:B------:R-:W-:Y:S01]  /*2c70*/  @!PT LDS RZ, [RZ] ;  /* 0x00000000fffff984 */ /* 0x000fe20000000800 */
[----:B------:R-:W-:Y:S01]  /*2c80*/  @!PT LDS RZ, [RZ] ;  /* 0x00000000fffff984 */ /* 0x000fe20000000800 */
[----:B------:R-:W-:Y:S01]  /*2c90*/  @!PT LDS RZ, [RZ] ;  /* 0x00000000fffff984 */ /* 0x000fe20000000800 */
[----:B------:R2:W-:Y:S01]  /*2ca0*/  @!P1 LDGSTS.E.BYPASS.LTC128B.128 [R27+0x2020], desc[UR38][R24.64] ;  /* 0x02020000181b9fae */ /* 0x0005e2000b901d66 */
[----:B------:R-:W-:Y:S05]  /*2cb0*/  IADD3 R6, P1, R6, 0x1, RZ ;  /* 0x0000000106067810 */ /* 0x000fea0007f3e0ff */
[----:B------:R-:W-:Y:S02]  /*2cc0*/  IMAD.X R15, RZ, RZ, R15, P1 ;  /* 0x000000ffff0f7224 */ /* 0x000fe400008e060f */
[----:B------:R-:W0:Y:S01]  /*2cd0*/  LDGDEPBAR ;  /* 0x00000000000079af */ /* 0x000e220000000000 */
[----:B---3--:R-:W-:Y:S04]  /*2ce0*/  FSETP.GT.FTZ.AND P0, PT, R2, RZ, PT ;  /* 0x000000ff0200720b */ /* 0x008fe80003f14000 */
[----:B------:R-:W-:Y:S04]  /*2cf0*/  ISETP.LT.OR P0, PT, R5, RZ, !P0 ;  /* 0x000000ff0500720c */ /* 0x000fe80004701670 */
[----:B------:R-:W-:Y:S01]  /*2d00*/  ISETP.GE.OR P0, PT, R14, R13, P0 ;  /* 0x0000000d0e00720c */ /* 0x000fe20000706670 */
[----:B------:R-:W-:Y:S11]  /*2d10*/  DEPBAR.LE SB0, 0x3 ;  /* 0x000080c00000791a */ /* 0x000ff60000000000 */
[----:B------:R-:W-:Y:S01]  /*2d20*/  @!UPT UIADD3 URZ, URZ, URZ, URZ ;  /* 0x0000003f3f3ff290 */ /* 0x000fe2000fffe03f */
[----:B------:R-:W-:Y:S01]  /*2d30*/  @!P0 IMAD R7, R20, 0x400, R33 ;  /* 0x0000040014078824 */ /* 0x000fe200078e0221 */
[----:B------:R-:W-:Y:S03]  /*2d40*/  SEL R20, R21, RZ, !P5 ;  /* 0x000000ff15147207 */ /* 0x000fe60006800000 */
[----:B------:R-:W-:Y:S06]  /*2d50*/  @!P0 IMAD R16, R7, 0x4, R0 ;  /* 0x0000000407108824 */ /* 0x000fec00078e0200 */
[----:B------:R-:W1:Y:S02]  /*2d60*/  @!P0 LDS.128 R16, [R16+0x2020] ;  /* 0x0020200010108984 */ /* 0x000e640000000c00 */
[C---:B-1----:R-:W-:Y:S01]  /*2d70*/  @!P0 FFMA.FTZ R9, R2.reuse, R16, R9 ;  /* 0x0000001002098223 */ /* 0x042fe20000010009 */
[C---:B------:R-:W-:Y:S01]  /*2d80*/  @!P0 FFMA.FTZ R11, R2.reuse, R17, R11 ;  /* 0x00000011020b8223 */ /* 0x040fe2000001000b */
[C---:B------:R-:W-:Y:S01]  /*2d90*/  @!P0 FFMA.FTZ R10, R2.reuse, R18, R10 ;  /* 0x00000012020a8223 */ /* 0x040fe2000001000a */
[----:B------:R-:W-:Y:S01]  /*2da0*/  @!P0 FFMA.FTZ R12, R2, R19, R12 ;  /* 0x00000013020c8223 */ /* 0x000fe2000001000c */
[----:B--2---:R-:W-:Y:S09]  /*2db0*/  @P2 BRA `(.L_x_10) ;  /* 0xfffffffc00402947 */ /* 0x004ff2000383ffff */
.L_x_6:
[----:B------:R-:W-:Y:S05]  /*2dc0*/  BSYNC B1 ;  /* 0x0000000000017941 */ /* 0x000fea0003800000 */
.L_x_5:
[----:B------:R-:W-:Y:S05]  /*2dd0*/  @P4 EXIT ;  /* 0x000000000000494d */ /* 0x000fea0003800000 */
[----:B------:R-:W2:Y:S01]  /*2de0*/  S2R R3, SR_CTAID.Y ;  /* 0x0000000000037919 */ /* 0x000ea20000002600 */
[----:B------:R-:W-:Y:S01]  /*2df0*/  ULDC.64 UR4, c[0x0][0x288] ;  /* 0x0000a20000047ab9 */ /* 0x000fe20000000a00 */
[----:B------:R-:W-:Y:S01]  /*2e00*/  SHF.R.S32.HI R0, RZ, 0x1f, R5 ;  /* 0x0000001fff007819 */ /* 0x000fe20000011405 */
[----:B------:R-:W-:Y:S01]  /*2e10*/  IMAD R36, R36, UR4, RZ ;  /* 0x0000000424247c24 */ /* 0x000fe2000f8e02ff */
[----:B------:R-:W-:-:S03]  /*2e20*/  F2FP.BF16.F32.PACK_AB R2, R11, R9 ;  /* 0x000000090b02723e */ /* 0x000fc600000010ff */
[----:B------:R-:W-:Y:S01]  /*2e30*/  IMAD R36, R37, UR5, R36 ;  /* 0x0000000525247c24 */ /* 0x000fe2000f8e0224 */
[----:B--2---:R-:W-:-:S04]  /*2e40*/  SHF.L.U32 R3, R3, 0x7, RZ ;  /* 0x0000000703037819 */ /* 0x004fc800000006ff */
[----:B------:R-:W-:-:S04]  /*2e50*/  IADD3 R14, P0, R14, R3, RZ ;  /* 0x000000030e0e7210 */ /* 0x000fc80007f1e0ff */
[----:B------:R-:W-:Y:S02]  /*2e60*/  LEA.HI.X.SX32 R15, R3, R38, 0x1, P0 ;  /* 0x00000026030f7211 */ /* 0x000fe400000f0eff */
[----:B------:R-:W-:Y:S01]  /*2e70*/  F2FP.BF16.F32.PACK_AB R3, R12, R10 ;  /* 0x0000000a0c03723e */ /* 0x000fe200000010ff */
[----:B------:R-:W-:Y:S01]  /*2e80*/  IMAD.WIDE.U32 R14, R37, UR4, R14 ;  /* 0x00000004250e7c25 */ /* 0x000fe2000f8e000e */
[----:B------:R-:W-:-:S03]  /*2e90*/  ULDC.64 UR4, c[0x0][0x290] ;  /* 0x0000a40000047ab9 */ /* 0x000fc60000000a00 */
[----:B------:R-:W-:Y:S01]  /*2ea0*/  IMAD R0, R0, UR4, RZ ;  /* 0x0000000400007c24 */ /* 0x000fe2000f8e02ff */
[----:B------:R-:W-:-:S03]  /*2eb0*/  IADD3 R15, R15, R36, RZ ;  /* 0x000000240f0f7210 */ /* 0x000fc60007ffe0ff */
[C---:B------:R-:W-:Y:S02]  /*2ec0*/  IMAD R0, R5.reuse, UR5, R0 ;  /* 0x0000000505007c24 */ /* 0x040fe4000f8e0200 */
[----:B------:R-:W-:Y:S01]  /*2ed0*/  IMAD.WIDE.U32 R14, R5, UR4, R14 ;  /* 0x00000004050e7c25 */ /* 0x000fe2000f8e000e */
[----:B------:R-:W-:-:S03]  /*2ee0*/  ULDC.64 UR4, c[0x0][0x298] ;  /* 0x0000a60000047ab9 */ /* 0x000fc60000000a00 */
[----:B------:R-:W-:Y:S01]  /*2ef0*/  IMAD R35, R35, UR4, RZ ;  /* 0x0000000423237c24 */ /* 0x000fe2000f8e02ff */
[----:B------:R-:W-:-:S03]  /*2f00*/  IADD3 R15, R15, R0, RZ ;  /* 0x000000000f0f7210 */ /* 0x000fc60007ffe0ff */
[C---:B------:R-:W-:Y:S02]  /*2f10*/  IMAD R35, R34.reuse, UR5, R35 ;  /* 0x0000000522237c24 */ /* 0x040fe4000f8e0223 */
[----:B------:R-:W-:Y:S01]  /*2f20*/  IMAD.WIDE.U32 R6, R34, UR4, R14 ;  /* 0x0000000422067c25 */ /* 0x000fe2000f8e000e */
[----:B------:R-:W-:-:S04]  /*2f30*/  ULDC.64 UR4, c[0x0][0x280] ;  /* 0x0000a00000047ab9 */ /* 0x000fc80000000a00 */
[----:B------:R-:W-:Y:S02]  /*2f40*/  IADD3 R35, R7, R35, RZ ;  /* 0x0000002307237210 */ /* 0x000fe40007ffe0ff */
[----:B------:R-:W-:-:S04]  /*2f50*/  LEA R4, P0, R6, UR4, 0x1 ;  /* 0x0000000406047c11 */ /* 0x000fc8000f8008ff */
[----:B------:R-:W-:-:S05]  /*2f60*/  LEA.HI.X R5, R6, UR5, R35, 0x1, P0 ;  /* 0x0000000506057c11 */ /* 0x000fca00080f0c23 */
[----:B------:R-:W-:Y:S01]  /*2f70*/  STG.E.64 desc[UR38][R4.64], R2 ;  /* 0x0000000204007986 */ /* 0x000fe2000c101b26 */
[----:B------:R-:W-:Y:S05]  /*2f80*/  EXIT ;  /* 0x000000000000794d */ /* 0x000fea0003800000 */
.L_x_11:
[----:B------:R-:W-:-:S00]  /*2f90*/  BRA `(.L_x_11) ;  /* 0xfffffffc00fc7947 */ /* 0x000fc0000383ffff */
[----:B------:R-:W-:-:S00]  /*2fa0*/  NOP ;  /* 0x0000000000007918 */ /* 0x000fc00000000000 */
        /* <DEDUP_REMOVED lines=13> */
.L_x_1566:


//--------------------- .text._ZN7cutlass13device_kernelIN5flash19FlashAttnFwdCombineIN4cute5tupleIJNS3_1CILi8EEENS5_ILi128EEEEEELi7ELi256ELi1ELb0ELb0ENS_10bfloat16_tEfNS_4arch4Sm90EEEEEvNT_6ParamsE --------------------------
	.section	.text._ZN7cutlass13device_kernelIN5flash19FlashAttnFwdCombineIN4cute5tupleIJNS3_1CILi8EEENS5_ILi128EEEEEELi7ELi256ELi1ELb0ELb0ENS_10bfloat16_tEfNS_4arch4Sm90EEEEEvNT_6ParamsE,"ax",@progbits
	.align	128
.text._ZN7cutlass13device_kernelIN5flash19FlashAttnFwdCombineIN4cute5tupleIJNS3_1CILi8EEENS5_ILi128EEEEEELi7ELi256ELi1ELb0ELb0ENS_10bfloat16_tEfNS_4arch4Sm90EEEEEvNT_6ParamsE:
        .type           _ZN7cutlass13device_kernelIN5flash19FlashAttnFwdCombineIN4cute5tupleIJNS3_1CILi8EEENS5_ILi128EEEEEELi7ELi256ELi1ELb0ELb0ENS_10bfloat16_tEfNS_4arch4Sm90EEEEEvNT_6ParamsE,@function
        .size           _ZN7cutlass13device_kernelIN5flash19FlashAttnFwdCombineIN4cute5tupleIJNS3_1CILi8EEENS5_ILi128EEEEEELi7ELi256ELi1ELb0ELb0ENS_10bfloat16_tEfNS_4arch4Sm90EEEEEvNT_6ParamsE,(.L_x_1567 - _ZN7cutlass13device_kernelIN5flash19FlashAttnFwdCombineIN4cute5tupleIJNS3_1CILi8EEENS5_ILi128EEEEEELi7ELi256ELi1ELb0ELb0ENS_10bfloat16_tEfNS_4arch4Sm90EEEEEvNT_6ParamsE)
        .other          _ZN7cutlass13device_kernelIN5flash19FlashAttnFwdCombineIN4cute5tupleIJNS3_1CILi8EEENS5_ILi128EEEEEELi7ELi256ELi1ELb0ELb0ENS_10bfloat16_tEfNS_4arch4Sm90EEEEEvNT_6ParamsE,@"STO_CUDA_ENTRY STV_DEFAULT"
_ZN7cutlass13device_kernelIN5flash19FlashAttnFwdCombineIN4cute5tupleIJNS3_1CILi8EEENS5_ILi128EEEEEELi7ELi256ELi1ELb0ELb0ENS_10bfloat16_tEfNS_4arch4Sm90EEEEEvNT_6ParamsE:
[----:B------:R-:W1:Y:S08]  /*0000*/  LDC R1, c[0x0][0x28] ;  /* 0x00000a00ff017b82 */ /* 0x000e700000000800 */
[----:B------:R-:W2:Y:S01]  /*0010*/  LDC.64 R2, c[0x0][0x2e0] ;  /* 0x0000b800ff027b82 */ /* 0x000ea20000000a00 */
[----:B------:R-:W3:Y:S01]  /*0020*/  S2R R0, SR_CTAID.Z ;  /* 0x0000000000007919 */ /* 0x000ee20000002700 */
[----:B------:R-:W-:Y:S01]  /*0030*/  ULDC.64 UR38, c[0x0][0x208] ;  /* 0x0000820000267ab9 */ /* 0x000fe20000000a00 */
[----:B------:R-:W4:Y:S01]  /*0040*/  S2R R22, SR_TID.X ;  /* 0x0000000000167919 */ /* 0x000f220000002100 */
[----:B------:R-:W-:Y:S01]  /*0050*/  ULDC UR6, c[0x0][0xc] ;  /* 0x0000030000067ab9 */ /* 0x000fe20000000800 */
[----:B------:R-:W-:Y:S01]  /*0060*/  ULDC.64 UR4, c[0x0][0x2f0] ;  /* 0x0000bc0000047ab9 */ /* 0x000fe20000000a00 */
[----:B--2---:R-:W-:-:S04]  /*0070*/  ISETP.NE.U32.AND P1, PT, R2, RZ, PT ;  /* 0x000000ff0200720c */ /* 0x004fc80003f25070 */
[----:B------:R-:W-:-:S13]  /*0080*/  ISETP.NE.AND.EX P1, PT, R3, RZ, PT, P1 ;  /* 0x000000ff0300720c */ /* 0x000fda0003f25310 */
[----:B------:R-:W3:Y:S02]  /*0090*/  @P1 LDC.64 R2, c[0x0][0x2e0] ;  /* 0x0000b800ff021b82 */ /* 0x000ee40000000a00 */
[----:B---3--:R-:W-:-:S05]  /*00a0*/  @P1 IMAD.WIDE R2, R0, 0x4, R2 ;  /* 0x0000000400021825 */ /* 0x008fca00078e0202 */
[----:B------:R2:W3:Y:S01]  /*00b0*/  @P1 LDG.E R16, desc[UR38][R2.64] ;  /* 0x0000002602101981 */ /* 0x0004e2000c1e1900 */
[----:B------:R-:W-:Y:S01]  /*00c0*/  IMAD.MOV.U32 R32, RZ, RZ, R0 ;  /* 0x000000ffff207224 */ /* 0x000fe200078e0000 */
[----:B--2---:R-:W2:Y:S02]  /*00d0*/  LDC.64 R2, c[0x0][0x2e8] ;  /* 0x0000ba00ff027b82 */ /* 0x004ea40000000a00 */
[----:B--2---:R-:W-:-:S04]  /*00e0*/  ISETP.NE.U32.AND P0, PT, R2, RZ, PT ;  /* 0x000000ff0200720c */ /* 0x004fc80003f05070 */
[----:B------:R-:W-:-:S13]  /*00f0*/  ISETP.NE.AND.EX P0, PT, R3, RZ, PT, P0 ;  /* 0x000000ff0300720c */ /* 0x000fda0003f05300 */
[----:B------:R-:W2:Y:S02]  /*0100*/  @P0 LDC.64 R2, c[0x0][0x2e8] ;  /* 0x0000ba00ff020b82 */ /* 0x000ea40000000a00 */
[----:B--2---:R-:W-:-:S05]  /*0110*/  @P0 IMAD.WIDE R2, R0, 0x4, R2 ;  /* 0x0000000400020825 */ /* 0x004fca00078e0202 */
[----:B------:R2:W5:Y:S01]  /*0120*/  @P0 LDG.E R32, desc[UR38][R2.64] ;  /* 0x0000002602200981 */ /* 0x000562000c1e1900 */
[----:B------:R-:W1:Y:S01]  /*0130*/  S2UR UR36, SR_CTAID.Y ;  /* 0x00000000002479c3 */ /* 0x000e620000002600 */
[----:B------:R-:W-:Y:S01]  /*0140*/  ISETP.NE.U32.AND P0, PT, RZ, UR4, PT ;  /* 0x00000004ff007c0c */ /* 0x000fe2000bf05070 */
[----:B------:R-:W-:-:S03]  /*0150*/  UIADD3 UR6, UR6, -0x1, URZ ;  /* 0xffffffff06067890 */ /* 0x000fc6000fffe03f */
[----:B------:R-:W-:-:S04]  /*0160*/  ISETP.NE.AND.EX P0, PT, RZ, UR5, PT, P0 ;  /* 0x00000005ff007c0c */ /* 0x000fc8000bf05300 */
[----:B----4-:R-:W-:Y:S01]  /*0170*/  ISETP.NE.OR P0, PT, R22, RZ, !P0 ;  /* 0x000000ff1600720c */ /* 0x010fe20004705670 */
[----:B--2---:R-:W2:Y:S01]  /*0180*/  S2R R2, SR_CTAID.X ;  /* 0x0000000000027919 */ /* 0x004ea20000002500 */
[----:B------:R-:W4:Y:S01]  /*0190*/  LDC R3, c[0x0][0x10] ;  /* 0x00000400ff037b82 */ /* 0x000f220000000800 */
[----:B------:R-:W-:Y:S02]  /*01a0*/  ULDC UR4, c[0x0][0x14] ;  /* 0x0000050000047ab9 */ /* 0x000fe40000000800 */
[----:B------:R-:W-:Y:S01]  /*01b0*/  UIADD3 UR4, UR4, -0x1, URZ ;  /* 0xffffffff04047890 */ /* 0x000fe2000fffe03f */
[----:B----4-:R-:W-:Y:S01]  /*01c0*/  VIADD R3, R3, 0xffffffff ;  /* 0xffffffff03037836 */ /* 0x010fe20000000000 */
[----:B--2---:R-:W-:-:S04]  /*01d0*/  ISETP.NE.OR P0, PT, R2, UR6, P0 ;  /* 0x0000000602007c0c */ /* 0x004fc80008705670 */
        /* <DEDUP_REMOVED lines=28> */
.L_x_12:
        /* <DEDUP_REMOVED lines=11> */
[----:B------:R-:W-:Y:S01]  /*0450*/  LOP3.LUT R23, R23, 0x7, R22, 0xf8, !PT ;  /* 0x0000000717177812 */ /* 0x000fe200078ef816 */
[----:B------:R-:W3:Y:S01]  /*0460*/  LDC.64 R6, c[0x0][0x248] ;  /* 0x00009200ff067b82 */ /* 0x000ee20000000a00 */
[----:B------:R-:W-:Y:S01]  /*0470*/  SHF.R.U32.HI R9, RZ, 0x2, R24 ;  /* 0x00000002ff097819 */ /* 0x000fe20000011618 */
[C---:B------:R-:W-:Y:S01]  /*0480*/  IMAD R3, R2.reuse, 0x8, R3 ;  /* 0x0000000802037824 */ /* 0x040fe200078e0203 */
[----:B------:R-:W-:Y:S02]  /*0490*/  SHF.R.S32.HI R8, RZ, 0x5, R12 ;  /* 0x00000005ff087819 */ /* 0x000fe4000001140c */
[----:B------:R-:W-:Y:S02]  /*04a0*/  LOP3.LUT R23, R23, 0x7, R9, 0x78, !PT ;  /* 0x0000000717177812 */ /* 0x000fe400078e7809 */
[----:B------:R-:W-:Y:S01]  /*04b0*/  ISETP.GE.AND P0, PT, R3, R17, PT ;  /* 0x000000110300720c */ /* 0x000fe20003f06270 */
[----:B------:R-:W-:Y:S01]  /*04c0*/  IMAD R9, R2, 0x8, R8 ;  /* 0x0000000802097824 */ /* 0x000fe200078e0208 */
[----:B-1----:R-:W-:-:S13]  /*04d0*/  ISETP.NE.AND P1, PT, R4, 0x1, PT ;  /* 0x000000010400780c */ /* 0x002fda0003f25270 */
[----:B------:R-:W1:Y:S08]  /*04e0*/  @P1 LDC R5, c[0x0][0x2bc] ;  /* 0x0000af00ff051b82 */ /* 0x000e700000000800 */
[----:B------:R-:W4:Y:S01]  /*04f0*/  @P1 LDC R0, c[0x0][0x2c0] ;  /* 0x0000b000ff001b82 */ /* 0x000f220000000800 */
[----:B--23--:R-:W-:Y:S05]  /*0500*/  @P0 BRA `(.L_x_14) ;  /* 0x0000000400e40947 */ /* 0x00cfea0003800000 */
[----:B------:R-:W2:Y:S01]  /*0510*/  LDC R2, c[0x0][0x2b8] ;  /* 0x0000ae00ff027b82 */ /* 0x000ea20000000800 */
[CC--:B------:R-:W-:Y:S01]  /*0520*/  ISETP.GE.AND P3, PT, R24.reuse, R16.reuse, PT ;  /* 0x000000101800720c */ /* 0x0c0fe20003f66270 */
[----:B------:R-:W-:Y:S01]  /*0530*/  IMAD.MOV.U32 R15, RZ, RZ, R3 ;  /* 0x000000ffff0f7224 */ /* 0x000fe200078e0003 */
[----:B------:R-:W-:Y:S01]  /*0540*/  ULDC.64 UR4, c[0x0][0x278] ;  /* 0x00009e0000047ab9 */ /* 0x000fe20000000a00 */
[C---:B------:R-:W-:Y:S01]  /*0550*/  VIADD R21, R24.reuse, 0x20 ;  /* 0x0000002018157836 */ /* 0x040fe20000000000 */
[C---:B------:R-:W-:Y:S01]  /*0560*/  IADD3 R20, R24.reuse, 0x40, RZ ;  /* 0x0000004018147810 */ /* 0x040fe20007ffe0ff */
[----:B------:R-:W-:Y:S01]  /*0570*/  IMAD R28, R33, UR4, RZ ;  /* 0x00000004211c7c24 */ /* 0x000fe2000f8e02ff */
[----:B------:R-:W-:Y:S01]  /*0580*/  LOP3.LUT P5, RZ, R24, 0x2, RZ, 0xc0, !PT ;  /* 0x0000000218ff7812 */ /* 0x000fe200078ac0ff */
[----:B------:R-:W3:Y:S01]  /*0590*/  S2UR UR6, SR_CgaCtaId ;  /* 0x00000000000679c3 */ /* 0x000ee20000008800 */
[----:B------:R-:W-:Y:S01]  /*05a0*/  IMAD.WIDE.U32 R18, R32, UR4, RZ ;  /* 0x0000000420127c25 */ /* 0x000fe2000f8e00ff */
[----:B------:R-:W-:-:S02]  /*05b0*/  ISETP.GE.AND P6, PT, R21, R16, PT ;  /* 0x000000101500720c */ /* 0x000fc40003fc6270 */
[----:B------:R-:W-:Y:S01]  /*05c0*/  ISETP.GE.AND P4, PT, R20, R16, PT ;  /* 0x000000101400720c */ /* 0x000fe20003f86270 */
[----:B------:R-:W-:Y:S01]  /*05d0*/  IMAD R28, R32, UR5, R28 ;  /* 0x00000005201c7c24 */ /* 0x000fe2000f8e021c */
[----:B------:R-:W-:-:S03]  /*05e0*/  ULDC.64 UR4, c[0x0][0x270] ;  /* 0x00009c0000047ab9 */ /* 0x000fc60000000a00 */
[----:B------:R-:W-:Y:S02]  /*05f0*/  IMAD.IADD R29, R19, 0x1, R28 ;  /* 0x00000001131d7824 */ /* 0x000fe400078e021c */
[----:B------:R-:W-:-:S04]  /*0600*/  IMAD.MOV.U32 R28, RZ, RZ, R18 ;  /* 0x000000ffff1c7224 */ /* 0x000fc800078e0012 */
[----:B------:R-:W-:Y:S02]  /*0610*/  @!P6 SHF.R.S32.HI R30, RZ, 0x1f, R21 ;  /* 0x0000001fff1ee819 */ /* 0x000fe40000011415 */
[----:B--2---:R-:W-:Y:S02]  /*0620*/  ISETP.NE.AND P0, PT, R2, 0x1, PT ;  /* 0x000000010200780c */ /* 0x004fe40003f05270 */
[----:B------:R-:W-:-:S11]  /*0630*/  @!P4 SHF.R.S32.HI R31, RZ, 0x1f, R20 ;  /* 0x0000001fff1fc819 */ /* 0x000fd60000011414 */
[----:B------:R-:W2:Y:S08]  /*0640*/  @P0 LDC R11, c[0x0][0x2bc] ;  /* 0x0000af00ff0b0b82 */ /* 0x000eb00000000800 */
[----:B------:R-:W5:Y:S01]  /*0650*/  @P0 LDC R10, c[0x0][0x2c0] ;  /* 0x0000b000ff0a0b82 */ /* 0x000f620000000800 */
[----:B--2---:R-:W-:-:S05]  /*0660*/  @P0 IMAD.HI.U32 R11, R3, R11, RZ ;  /* 0x0000000b030b0227 */ /* 0x004fca00078e00ff */
[----:B-----5:R-:W-:Y:S02]  /*0670*/  @P0 SHF.R.U32.HI R15, RZ, R10, R11 ;  /* 0x0000000aff0f0219 */ /* 0x020fe4000001160b */
[----:B------:R-:W2:Y:S02]  /*0680*/  @!P3 LDC.64 R10, c[0x0][0x268] ;  /* 0x00009a00ff0abb82 */ /* 0x000ea40000000a00 */
[C---:B------:R-:W-:Y:S01]  /*0690*/  IADD3 R26, -R15.reuse, RZ, RZ ;  /* 0x000000ff0f1a7210 */ /* 0x040fe20007ffe1ff */
[----:B------:R-:W-:Y:S01]  /*06a0*/  IMAD.WIDE.U32 R28, R15, UR4, R28 ;  /* 0x000000040f1c7c25 */ /* 0x000fe2000f8e001c */
[----:B------:R-:W-:-:S03]  /*06b0*/  SHF.R.S32.HI R14, RZ, 0x1f, R15 ;  /* 0x0000001fff0e7819 */ /* 0x000fc6000001140f */
[----:B------:R-:W-:Y:S02]  /*06c0*/  IMAD R26, R2, R26, R3 ;  /* 0x0000001a021a7224 */ /* 0x000fe400078e0203 */
[----:B------:R-:W-:Y:S01]  /*06d0*/  IMAD R14, R14, UR4, RZ ;  /* 0x000000040e0e7c24 */ /* 0x000fe2000f8e02ff */
[----:B------:R-:W5:Y:S01]  /*06e0*/  @!P3 LDC.64 R2, c[0x0][0x250] ;  /* 0x00009400ff02bb82 */ /* 0x000f620000000a00 */
[----:B------:R-:W-:Y:S01]  /*06f0*/  UMOV UR4, 0x400 ;  /* 0x0000040000047882 */ /* 0x000fe20000000000 */
[----:B------:R-:W-:Y:S01]  /*0700*/  SHF.R.S32.HI R18, RZ, 0x1f, R26 ;  /* 0x0000001fff127819 */ /* 0x000fe2000001141a */
[----:B------:R-:W-:Y:S01]  /*0710*/  IMAD R14, R15, UR5, R14 ;  /* 0x000000050f0e7c24 */ /* 0x000fe2000f8e020e */
[----:B------:R-:W-:Y:S01]  /*0720*/  @!P3 SHF.R.S32.HI R15, RZ, 0x1f, R24 ;  /* 0x0000001fff0fb819 */ /* 0x000fe20000011418 */
[----:B---3--:R-:W-:Y:S01]  /*0730*/  ULEA UR4, UR6, UR4, 0x18 ;  /* 0x0000000406047291 */ /* 0x008fe2000f8ec03f */
[----:B------:R-:W-:-:S04]  /*0740*/  IADD3 R26, P0, R26, R28, RZ ;  /* 0x0000001c1a1a7210 */ /* 0x000fc80007f1e0ff */
[----:B------:R-:W-:Y:S01]  /*0750*/  IADD3.X R27, R18, R29, R14, P0, !PT ;  /* 0x0000001d121b7210 */ /* 0x000fe200007fe40e */
[----:B------:R-:W-:Y:S01]  /*0760*/  @P3 IMAD.U32 R25, RZ, RZ, UR4 ;  /* 0x00000004ff193e24 */ /* 0x000fe2000f8e00ff */
[----:B------:R-:W3:Y:S01]  /*0770*/  @!P6 LDC.64 R18, c[0x0][0x268] ;  /* 0x00009a00ff12eb82 */ /* 0x000ee20000000a00 */
[-C--:B--2---:R-:W-:Y:S01]  /*0780*/  @!P3 IMAD R14, R15, R10.reuse, RZ ;  /* 0x0000000a0f0eb224 */ /* 0x084fe200078e02ff */
[C---:B------:R-:W-:Y:S01]  /*0790*/  LOP3.LUT R15, R24.reuse, 0x1, RZ, 0xc0, !PT ;  /* 0x00000001180f7812 */ /* 0x040fe200078ec0ff */
[C---:B------:R-:W-:Y:S01]  /*07a0*/  @!P3 IMAD.WIDE.U32 R28, R24.reuse, R10, R26 ;  /* 0x0000000a181cb225 */ /* 0x040fe200078e001a */
[----:B------:R-:W-:Y:S02]  /*07b0*/  @!P6 MOV R35, R27 ;  /* 0x0000001b0023e202 */ /* 0x000fe40000000f00 */
[----:B------:R-:W-:Y:S01]  /*07c0*/  ISETP.NE.U32.AND P0, PT, R15, 0x1, PT ;  /* 0x000000010f00780c */ /* 0x000fe20003f05070 */
[----:B------:R-:W-:Y:S02]  /*07d0*/  @!P3 IMAD R14, R24, R11, R14 ;  /* 0x0000000b180eb224 */ /* 0x000fe400078e020e */
[----:B------:R-:W2:Y:S01]  /*07e0*/  @!P4 LDC.64 R10, c[0x0][0x268] ;  /* 0x00009a00ff0acb82 */ /* 0x000ea20000000a00 */
[----:B------:R-:W-:Y:S01]  /*07f0*/  @P3 IMAD R34, R23, 0x4, R25 ;  /* 0x0000000417223824 */ /* 0x000fe200078e0219 */
[----:B-----5:R-:W-:Y:S01]  /*0800*/  @!P3 LEA R36, P2, R28, R2, 0x2 ;  /* 0x000000021c24b211 */ /* 0x020fe200078410ff */
[----:B------:R-:W-:Y:S01]  /*0810*/  @!P3 IMAD.IADD R14, R29, 0x1, R14 ;  /* 0x000000011d0eb824 */ /* 0x000fe200078e020e */
[----:B------:R-:W-:Y:S01]  /*0820*/  @P3 MOV R29, 0xff800000 ;  /* 0xff800000001d3802 */ /* 0x000fe20000000f00 */
[----:B------:R-:W-:-:S02]  /*0830*/  @!P3 IMAD.U32 R25, RZ, RZ, UR4 ;  /* 0x00000004ff19be24 */ /* 0x000fc4000f8e00ff */
[----:B------:R-:W-:Y:S01]  /*0840*/  VIADD R24, R24, 0x60 ;  /* 0x0000006018187836 */ /* 0x000fe20000000000 */
[----:B------:R-:W-:Y:S01]  /*0850*/  @!P3 LEA.HI.X R37, R28, R3, R14, 0x2, P2 ;  /* 0x000000031c25b211 */ /* 0x000fe200010f140e */
[----:B------:R5:W-:Y:S01]  /*0860*/  @P3 STS [R34], R29 ;  /* 0x0000001d22003388 */ /* 0x000be20000000800 */
[----:B------:R-:W1:Y:S01]  /*0870*/  @!P6 LDC.64 R14, c[0x0][0x250] ;  /* 0x00009400ff0eeb82 */ /* 0x000e620000000a00 */
[----:B------:R-:W-:Y:S01]  /*0880*/  @!P3 LEA R28, R23, R25, 0x2 ;  /* 0x00000019171cb211 */ /* 0x000fe200078e10ff */
[----:B---3--:R-:W-:-:S04]  /*0890*/  @!P6 IMAD R30, R30, R18, RZ ;  /* 0x000000121e1ee224 */ /* 0x008fc800078e02ff */
[----:B------:R-:W-:Y:S01]  /*08a0*/  @!PT LDS RZ, [RZ] ;  /* 0x00000000fffff984 */ /* 0x000fe20000000800 */
[----:B------:R-:W-:Y:S01]  /*08b0*/  @!PT LDS RZ, [RZ] ;  /* 0x00000000fffff984 */ /* 0x000fe20000000800 */
[----:B------:R-:W-:Y:S01]  /*08c0*/  @!PT LDS RZ, [RZ] ;  /* 0x00000000fffff984 */ /* 0x000fe20000000800 */
[----:B------:R3:W-:Y:S01]  /*08d0*/  @!P3 LDGSTS.E.LTC128B [R28], desc[UR38][R36.64] ;  /* 0x00000000241cbfae */ /* 0x0007e2000b921966 */
[----:B------:R-:W-:Y:S01]  /*08e0*/  ISETP.GE.AND P3, PT, R24, R16, PT ;  /* 0x000000101800720c */ /* 0x000fe20003f66270 */
[----:B------:R-:W4:Y:S01]  /*08f0*/  @!P4 LDC.64 R2, c[0x0][0x250] ;  /* 0x00009400ff02cb82 */ /* 0x000f220000000a00 */
[----:B------:R-:W-:Y:S01]  /*0900*/  @!P6 IMAD R19, R21, R19, R30 ;  /* 0x000000131513e224 */ /* 0x000fe200078e021e */
[----:B------:R-:W-:Y:S01]  /*0910*/  @!P4 MOV R30, R26 ;  /* 0x0000001a001ec202 */ /* 0x000fe20000000f00 */
[----:B--2---:R-:W-:-:S04]  /*0920*/  @!P4 IMAD R31, R31, R10, RZ ;  /* 0x0000000a1f1fc224 */ /* 0x004fc800078e02ff */
[C---:B------:R-:W-:Y:S02]  /*0930*/  @!P4 IMAD R11, R20.reuse, R11, R31 ;  /* 0x0000000b140bc224 */ /* 0x040fe400078e021f */
[----:B------:R-:W-:Y:S02]  /*0940*/  @!P4 IMAD.MOV.U32 R31, RZ, RZ, R27 ;  /* 0x000000ffff1fc224 */ /* 0x000fe400078e001b */
[----:B-----5:R-:W-:Y:S02]  /*0950*/  @!P6 IMAD.MOV.U32 R34, RZ, RZ, R26 ;  /* 0x000000ffff22e224 */ /* 0x020fe400078e001a */
[----:B------:R-:W-:Y:S01]  /*0960*/  @!P4 IMAD.WIDE.U32 R30, R20, R10, R30 ;  /* 0x0000000a141ec225 */ /* 0x000fe200078e001e */
[----:B------:R-:W-:-:S03]  /*0970*/  @P6 MOV R10, 0xff800000 ;  /* 0xff800000000a6802 */ /* 0x000fc60000000f00 */
[----:B------:R-:W-:-:S04]  /*0980*/  @!P6 IMAD.WIDE.U32 R34, R21, R18, R34 ;  /* 0x000000121522e225 */ /* 0x000fc800078e0022 */
[----:B---3--:R-:W-:Y:S01]  /*0990*/  IMAD.MOV.U32 R28, RZ, RZ, 0xf8 ;  /* 0x000000f8ff1c7424 */ /* 0x008fe200078e00ff */
[----:B------:R-:W-:Y:S01]  /*09a0*/  @!P6 IADD3 R19, R35, R19, RZ ;  /* 0x000000132313e210 */ /* 0x000fe20007ffe0ff */
[----:B------:R-:W-:Y:S01]  /*09b0*/  IMAD.MOV.U32 R18, RZ, RZ, 0x210 ;  /* 0x00000210ff127424 */ /* 0x000fe200078e00ff */
[----:B-1----:R-:W-:Y:S01]  /*09c0*/  @!P6 LEA R14, P2, R34, R14, 0x2 ;  /* 0x0000000e220ee211 */ /* 0x002fe200078410ff */
[----:B------:R-:W-:Y:S01]  /*09d0*/  @!P4 IMAD.IADD R11, R31, 0x1, R11 ;  /* 0x000000011f0bc824 */ /* 0x000fe200078e020b */
[----:B------:R-:W-:Y:S02]  /*09e0*/  SEL R28, R28, 0x108, !P0 ;  /* 0x000001081c1c7807 */ /* 0x000fe40004000000 */
[----:B------:R-:W-:Y:S02]  /*09f0*/  SEL R18, R18, 0x1f0, !P5 ;  /* 0x000001f012127807 */ /* 0x000fe40006800000 */
[----:B------:R-:W-:Y:S02]  /*0a00*/  IADD3 R21, R23, R28, RZ ;  /* 0x0000001c17157210 */ /* 0x000fe40007ffe0ff */
[----:B----4-:R-:W-:-:S02]  /*0a10*/  @!P4 LEA R2, P0, R30, R2, 0x2 ;  /* 0x000000021e02c211 */ /* 0x010fc400078010ff */
[----:B------:R-:W-:Y:S01]  /*0a20*/  @!P6 LEA.HI.X R15, R34, R15, R19, 0x2, P2 ;  /* 0x0000000f220fe211 */ /* 0x000fe200010f1413 */
[--C-:B------:R-:W-:Y:S01]  /*0a30*/  @P6 IMAD R20, R21, 0x4, R25.reuse ;  /* 0x0000000415146824 */ /* 0x100fe200078e0219 */
[--C-:B------:R-:W-:Y:S01]  /*0a40*/  @P3 IADD3 R19, R23, R28, R18.reuse ;  /* 0x0000001c17133210 */ /* 0x100fe20007ffe012 */
[----:B------:R-:W-:Y:S01]  /*0a50*/  @!P6 IMAD R21, R21, 0x4, R25 ;  /* 0x000000041515e824 */ /* 0x000fe200078e0219 */
[----:B------:R-:W-:Y:S02]  /*0a60*/  @!P4 LEA.HI.X R3, R30, R3, R11, 0x2, P0 ;  /* 0x000000031e03c211 */ /* 0x000fe400000f140b */
[----:B------:R1:W-:Y:S01]  /*0a70*/  @P6 STS [R20], R10 ;  /* 0x0000000a14006388 */ /* 0x0003e20000000800 */
[----:B------:R-:W-:Y:S02]  /*0a80*/  @P4 MOV R11, 0xff800000 ;  /* 0xff800000000b4802 */ /* 0x000fe40000000f00 */
[----:B------:R-:W-:Y:S01]  /*0a90*/  @P3 LEA R19, R19, R25, 0x2 ;  /* 0x0000001913133211 */ /* 0x000fe200078e10ff */
[----:B------:R-:W-:Y:S01]  /*0aa0*/  @!PT LDS RZ, [RZ] ;  /* 0x00000000fffff984 */ /* 0x000fe20000000800 */
[----:B------:R-:W-:Y:S01]  /*0ab0*/  @!PT LDS RZ, [RZ] ;  /* 0x00000000fffff984 */ /* 0x000fe20000000800 */
[----:B------:R-:W-:Y:S01]  /*0ac0*/  @!PT LDS RZ, [RZ] ;  /* 0x00000000fffff984 */ /* 0x000fe20000000800 */
[----:B------:R2:W-:Y:S01]  /*0ad0*/  @!P6 LDGSTS.E.LTC128B [R21], desc[UR38][R14.64] ;  /* 0x000000000e15efae */ /* 0x0005e2000b921966 */
[----:B-1----:R-:W-:Y:S01]  /*0ae0*/  IMAD.IADD R20, R23, 0x1, R18 ;  /* 0x0000000117147824 */ /* 0x002fe200078e0212 */
[----:B------:R-:W-:-:S04]  /*0af0*/  @P3 MOV R10, 0xff800000 ;  /* 0xff800000000a3802 */ /* 0x000fc80000000f00 */
[C---:B------:R-:W-:Y:S01]  /*0b00*/  @P4 LEA R29, R20.reuse, R25, 0x2 ;  /* 0x00000019141d4211 */ /* 0x040fe200078e10ff */
[----:B------:R-:W-:-:S04]  /*0b10*/  @!P4 IMAD R20, R20, 0x4, R25 ;  /* 0x000000041414c824 */ /* 0x000fc800078e0219 */
[----:B------:R2:W-:Y:S04]  /*0b20*/  @P4 STS [R29], R11 ;  /* 0x0000000b1d004388 */ /* 0x0005e80000000800 */
[----:B------:R-:W-:Y:S01]  /*0b30*/  @!PT LDS RZ, [RZ] ;  /* 0x00000000fffff984 */ /* 0x000fe20000000800 */
[----:B------:R-:W-:Y:S01]  /*0b40*/  @!PT LDS RZ, [RZ] ;  /* 0x00000000fffff984 */ /* 0x000fe20000000800 */
[----:B------:R-:W-:Y:S01]  /*0b50*/  @!PT LDS RZ, [RZ] ;  /* 0x00000000fffff984 */ /* 0x000fe20000000800 */
[----:B------:R2:W-:Y:S04]  /*0b60*/  @!P4 LDGSTS.E.LTC128B [R20], desc[UR38][R2.64] ;  /* 0x000000000214cfae */ /* 0x0005e8000b921966 */
[----:B------:R2:W-:Y:S01]  /*0b70*/  @P3 STS [R19], R10 ;  /* 0x0000000a13003388 */ /* 0x0005e20000000800 */
[----:B------:R-:W-:Y:S05]  /*0b80*/  @P3 BRA `(.L_x_14) ;  /* 0x0000000000443947 */ /* 0x000fea0003800000 */
[----:B--2---:R-:W-:Y:S01]  /*0b90*/  SHF.R.S32.HI R2, RZ, 0x1f, R24 ;  /* 0x0000001fff027819 */ /* 0x004fe20000011418 */
        /* <DEDUP_REMOVED lines=15> */
[----:B------:R3:W-:Y:S02]  /*0c90*/  LDGSTS.E.LTC128B [R18], desc[UR38][R14.64] ;  /* 0x000000000e127fae */ /* 0x0007e4000b921966 */
.L_x_14:
[----:B------:R-:W-:Y:S05]  /*0ca0*/  BSYNC B0 ;  /* 0x0000000000007941 */ /* 0x000fea0003800000 */
.L_x_13:
[----:B--2---:R-:W-:Y:S01]  /*0cb0*/  LOP3.LUT R2, R12, 0xffffffe0, RZ, 0xc0, !PT ;  /* 0xffffffe00c027812 */ /* 0x004fe200078ec0ff */
[----:B------:R-:W-:Y:S01]  /*0cc0*/  USHF.L.U32 UR4, UR36, 0x7, URZ ;  /* 0x0000000724047899 */ /* 0x000fe2000800063f */
[C---:B-1----:R-:W-:Y:S01]  /*0cd0*/  @P1 IMAD.HI.U32 R5, R9.reuse, R5, RZ ;  /* 0x0000000509051227 */ /* 0x042fe200078e00ff */
[----:B------:R-:W-:Y:S01]  /*0ce0*/  ISETP.GE.AND P0, PT, R9, R17, PT ;  /* 0x000000110900720c */ /* 0x000fe20003f06270 */
[----:B------:R-:W0:Y:S01]  /*0cf0*/  LDGDEPBAR ;  /* 0x00000000000079af */ /* 0x000e220000000000 */
[----:B------:R-:W-:Y:S01]  /*0d00*/  USHF.R.S32.HI UR5, URZ, 0x1f, UR4 ;  /* 0x0000001f3f057899 */ /* 0x000fe20008011404 */
[----:B------:R-:W-:Y:S02]  /*0d10*/  IMAD.IADD R2, R22, 0x1, -R2 ;  /* 0x0000000116027824 */ /* 0x000fe400078e0a02 */
[----:B------:R-:W-:Y:S01]  /*0d20*/  IMAD.MOV.U32 R3, RZ, RZ, R9 ;  /* 0x000000ffff037224 */ /* 0x000fe200078e0009 */
[----:B----4-:R-:W-:Y:S01]  /*0d30*/  @P1 SHF.R.U32.HI R3, RZ, R0, R5 ;  /* 0x00000000ff031219 */ /* 0x010fe20000011605 */
[----:B---3--:R-:W-:Y:S01]  /*0d40*/  IMAD.SHL.U32 R14, R2, 0x4, RZ ;  /* 0x00000004020e7824 */ /* 0x008fe200078e00ff */
[----:B------:R-:W-:Y:S01]  /*0d50*/  SHF.R.U32.HI R24, RZ, 0x2, R2 ;  /* 0x00000002ff187819 */ /* 0x000fe20000011602 */
[----:B------:R-:W-:Y:S01]  /*0d60*/  VIADD R13, R13, -UR4 ;  /* 0x800000040d0d7c36 */ /* 0x000fe20008000000 */
[----:B------:R-:W-:Y:S01]  /*0d70*/  SEL R5, R3, 0xffffffff, !P0 ;  /* 0xffffffff03057807 */ /* 0x000fe20004000000 */
[-C--:B------:R-:W-:Y:S01]  /*0d80*/  IMAD R0, R33, R6.reuse, RZ ;  /* 0x0000000621007224 */ /* 0x080fe200078e02ff */
[----:B------:R-:W-:Y:S01]  /*0d90*/  SHF.R.S32.HI R36, RZ, 0x1f, R14 ;  /* 0x0000001fff247819 */ /* 0x000fe2000001140e */
[----:B------:R-:W-:Y:S01]  /*0da0*/  IMAD.WIDE.U32 R22, R32, R6, UR4 ;  /* 0x0000000420167e25 */ /* 0x000fe2000f8e0006 */
[----:B------:R-:W-:Y:S01]  /*0db0*/  ISETP.GE.AND P4, PT, R14, R13, PT ;  /* 0x0000000d0e00720c */ /* 0x000fe20003f86270 */
[----:B------:R-:W-:Y:S01]  /*0dc0*/  ULDC.64 UR4, c[0x0][0x240] ;  /* 0x0000900000047ab9 */ /* 0x000fe20000000a00 */
[--C-:B------:R-:W-:Y:S01]  /*0dd0*/  SHF.R.S32.HI R6, RZ, 0x1f, R3.reuse ;  /* 0x0000001fff067819 */ /* 0x100fe20000011403 */
[----:B------:R-:W-:Y:S01]  /*0de0*/  IMAD R7, R32, R7, R0 ;  /* 0x0000000720077224 */ /* 0x000fe200078e0200 */
[----:B------:R-:W-:Y:S01]  /*0df0*/  ISETP.LT.OR P4, PT, R5, RZ, P4 ;  /* 0x000000ff0500720c */ /* 0x000fe20002781670 */
[----:B------:R-:W1:Y:S01]  /*0e00*/  S2R R0, SR_CgaCtaId ;  /* 0x0000000000007919 */ /* 0x000e620000008800 */
[----:B------:R-:W-:-:S02]  /*0e10*/  IMAD.MOV R35, RZ, RZ, -R3 ;  /* 0x000000ffff237224 */ /* 0x000fc400078e0a03 */
[----:B------:R-:W-:Y:S01]  /*0e20*/  ISETP.LT.OR P5, PT, R16, 0x3, P4 ;  /* 0x000000031000780c */ /* 0x000fe200027a1670 */
[----:B------:R-:W-:Y:S02]  /*0e30*/  IMAD R6, R6, UR4, RZ ;  /* 0x0000000406067c24 */ /* 0x000fe4000f8e02ff */
[----:B------:R-:W-:Y:S02]  /*0e40*/  IMAD.IADD R23, R23, 0x1, R7 ;  /* 0x0000000117177824 */ /* 0x000fe400078e0207 */
[C---:B------:R-:W-:Y:S02]  /*0e50*/  IMAD R6, R3.reuse, UR5, R6 ;  /* 0x0000000503067c24 */ /* 0x040fe4000f8e0206 */
[----:B------:R-:W-:Y:S01]  /*0e60*/  IMAD.WIDE.U32 R22, R3, UR4, R22 ;  /* 0x0000000403167c25 */ /* 0x000fe2000f8e0016 */
[----:B------:R-:W-:Y:S01]  /*0e70*/  ULDC.64 UR4, c[0x0][0x230] ;  /* 0x00008c0000047ab9 */ /* 0x000fe20000000a00 */
[----:B------:R-:W2:Y:S02]  /*0e80*/  @!P4 LDC.64 R20, c[0x0][0x238] ;  /* 0x00008e00ff14cb82 */ /* 0x000ea40000000a00 */
[----:B------:R-:W-:-:S02]  /*0e90*/  IMAD R35, R4, R35, R9 ;  /* 0x0000002304237224 */ /* 0x000fc400078e0209 */
[----:B------:R-:W-:Y:S02]  /*0ea0*/  IMAD.IADD R23, R23, 0x1, R6 ;  /* 0x0000000117177824 */ /* 0x000fe400078e0206 */
[----:B------:R-:W-:Y:S01]  /*0eb0*/  IMAD R15, R8, 0x80, R14 ;  /* 0x00000080080f7824 */ /* 0x000fe200078e020e */
[----:B------:R-:W-:Y:S01]  /*0ec0*/  SHF.R.S32.HI R34, RZ, 0x1f, R35 ;  /* 0x0000001fff227819 */ /* 0x000fe20000011423 */
[----:B------:R-:W3:Y:S01]  /*0ed0*/  @!P5 LDC.64 R18, c[0x0][0x238] ;  /* 0x00008e00ff12db82 */ /* 0x000ee20000000a00 */
[----:B------:R-:W-:-:S04]  /*0ee0*/  IMAD.WIDE.U32 R22, R35, UR4, R22 ;  /* 0x0000000423167c25 */ /* 0x000fc8000f8e0016 */
[----:B------:R-:W-:Y:S01]  /*0ef0*/  IMAD R3, R34, UR4, RZ ;  /* 0x0000000422037c24 */ /* 0x000fe2000f8e02ff */
[----:B------:R-:W-:Y:S02]  /*0f00*/  IADD3 R38, P0, R14, R22, RZ ;  /* 0x000000160e267210 */ /* 0x000fe40007f1e0ff */
[----:B------:R-:W4:Y:S01]  /*0f10*/  @!P4 LDC.64 R16, c[0x0][0x210] ;  /* 0x00008400ff10cb82 */ /* 0x000f220000000a00 */
[----:B------:R-:W-:-:S05]  /*0f20*/  IMAD R3, R35, UR5, R3 ;  /* 0x0000000523037c24 */ /* 0x000fca000f8e0203 */
[----:B------:R-:W-:Y:S02]  /*0f30*/  IADD3.X R39, R36, R23, R3, P0, !PT ;  /* 0x0000001724277210 */ /* 0x000fe400007fe403 */
[----:B------:R-:W5:Y:S01]  /*0f40*/  @!P5 LDC.64 R6, c[0x0][0x210] ;  /* 0x00008400ff06db82 */ /* 0x000f620000000a00 */
[----:B------:R-:W-:Y:S02]  /*0f50*/  MOV R3, 0x400 ;  /* 0x0000040000037802 */ /* 0x000fe40000000f00 */
[----:B--2---:R-:W-:Y:S02]  /*0f60*/  @!P4 IADD3 R20, P2, R38, R20, RZ ;  /* 0x000000142614c210 */ /* 0x004fe40007f5e0ff */
[----:B-1----:R-:W-:-:S03]  /*0f70*/  LEA R0, R0, R3, 0x18 ;  /* 0x0000000300007211 */ /* 0x002fc600078ec0ff */
[----:B------:R-:W1:Y:S01]  /*0f80*/  @!P4 LDC.64 R10, c[0x0][0x210] ;  /* 0x00008400ff0acb82 */ /* 0x000e620000000a00 */
[C---:B---3--:R-:W-:Y:S01]  /*0f90*/  @!P5 LEA R12, P0, R18.reuse, R38, 0x1 ;  /* 0x00000026120cd211 */ /* 0x048fe200078008ff */
[----:B------:R-:W-:Y:S02]  /*0fa0*/  @!P4 IMAD.X R21, R39, 0x1, R21, P2 ;  /* 0x000000012715c824 */ /* 0x000fe400010e0615 */
[----:B------:R-:W-:Y:S01]  /*0fb0*/  @!P4 IMAD R3, R15, 0x4, R0 ;  /* 0x000000040f03c824 */ /* 0x000fe200078e0200 */
        /* <DEDUP_REMOVED lines=8> */
[----:B------:R-:W-:Y:S01]  /*1040*/  @!P5 LEA.HI.X R7, R12, R7, R19, 0x2, P0 ;  /* 0x000000070c07d211 */ /* 0x000fe200000f1413 */
[----:B------:R-:W-:Y:S02]  /*1050*/  @!P4 IMAD R12, R15, 0x4, R0 ;  /* 0x000000040f0cc824 */ /* 0x000fe400078e0200 */
[----:B------:R-:W0:Y:S01]  /*1060*/  LDGDEPBAR ;  /* 0x00000000000079af */ /* 0x000e220000000000 */
[----:B------:R-:W-:Y:S02]  /*1070*/  LOP3.LUT P0, RZ, R2, 0x2, RZ, 0xc0, !PT ;  /* 0x0000000202ff7812 */ /* 0x000fe4000780c0ff */
[----:B-1----:R-:W-:-:S04]  /*1080*/  @!P4 LEA R10, P2, R20, R10, 0x2 ;  /* 0x0000000a140ac211 */ /* 0x002fc800078410ff */
[----:B------:R-:W-:-:S05]  /*1090*/  @!P4 LEA.HI.X R11, R20, R11, R21, 0x2, P2 ;  /* 0x0000000b140bc211 */ /* 0x000fca00010f1415 */
[----:B------:R-:W-:Y:S04]  /*10a0*/  @!P4 LDGSTS.E.BYPASS.LTC128B.128 [R12+0x2020], desc[UR38][R10.64] ;  /* 0x020200000a0ccfae */ /* 0x000fe8000b901d66 */
[----:B------:R-:W0:Y:S01]  /*10b0*/  LDGDEPBAR ;  /* 0x00000000000079af */ /* 0x000e220000000000 */
[----:B--2---:R-:W-:Y:S01]  /*10c0*/  @!P5 IMAD R3, R15, 0x4, R0 ;  /* 0x000000040f03d824 */ /* 0x004fe200078e0200 */
[----:B------:R-:W-:-:S04]  /*10d0*/  SHF.L.U32 R16, R2, 0x3, RZ ;  /* 0x0000000302107819 */ /* 0x000fc800000006ff */
[----:B------:R1:W-:Y:S01]  /*10e0*/  @!P5 LDGSTS.E.BYPASS.LTC128B.128 [R3+0x3020], desc[UR38][R6.64] ;  /* 0x030200000603dfae */ /* 0x0003e2000b901d66 */
[----:B------:R-:W-:-:S03]  /*10f0*/  LOP3.LUT R16, R16, 0xf8, RZ, 0xc0, !PT ;  /* 0x000000f810107812 */ /* 0x000fc600078ec0ff */
[----:B------:R-:W0:Y:S01]  /*1100*/  LDGDEPBAR ;  /* 0x00000000000079af */ /* 0x000e220000000000 */
[----:B------:R-:W-:-:S04]  /*1110*/  LOP3.LUT R16, R16, 0x7, R8, 0xf8, !PT ;  /* 0x0000000710107812 */ /* 0x000fc800078ef808 */
[----:B------:R-:W-:Y:S01]  /*1120*/  LOP3.LUT R24, R16, 0x7, R24, 0x78, !PT ;  /* 0x0000000710187812 */ /* 0x000fe200078e7818 */
[----:B------:R-:W-:-:S04]  /*1130*/  IMAD.MOV.U32 R16, RZ, RZ, 0x3e0 ;  /* 0x000003e0ff107424 */ /* 0x000fc800078e00ff */
[----:B------:R-:W-:-:S04]  /*1140*/  IMAD R24, R24, 0x4, R0 ;  /* 0x0000000418187824 */ /* 0x000fc800078e0200 */
[C---:B------:R-:W-:Y:S02]  /*1150*/  VIADD R22, R24.reuse, 0x840 ;  /* 0x0000084018167836 */ /* 0x040fe40000000000 */
[----:B------:R-:W-:Y:S01]  /*1160*/  @P0 VIADD R22, R24, 0x7c0 ;  /* 0x000007c018160836 */ /* 0x000fe20000000000 */
[----:B-1----:R-:W-:Y:S01]  /*1170*/  LOP3.LUT R3, R2, 0x1, RZ, 0xc0, !PT ;  /* 0x0000000102037812 */ /* 0x002fe200078ec0ff */
[----:B------:R-:W-:-:S06]  /*1180*/  DEPBAR.LE SB0, 0x3 ;  /* 0x000080c00000791a */ /* 0x000fcc0000000000 */
[----:B------:R-:W-:Y:S05]  /*1190*/  WARPSYNC.ALL ;  /* 0x0000000000007948 */ /* 0x000fea0003800000 */
[----:B------:R-:W-:Y:S01]  /*11a0*/  BAR.SYNC.DEFER_BLOCKING 0x0 ;  /* 0x0000000000007b1d */ /* 0x000fe20000010000 */
[----:B------:R-:W-:-:S04]  /*11b0*/  ISETP.NE.U32.AND P2, PT, R3, 0x1, PT ;  /* 0x000000010300780c */ /* 0x000fc80003f45070 */
[----:B------:R-:W-:-:S03]  /*11c0*/  SEL R16, R16, 0x420, !P2 ;  /* 0x0000042010107807 */ /* 0x000fc60005000000 */
[----:B------:R-:W1:Y:S02]  /*11d0*/  S2UR UR4, SR_CTAID.Y ;  /* 0x00000000000479c3 */ /* 0x000e640000002600 */
[----:B------:R-:W-:Y:S01]  /*11e0*/  IMAD.IADD R23, R24, 0x1, R16 ;  /* 0x0000000118177824 */ /* 0x000fe200078e0210 */
[----:B------:R-:W-:-:S04]  /*11f0*/  IADD3 R16, R16, R22, RZ ;  /* 0x0000001610107210 */ /* 0x000fc80007ffe0ff */
[----:B------:R-:W2:Y:S04]  /*1200*/  LDS R20, [R23] ;  /* 0x0000000017147984 */ /* 0x000ea80000000800 */
[----:B------:R-:W3:Y:S04]  /*1210*/  LDS R19, [R24] ;  /* 0x0000000018137984 */ /* 0x000ee80000000800 */
[----:B------:R-:W4:Y:S04]  /*1220*/  LDS R18, [R22] ;  /* 0x0000000016127984 */ /* 0x000f280000000800 */
[----:B------:R-:W5:Y:S01]  /*1230*/  LDS R17, [R16] ;  /* 0x0000000010117984 */ /* 0x000f620000000800 */
[----:B--2---:R-:W-:-:S02]  /*1240*/  FSETP.NEU.FTZ.AND P3, PT, R20, -INF , PT ;  /* 0xff8000001400780b */ /* 0x004fc40003f7d000 */
[----:B---3--:R-:W-:Y:S02]  /*1250*/  FMNMX.FTZ R3, R20, R19, !PT ;  /* 0x0000001314037209 */ /* 0x008fe40007810000 */
[----:B------:R-:W-:Y:S02]  /*1260*/  FSETP.NEU.FTZ.AND P5, PT, R19, -INF , PT ;  /* 0xff8000001300780b */ /* 0x000fe40003fbd000 */
[----:B----4-:R-:W-:Y:S02]  /*1270*/  FMNMX.FTZ R3, R3, R18, !PT ;  /* 0x0000001203037209 */ /* 0x010fe40007810000 */
[----:B------:R-:W-:Y:S02]  /*1280*/  FSETP.NEU.FTZ.AND P2, PT, R18, -INF , PT ;  /* 0xff8000001200780b */ /* 0x000fe40003f5d000 */
[----:B-----5:R-:W-:-:S05]  /*1290*/  FMNMX.FTZ R3, R3, R17, !PT ;  /* 0x0000001103037209 */ /* 0x020fca0007810000 */
[----:B------:R-:W2:Y:S02]  /*12a0*/  SHFL.BFLY PT, R6, R3, 0x10, 0x1f ;  /* 0x0e001f0003067f89 */ /* 0x000ea400000e0000 */
[----:B--2---:R-:W-:-:S05]  /*12b0*/  FMNMX.FTZ R6, R3, R6, !PT ;  /* 0x0000000603067209 */ /* 0x004fca0007810000 */
[----:B------:R-:W2:Y:S02]  /*12c0*/  SHFL.BFLY PT, R3, R6, 0x8, 0x1f ;  /* 0x0d001f0006037f89 */ /* 0x000ea400000e0000 */
[----:B--2---:R-:W-:-:S05]  /*12d0*/  FMNMX.FTZ R3, R6, R3, !PT ;  /* 0x0000000306037209 */ /* 0x004fca0007810000 */
[----:B------:R-:W2:Y:S02]  /*12e0*/  SHFL.BFLY PT, R6, R3, 0x4, 0x1f ;  /* 0x0c801f0003067f89 */ /* 0x000ea400000e0000 */
[----:B--2---:R-:W-:-:S05]  /*12f0*/  FMNMX.FTZ R6, R3, R6, !PT ;  /* 0x0000000603067209 */ /* 0x004fca0007810000 */
[----:B------:R-:W2:Y:S02]  /*1300*/  SHFL.BFLY PT, R3, R6, 0x2, 0x1f ;  /* 0x0c401f0006037f89 */ /* 0x000ea400000e0000 */
[----:B--2---:R-:W-:-:S05]  /*1310*/  FMNMX.FTZ R3, R6, R3, !PT ;  /* 0x0000000306037209 */ /* 0x004fca0007810000 */
[----:B------:R-:W2:Y:S02]  /*1320*/  SHFL.BFLY PT, R21, R3, 0x1, 0x1f ;  /* 0x0c201f0003157f89 */ /* 0x000ea400000e0000 */
[----:B--2---:R-:W-:-:S04]  /*1330*/  FMNMX.FTZ R21, R3, R21, !PT ;  /* 0x0000001503157209 */ /* 0x004fc80007810000 */
[----:B------:R-:W-:-:S04]  /*1340*/  FSETP.NEU.FTZ.AND P0, PT, R21, -INF , PT ;  /* 0xff8000001500780b */ /* 0x000fc80003f1d000 */
[----:B------:R-:W-:Y:S02]  /*1350*/  FSEL R7, R21, RZ, P0 ;  /* 0x000000ff15077208 */ /* 0x000fe40000000000 */
[----:B------:R-:W-:-:S03]  /*1360*/  FSETP.NEU.FTZ.AND P0, PT, R17, -INF , PT ;  /* 0xff8000001100780b */ /* 0x000fc60003f1d000 */
[--C-:B------:R-:W-:Y:S01]  /*1370*/  FADD.FTZ R12, R19, -R7.reuse ;  /* 0x80000007130c7221 */ /* 0x100fe20000010000 */
[--C-:B------:R-:W-:Y:S01]  /*1380*/  FADD.FTZ R11, R20, -R7.reuse ;  /* 0x80000007140b7221 */ /* 0x100fe20000010000 */
[--C-:B------:R-:W-:Y:S01]  /*1390*/  FADD.FTZ R10, R18, -R7.reuse ;  /* 0x80000007120a7221 */ /* 0x100fe20000010000 */
[----:B------:R-:W-:Y:S01]  /*13a0*/  FADD.FTZ R7, R17, -R7 ;  /* 0x8000000711077221 */ /* 0x000fe20000010000 */
[----:B------:R-:W-:Y:S01]  /*13b0*/  FMUL.FTZ R12, R12, 1.4426950216293334961 ;  /* 0x3fb8aa3b0c0c7820 */ /* 0x000fe20000410000 */
[----:B------:R-:W-:Y:S01]  /*13c0*/  FMUL.FTZ R11, R11, 1.4426950216293334961 ;  /* 0x3fb8aa3b0b0b7820 */ /* 0x000fe20000410000 */
[----:B------:R-:W-:Y:S01]  /*13d0*/  FMUL.FTZ R10, R10, 1.4426950216293334961 ;  /* 0x3fb8aa3b0a0a7820 */ /* 0x000fe20000410000 */
[----:B------:R-:W-:Y:S01]  /*13e0*/  FMUL.FTZ R7, R7, 1.4426950216293334961 ;  /* 0x3fb8aa3b07077820 */ /* 0x000fe20000410000 */
[C---:B------:R-:W-:Y:S01]  /*13f0*/  SEL R17, R2.reuse, 0xffffffff, P5 ;  /* 0xffffffff02117807 */ /* 0x040fe20002800000 */
[C---:B------:R-:W-:Y:S01]  /*1400*/  @P3 VIADD R17, R2.reuse, 0x20 ;  /* 0x0000002002113836 */ /* 0x040fe20000000000 */
[----:B------:R-:W2:Y:S01]  /*1410*/  MUFU.EX2 R12, R12 ;  /* 0x0000000c000c7308 */ /* 0x000ea20000000800 */
[C---:B------:R-:W-:Y:S01]  /*1420*/  @P2 VIADD R17, R2.reuse, 0x40 ;  /* 0x0000004002112836 */ /* 0x040fe20000000000 */
[C---:B------:R-:W-:Y:S01]  /*1430*/  ISETP.NE.AND P3, PT, R2.reuse, RZ, PT ;  /* 0x000000ff0200720c */ /* 0x040fe20003f65270 */
[----:B------:R-:W-:-:S05]  /*1440*/  @P0 VIADD R17, R2, 0x60 ;  /* 0x0000006002110836 */ /* 0x000fca0000000000 */
[----:B------:R-:W3:Y:S08]  /*1450*/  MUFU.EX2 R11, R11 ;  /* 0x0000000b000b7308 */ /* 0x000ef00000000800 */
[----:B------:R-:W4:Y:S01]  /*1460*/  MUFU.EX2 R10, R10 ;  /* 0x0000000a000a7308 */ /* 0x000f220000000800 */
[----:B--2---:R-:W-:-:S07]  /*1470*/  FADD.FTZ R6, RZ, R12 ;  /* 0x0000000cff067221 */ /* 0x004fce0000010000 */
[----:B------:R-:W2:Y:S01]  /*1480*/  MUFU.EX2 R7, R7 ;  /* 0x0000000700077308 */ /* 0x000ea20000000800 */
[----:B---3--:R-:W-:-:S04]  /*1490*/  FADD.FTZ R6, R6, R11 ;  /* 0x0000000b06067221 */ /* 0x008fc80000010000 */
[----:B----4-:R-:W-:-:S04]  /*14a0*/  FADD.FTZ R6, R6, R10 ;  /* 0x0000000a06067221 */ /* 0x010fc80000010000 */
[----:B--2---:R-:W-:-:S05]  /*14b0*/  FADD.FTZ R6, R6, R7 ;  /* 0x0000000706067221 */ /* 0x004fca0000010000 */
[----:B------:R-:W2:Y:S02]  /*14c0*/  SHFL.BFLY PT, R3, R6, 0x10, 0x1f ;  /* 0x0e001f0006037f89 */ /* 0x000ea400000e0000 */
[----:B--2---:R-:W-:Y:S02]  /*14d0*/  FADD.FTZ R6, R6, R3 ;  /* 0x0000000306067221 */ /* 0x004fe40000010000 */
[----:B------:R-:W2:Y:S04]  /*14e0*/  SHFL.BFLY PT, R3, R17, 0x10, 0x1f ;  /* 0x0e001f0011037f89 */ /* 0x000ea800000e0000 */
[----:B------:R-:W3:Y:S01]  /*14f0*/  SHFL.BFLY PT, R18, R6, 0x8, 0x1f ;  /* 0x0d001f0006127f89 */ /* 0x000ee200000e0000 */
[----:B--2---:R-:W-:Y:S01]  /*1500*/  VIMNMX R17, R17, R3, !PT ;  /* 0x0000000311117248 */ /* 0x004fe20007fe0100 */
[----:B---3--:R-:W-:-:S04]  /*1510*/  FADD.FTZ R18, R6, R18 ;  /* 0x0000001206127221 */ /* 0x008fc80000010000 */
[----:B------:R-:W2:Y:S04]  /*1520*/  SHFL.BFLY PT, R3, R17, 0x8, 0x1f ;  /* 0x0d001f0011037f89 */ /* 0x000ea800000e0000 */
[----:B------:R-:W3:Y:S01]  /*1530*/  SHFL.BFLY PT, R6, R18, 0x4, 0x1f ;  /* 0x0c801f0012067f89 */ /* 0x000ee200000e0000 */
[----:B--2---:R-:W-:Y:S01]  /*1540*/  VIMNMX R3, R17, R3, !PT ;  /* 0x0000000311037248 */ /* 0x004fe20007fe0100 */
[----:B---3--:R-:W-:-:S04]  /*1550*/  FADD.FTZ R6, R18, R6 ;  /* 0x0000000612067221 */ /* 0x008fc80000010000 */
[----:B------:R-:W2:Y:S04]  /*1560*/  SHFL.BFLY PT, R17, R3, 0x4, 0x1f ;  /* 0x0c801f0003117f89 */ /* 0x000ea800000e0000 */
[----:B------:R-:W3:Y:S01]  /*1570*/  SHFL.BFLY PT, R18, R6, 0x2, 0x1f ;  /* 0x0c401f0006127f89 */ /* 0x000ee200000e0000 */
[----:B--2---:R-:W-:Y:S02]  /*1580*/  VIMNMX R17, R3, R17, !PT ;  /* 0x0000001103117248 */ /* 0x004fe40007fe0100 */
[----:B------:R-:W2:Y:S01]  /*1590*/  S2R R3, SR_TID.X ;  /* 0x0000000000037919 */ /* 0x000ea20000002100 */
[----:B---3--:R-:W-:Y:S02]  /*15a0*/  FADD.FTZ R18, R6, R18 ;  /* 0x0000001206127221 */ /* 0x008fe40000010000 */
[----:B------:R-:W3:Y:S04]  /*15b0*/  SHFL.BFLY PT, R20, R17, 0x2, 0x1f ;  /* 0x0c401f0011147f89 */ /* 0x000ee800000e0000 */
[----:B------:R-:W4:Y:S01]  /*15c0*/  SHFL.BFLY PT, R6, R18, 0x1, 0x1f ;  /* 0x0c201f0012067f89 */ /* 0x000f2200000e0000 */
[----:B---3--:R-:W-:Y:S01]  /*15d0*/  VIMNMX R20, R17, R20, !PT ;  /* 0x0000001411147248 */ /* 0x008fe20007fe0100 */
[----:B----4-:R-:W-:-:S04]  /*15e0*/  FADD.FTZ R6, R18, R6 ;  /* 0x0000000612067221 */ /* 0x010fc80000010000 */
[----:B------:R-:W3:Y:S01]  /*15f0*/  SHFL.BFLY PT, R19, R20, 0x1, 0x1f ;  /* 0x0c201f0014137f89 */ /* 0x000ee200000e0000 */
[----:B------:R-:W-:Y:S01]  /*1600*/  IMAD.MOV.U32 R18, RZ, RZ, RZ ;  /* 0x000000ffff127224 */ /* 0x000fe200078e00ff */
[----:B--2---:R-:W-:Y:S01]  /*1610*/  ISETP.GT.OR P2, PT, R3, 0xff, P3 ;  /* 0x000000ff0300780c */ /* 0x004fe20001f44670 */
[----:B------:R-:W2:Y:S01]  /*1620*/  MUFU.LG2 R17, R6 ;  /* 0x0000000600117308 */ /* 0x000ea20000000c00 */
[----:B------:R-:W-:-:S13]  /*1630*/  FSETP.NE.FTZ.AND P0, PT, R6, RZ, PT ;  /* 0x000000ff0600720b */ /* 0x000fda0003f15000 */
[----:B------:R-:W4:Y:S01]  /*1640*/  @P0 MUFU.RCP R18, R6 ;  /* 0x0000000600120308 */ /* 0x000f220000001000 */
[----:B-1----:R-:W-:Y:S01]  /*1650*/  ISETP.NE.AND P0, PT, RZ, UR4, PT ;  /* 0x00000004ff007c0c */ /* 0x002fe2000bf05270 */
[----:B--2---:R-:W-:Y:S01]  /*1660*/  FFMA.FTZ R17, R17, 0.69314718246459960938, R21 ;  /* 0x3f31721811117823 */ /* 0x004fe20000010015 */
[----:B---3--:R-:W-:Y:S01]  /*1670*/  VIMNMX R19, R20, R19, !PT ;  /* 0x0000001314137248 */ /* 0x008fe20007fe0100 */
[-C--:B----4-:R-:W-:Y:S01]  /*1680*/  FMUL.FTZ R12, R12, R18.reuse ;  /* 0x000000120c0c7220 */ /* 0x090fe20000410000 */
[-C--:B------:R-:W-:Y:S01]  /*1690*/  FMUL.FTZ R11, R11, R18.reuse ;  /* 0x000000120b0b7220 */ /* 0x080fe20000410000 */
[-C--:B------:R-:W-:Y:S01]  /*16a0*/  FMUL.FTZ R10, R10, R18.reuse ;  /* 0x000000120a0a7220 */ /* 0x080fe20000410000 */
[----:B------:R-:W-:-:S07]  /*16b0*/  FMUL.FTZ R18, R7, R18 ;  /* 0x0000001207127220 */ /* 0x000fce0000410000 */
        /* <DEDUP_REMOVED lines=13> */
[----:B------:R-:W-:Y:S01]  /*1790*/  IMAD R6, R32, UR5, R6 ;  /* 0x0000000520067c24 */ /* 0x000fe2000f8e0206 */
[----:B------:R-:W-:-:S04]  /*17a0*/  ULDC.64 UR4, c[0x0][0x2a8] ;  /* 0x0000aa0000047ab9 */ /* 0x000fc80000000a00 */
[----:B------:R-:W-:Y:S01]  /*17b0*/  IADD3 R21, R21, R6, RZ ;  /* 0x0000000615157210 */ /* 0x000fe20007ffe0ff */
[----:B-1----:R-:W-:-:S05]  /*17c0*/  @P1 IMAD.HI.U32 R3, R9, R3, RZ ;  /* 0x0000000309031227 */ /* 0x002fca00078e00ff */
[----:B--2---:R-:W-:-:S04]  /*17d0*/  @P1 SHF.R.U32.HI R7, RZ, R2, R3 ;  /* 0x00000002ff071219 */ /* 0x004fc80000011603 */
[C---:B------:R-:W-:Y:S01]  /*17e0*/  IADD3 R2, -R7.reuse, RZ, RZ ;  /* 0x000000ff07027210 */ /* 0x040fe20007ffe1ff */
[----:B------:R-:W-:Y:S01]  /*17f0*/  IMAD.WIDE.U32 R20, R7, UR4, R20 ;  /* 0x0000000407147c25 */ /* 0x000fe2000f8e0014 */
[----:B------:R-:W-:-:S03]  /*1800*/  SHF.R.S32.HI R3, RZ, 0x1f, R7 ;  /* 0x0000001fff037819 */ /* 0x000fc60000011407 */
        /* <DEDUP_REMOVED lines=10> */
.L_x_16:
[----:B------:R-:W-:Y:S05]  /*18b0*/  BSYNC B0 ;  /* 0x0000000000007941 */ /* 0x000fea0003800000 */
.L_x_15:
[----:B------:R-:W-:Y:S01]  /*18c0*/  IMAD R37, R8, 0x4, R0 ;  /* 0x0000000408257824 */ /* 0x000fe200078e0200 */
[----:B------:R2:W-:Y:S01]  /*18d0*/  STS [R24], R12 ;  /* 0x0000000c18007388 */ /* 0x0005e20000000800 */
[----:B------:R-:W-:Y:S01]  /*18e0*/  BSSY B1, `(.L_x_17) ;  /* 0x00000e2000017945 */ /* 0x000fe20003800000 */
[----:B------:R-:W-:Y:S02]  /*18f0*/  IMAD.MOV.U32 R9, RZ, RZ, RZ ;  /* 0x000000ffff097224 */ /* 0x000fe400078e00ff */
[----:B------:R-:W-:Y:S04]  /*1900*/  STS [R23], R11 ;  /* 0x0000000b17007388 */ /* 0x000fe80000000800 */
[----:B------:R3:W-:Y:S04]  /*1910*/  STS [R22], R10 ;  /* 0x0000000a16007388 */ /* 0x0007e80000000800 */
[----:B------:R-:W-:Y:S04]  /*1920*/  STS [R16], R18 ;  /* 0x0000001210007388 */ /* 0x000fe80000000800 */
[----:B------:R-:W-:Y:S01]  /*1930*/  @!P2 STS [R37+0x1000], R19 ;  /* 0x001000132500a388 */ /* 0x000fe20000000800 */
[----:B------:R-:W-:Y:S01]  /*1940*/  BAR.SYNC.DEFER_BLOCKING 0x0 ;  /* 0x0000000000007b1d */ /* 0x000fe20000010000 */
[----:B--2---:R-:W-:Y:S01]  /*1950*/  HFMA2.MMA R12, -RZ, RZ, 0, 0 ;  /* 0x00000000ff0c7435 */ /* 0x004fe200000001ff */
[----:B---3--:R-:W-:-:S04]  /*1960*/  CS2R R10, SRZ ;  /* 0x00000000000a7805 */ /* 0x008fc8000001ff00 */
        /* <DEDUP_REMOVED lines=15> */
[----:B------:R-:W-:Y:S01]  /*1a60*/  MOV R20, RZ ;  /* 0x000000ff00147202 */ /* 0x000fe20000000f00 */
[----:B------:R-:W-:Y:S01]  /*1a70*/  IMAD.MOV.U32 R12, RZ, RZ, RZ ;  /* 0x000000ffff0c7224 */ /* 0x000fe200078e00ff */
[----:B------:R-:W-:Y:S01]  /*1a80*/  CS2R R10, SRZ ;  /* 0x00000000000a7805 */ /* 0x000fe2000001ff00 */
[----:B------:R-:W-:Y:S01]  /*1a90*/  IMAD.MOV.U32 R9, RZ, RZ, RZ ;  /* 0x000000ffff097224 */ /* 0x000fe200078e00ff */
[----:B------:R-:W-:-:S04]  /*1aa0*/  LOP3.LUT R41, R2, 0x3, RZ, 0xc0, !PT ;  /* 0x0000000302297812 */ /* 0x000fc800078ec0ff */
[----:B------:R-:W-:-:S07]  /*1ab0*/  IADD3 R41, R2, -R41, RZ ;  /* 0x8000002902297210 */ /* 0x000fce0007ffe0ff */
.L_x_21:
[C---:B-1----:R-:W-:Y:S02]  /*1ac0*/  VIADD R6, R20.reuse, 0x3 ;  /* 0x0000000314067836 */ /* 0x042fe40000000000 */
[----:B------:R-:W-:Y:S02]  /*1ad0*/  IMAD R28, R15, 0x4, R0 ;  /* 0x000000040f1c7824 */ /* 0x000fe400078e0200 */
[----:B------:R-:W-:Y:S01]  /*1ae0*/  IMAD.SHL.U32 R7, R20, 0x8, RZ ;  /* 0x0000000814077824 */ /* 0x000fe200078e00ff */
[-C--:B------:R-:W-:Y:S01]  /*1af0*/  ISETP.GT.OR P1, PT, R6, R37.reuse, P4 ;  /* 0x000000250600720c */ /* 0x080fe20002724670 */
[C---:B------:R-:W-:Y:S02]  /*1b00*/  VIADD R42, R20.reuse, 0x4 ;  /* 0x00000004142a7836 */ /* 0x040fe40000000000 */
[C---:B------:R-:W-:Y:S01]  /*1b10*/  VIADD R21, R20.reuse, 0x5 ;  /* 0x0000000514157836 */ /* 0x040fe20000000000 */
[C---:B------:R-:W-:Y:S01]  /*1b20*/  LOP3.LUT R3, R7.reuse, 0x20, RZ, 0xc0, !PT ;  /* 0x0000002007037812 */ /* 0x040fe200078ec0ff */
[----:B------:R-:W-:Y:S01]  /*1b30*/  VIADD R29, R20, 0x6 ;  /* 0x00000006141d7836 */ /* 0x000fe20000000000 */
[----:B------:R-:W-:Y:S01]  /*1b40*/  LOP3.LUT R2, R7, 0xffffffc0, RZ, 0xc0, !PT ;  /* 0xffffffc007027812 */ /* 0x000fe200078ec0ff */
[----:B------:R-:W-:Y:S01]  /*1b50*/  VIADD R41, R41, 0xfffffffc ;  /* 0xfffffffc29297836 */ /* 0x000fe20000000000 */
[----:B------:R-:W-:Y:S02]  /*1b60*/  ISETP.GT.OR P2, PT, R21, R37, P4 ;  /* 0x000000251500720c */ /* 0x000fe40002744670 */
[----:B------:R-:W-:Y:S03]  /*1b70*/  IADD3 R2, R3, R2, R8 ;  /* 0x0000000203027210 */ /* 0x000fe60007ffe008 */
[----:B------:R-:W1:Y:S01]  /*1b80*/  @!P1 LDC.64 R18, c[0x0][0x238] ;  /* 0x00008e00ff129b82 */ /* 0x000e620000000a00 */
[----:B------:R-:W-:Y:S07]  /*1b90*/  @!P1 SHF.R.S32.HI R4, RZ, 0x1f, R6 ;  /* 0x0000001fff049819 */ /* 0x000fee0000011406 */
[----:B------:R-:W2:Y:S08]  /*1ba0*/  @!P1 LDC.64 R16, c[0x0][0x210] ;  /* 0x00008400ff109b82 */ /* 0x000eb00000000a00 */
[----:B------:R-:W3:Y:S01]  /*1bb0*/  @!P2 LDC.64 R24, c[0x0][0x238] ;  /* 0x00008e00ff18ab82 */ /* 0x000ee20000000a00 */
[-C--:B-1----:R-:W-:Y:S01]  /*1bc0*/  @!P1 IMAD R3, R4, R18.reuse, RZ ;  /* 0x0000001204039224 */ /* 0x082fe200078e02ff */
[----:B------:R-:W-:Y:S01]  /*1bd0*/  LOP3.LUT R4, R2, 0x3e0, RZ, 0xc0, !PT ;  /* 0x000003e002047812 */ /* 0x000fe200078ec0ff */
[C---:B------:R-:W-:Y:S03]  /*1be0*/  @!P1 IMAD.WIDE.U32 R22, R6.reuse, R18, R38 ;  /* 0x0000001206169225 */ /* 0x040fe600078e0026 */
[----:B------:R-:W-:Y:S01]  /*1bf0*/  SHF.R.U32.HI R4, RZ, 0x5, R4 ;  /* 0x00000005ff047819 */ /* 0x000fe20000011604 */
[----:B------:R-:W-:Y:S01]  /*1c00*/  @!P1 IMAD R19, R6, R19, R3 ;  /* 0x0000001306139224 */ /* 0x000fe200078e0203 */
[----:B--2---:R-:W-:Y:S01]  /*1c10*/  @!P1 LEA R16, P0, R22, R16, 0x2 ;  /* 0x0000001016109211 */ /* 0x004fe200078010ff */
[----:B------:R-:W-:Y:S01]  /*1c20*/  VIADD R3, R7, 0x8 ;  /* 0x0000000807037836 */ /* 0x000fe20000000000 */
[----:B------:R-:W-:Y:S01]  /*1c30*/  LOP3.LUT R4, R4, R2, RZ, 0x3c, !PT ;  /* 0x0000000204047212 */ /* 0x000fe200078e3cff */
[----:B------:R-:W-:Y:S02]  /*1c40*/  @!P1 IMAD.IADD R19, R23, 0x1, R19 ;  /* 0x0000000117139824 */ /* 0x000fe400078e0213 */
[----:B------:R-:W-:Y:S01]  /*1c50*/  VIADD R6, R7, 0x10 ;  /* 0x0000001007067836 */ /* 0x000fe20000000000 */
[----:B------:R-:W-:Y:S01]  /*1c60*/  LOP3.LUT R2, R3, 0x28, RZ, 0xc0, !PT ;  /* 0x0000002803027812 */ /* 0x000fe200078ec0ff */
[----:B------:R-:W-:Y:S01]  /*1c70*/  IMAD R4, R4, 0x4, R0 ;  /* 0x0000000404047824 */ /* 0x000fe200078e0200 */
[----:B------:R-:W-:Y:S01]  /*1c80*/  @!P1 LEA.HI.X R17, R22, R17, R19, 0x2, P0 ;  /* 0x0000001116119211 */ /* 0x000fe200000f1413 */
[----:B------:R-:W-:Y:S01]  /*1c90*/  VIADD R7, R7, 0x18 ;  /* 0x0000001807077836 */ /* 0x000fe20000000000 */
[----:B------:R-:W1:Y:S01]  /*1ca0*/  @!P2 LDC.64 R22, c[0x0][0x210] ;  /* 0x00008400ff16ab82 */ /* 0x000e620000000a00 */
[----:B------:R-:W-:Y:S02]  /*1cb0*/  LOP3.LUT R3, R3, 0xffffffc0, RZ, 0xc0, !PT ;  /* 0xffffffc003037812 */ /* 0x000fe400078ec0ff */
[----:B------:R-:W2:Y:S02]  /*1cc0*/  LDS R4, [R4] ;  /* 0x0000000004047984 */ /* 0x000ea40000000800 */
[----:B------:R-:W-:Y:S02]  /*1cd0*/  IADD3 R3, R2, R3, R8 ;  /* 0x0000000302037210 */ /* 0x000fe40007ffe008 */
[----:B------:R-:W-:Y:S01]  /*1ce0*/  @!PT LDS RZ, [RZ] ;  /* 0x00000000fffff984 */ /* 0x000fe20000000800 */
[----:B------:R-:W-:Y:S01]  /*1cf0*/  @!PT LDS RZ, [RZ] ;  /* 0x00000000fffff984 */ /* 0x000fe20000000800 */
[----:B------:R-:W-:Y:S01]  /*1d00*/  @!PT LDS RZ, [RZ] ;  /* 0x00000000fffff984 */ /* 0x000fe20000000800 */
[----:B------:R4:W-:Y:S01]  /*1d10*/  @!P1 LDGSTS.E.BYPASS.LTC128B.128 [R28+0x4020], desc[UR38][R16.64] ;  /* 0x04020000101c9fae */ /* 0x0009e2000b901d66 */
[----:B------:R-:W-:Y:S02]  /*1d20*/  ISETP.GT.OR P1, PT, R42, R37, P4 ;  /* 0x000000252a00720c */ /* 0x000fe40002724670 */
[----:B------:R-:W-:Y:S04]  /*1d30*/  LOP3.LUT R2, R3, 0x3e0, RZ, 0xc0, !PT ;  /* 0x000003e003027812 */ /* 0x000fe800078ec0ff */
[----:B------:R-:W-:Y:S01]  /*1d40*/  SHF.R.U32.HI R2, RZ, 0x5, R2 ;  /* 0x00000005ff027819 */ /* 0x000fe20000011602 */
[----:B------:R-:W0:Y:S03]  /*1d50*/  LDGDEPBAR ;  /* 0x00000000000079af */ /* 0x000e260000000000 */
[----:B------:R-:W-:Y:S03]  /*1d60*/  LOP3.LUT R3, R2, R3, RZ, 0x3c, !PT ;  /* 0x0000000302037212 */ /* 0x000fe600078e3cff */
[----:B------:R-:W5:Y:S01]  /*1d70*/  @!P1 LDC.64 R18, c[0x0][0x238] ;  /* 0x00008e00ff129b82 */ /* 0x000f620000000a00 */
[----:B------:R-:W-:Y:S01]  /*1d80*/  @!P1 SHF.R.S32.HI R2, RZ, 0x1f, R42 ;  /* 0x0000001fff029819 */ /* 0x000fe2000001142a */
[----:B------:R-:W-:Y:S06]  /*1d90*/  IMAD R3, R3, 0x4, R0 ;  /* 0x0000000403037824 */ /* 0x000fec00078e0200 */
[----:B----4-:R-:W4:Y:S01]  /*1da0*/  @!P1 LDC.64 R16, c[0x0][0x210] ;  /* 0x00008400ff109b82 */ /* 0x010f220000000a00 */
[----:B------:R-:W-:Y:S04]  /*1db0*/  DEPBAR.LE SB0, 0x3 ;  /* 0x000080c00000791a */ /* 0x000fe80000000000 */
[----:B------:R-:W1:Y:S01]  /*1dc0*/  LDS R3, [R3] ;  /* 0x0000000003037984 */ /* 0x000e620000000800 */
[----:B--2---:R-:W-:Y:S01]  /*1dd0*/  FSETP.GT.FTZ.AND P0, PT, R4, RZ, PT ;  /* 0x000000ff0400720b */ /* 0x004fe20003f14000 */
[-C--:B-----5:R-:W-:Y:S02]  /*1de0*/  @!P1 IMAD R2, R2, R18.reuse, RZ ;  /* 0x0000001202029224 */ /* 0x0a0fe400078e02ff */
[C---:B------:R-:W-:Y:S01]  /*1df0*/  @!P1 IMAD.WIDE.U32 R30, R42.reuse, R18, R38 ;  /* 0x000000122a1e9225 */ /* 0x040fe200078e0026 */
[----:B------:R-:W-:Y:S03]  /*1e00*/  ISETP.LT.OR P0, PT, R5, RZ, !P0 ;  /* 0x000000ff0500720c */ /* 0x000fe60004701670 */
[----:B------:R-:W-:Y:S01]  /*1e10*/  @!P1 IMAD R19, R42, R19, R2 ;  /* 0x000000132a139224 */ /* 0x000fe200078e0202 */
[----:B------:R-:W-:Y:S02]  /*1e20*/  ISETP.GE.OR P0, PT, R14, R13, P0 ;  /* 0x0000000d0e00720c */ /* 0x000fe40000706670 */
[C---:B------:R-:W-:Y:S02]  /*1e30*/  LOP3.LUT R2, R6.reuse, 0x30, RZ, 0xc0, !PT ;  /* 0x0000003006027812 */ /* 0x040fe400078ec0ff */
[----:B------:R-:W-:Y:S02]  /*1e40*/  LOP3.LUT R6, R6, 0xffffffc0, RZ, 0xc0, !PT ;  /* 0xffffffc006067812 */ /* 0x000fe400078ec0ff */
[----:B----4-:R-:W-:Y:S01]  /*1e50*/  @!P1 LEA R26, P3, R30, R16, 0x2 ;  /* 0x000000101e1a9211 */ /* 0x010fe200078610ff */
[----:B------:R-:W-:Y:S01]  /*1e60*/  @!P1 IMAD.IADD R16, R31, 0x1, R19 ;  /* 0x000000011f109824 */ /* 0x000fe200078e0213 */
[----:B------:R-:W-:Y:S02]  /*1e70*/  IADD3 R6, R2, R6, R8 ;  /* 0x0000000602067210 */ /* 0x000fe40007ffe008 */
[----:B------:R-:W-:Y:S02]  /*1e80*/  @!P2 SHF.R.S32.HI R2, RZ, 0x1f, R21 ;  /* 0x0000001fff02a819 */ /* 0x000fe40000011415 */
[----:B------:R-:W-:Y:S01]  /*1e90*/  @!P1 LEA.HI.X R27, R30, R17, R16, 0x2, P3 ;  /* 0x000000111e1b9211 */ /* 0x000fe200018f1410 */
[-C--:B---3--:R-:W-:Y:S01]  /*1ea0*/  @!P2 IMAD.WIDE.U32 R30, R21, R24.reuse, R38 ;  /* 0x00000018151ea225 */ /* 0x088fe200078e0026 */
        /* <DEDUP_REMOVED lines=9> */
[----:B---3--:R-:W-:Y:S01]  /*1f40*/  @!P2 IMAD R26, R2, R24, RZ ;  /* 0x00000018021aa224 */ /* 0x008fe200078e02ff */
[----:B------:R-:W-:Y:S02]  /*1f50*/  LOP3.LUT R2, R6, 0x3e0, RZ, 0xc0, !PT ;  /* 0x000003e006027812 */ /* 0x000fe400078ec0ff */
[----:B------:R-:W-:Y:S01]  /*1f60*/  @!P2 LEA R24, P3, R30, R22, 0x2 ;  /* 0x000000161e18a211 */ /* 0x000fe200078610ff */
[----:B------:R-:W-:Y:S01]  /*1f70*/  @!P2 IMAD R25, R21, R25, R26 ;  /* 0x000000191519a224 */ /* 0x000fe200078e021a */
[----:B------:R-:W-:Y:S01]  /*1f80*/  SHF.R.U32.HI R2, RZ, 0x5, R2 ;  /* 0x00000005ff027819 */ /* 0x000fe20000011602 */
[----:B------:R-:W-:Y:S04]  /*1f90*/  DEPBAR.LE SB0, 0x3 ;  /* 0x000080c00000791a */ /* 0x000fe80000000000 */
[----:B------:R-:W-:Y:S01]  /*1fa0*/  @!P2 IMAD.IADD R25, R31, 0x1, R25 ;  /* 0x000000011f19a824 */ /* 0x000fe200078e0219 */
[----:B------:R-:W-:Y:S01]  /*1fb0*/  LOP3.LUT R2, R2, R6, RZ, 0x3c, !PT ;  /* 0x0000000602027212 */ /* 0x000fe200078e3cff */
[C---:B--2---:R-:W-:Y:S01]  /*1fc0*/  @!P0 FFMA.FTZ R9, R4.reuse, R16, R9 ;  /* 0x0000001004098223 */ /* 0x044fe20000010009 */
[----:B------:R-:W-:Y:S01]  /*1fd0*/  LOP3.LUT R6, R7, 0x38, RZ, 0xc0, !PT ;  /* 0x0000003807067812 */ /* 0x000fe200078ec0ff */
[----:B------:R-:W-:Y:S01]  /*1fe0*/  @!P0 FFMA.FTZ R10, R4, R17, R10 ;  /* 0x00000011040a8223 */ /* 0x000fe2000001000a */
[----:B------:R-:W-:Y:S01]  /*1ff0*/  @!P2 LEA.HI.X R25, R30, R23, R25, 0x2, P3 ;  /* 0x000000171e19a211 */ /* 0x000fe200018f1419 */
[----:B------:R-:W-:Y:S01]  /*2000*/  IMAD R2, R2, 0x4, R0 ;  /* 0x0000000402027824 */ /* 0x000fe200078e0200 */
[----:B------:R-:W1:Y:S01]  /*2010*/  @!P1 LDS.128 R20, [R28+0x2020] ;  /* 0x002020001c149984 */ /* 0x000e620000000c00 */
[----:B------:R-:W-:Y:S01]  /*2020*/  ISETP.GT.OR P3, PT, R29, R37, P4 ;  /* 0x000000251d00720c */ /* 0x000fe20002764670 */
[C---:B------:R-:W-:Y:S01]  /*2030*/  @!P0 FFMA.FTZ R11, R4.reuse, R18, R11 ;  /* 0x00000012040b8223 */ /* 0x040fe2000001000b */
[----:B------:R-:W-:Y:S01]  /*2040*/  LOP3.LUT R7, R7, 0xffffffc0, RZ, 0xc0, !PT ;  /* 0xffffffc007077812 */ /* 0x000fe200078ec0ff */
[----:B------:R-:W-:Y:S03]  /*2050*/  @!P0 FFMA.FTZ R12, R4, R19, R12 ;  /* 0x00000013040c8223 */ /* 0x000fe6000001000c */
[----:B------:R-:W-:Y:S01]  /*2060*/  IADD3 R7, R6, R7, R8 ;  /* 0x0000000706077210 */ /* 0x000fe20007ffe008 */
[----:B------:R-:W2:Y:S03]  /*2070*/  LDS R2, [R2] ;  /* 0x0000000002027984 */ /* 0x000ea60000000800 */
[----:B------:R-:W-:Y:S01]  /*2080*/  LOP3.LUT R6, R7, 0x3e0, RZ, 0xc0, !PT ;  /* 0x000003e007067812 */ /* 0x000fe200078ec0ff */
[----:B------:R-:W-:Y:S01]  /*2090*/  @!PT LDS RZ, [RZ] ;  /* 0x00000000fffff984 */ /* 0x000fe20000000800 */
[----:B------:R-:W-:Y:S01]  /*20a0*/  @!PT LDS RZ, [RZ] ;  /* 0x00000000fffff984 */ /* 0x000fe20000000800 */
[----:B------:R-:W-:Y:S01]  /*20b0*/  @!PT LDS RZ, [RZ] ;  /* 0x00000000fffff984 */ /* 0x000fe20000000800 */
[----:B------:R3:W-:Y:S02]  /*20c0*/  @!P2 LDGSTS.E.BYPASS.LTC128B.128 [R28+0x2020], desc[UR38][R24.64] ;  /* 0x02020000181cafae */ /* 0x0007e4000b901d66 */
[----:B------:R-:W4:Y:S01]  /*20d0*/  @!P3 LDC.64 R26, c[0x0][0x210] ;  /* 0x00008400ff1abb82 */ /* 0x000f220000000a00 */
[----:B------:R-:W-:Y:S04]  /*20e0*/  SHF.R.U32.HI R6, RZ, 0x5, R6 ;  /* 0x00000005ff067819 */ /* 0x000fe80000011606 */
[----:B------:R-:W-:Y:S01]  /*20f0*/  LOP3.LUT R6, R6, R7, RZ, 0x3c, !PT ;  /* 0x0000000706067212 */ /* 0x000fe200078e3cff */
[----:B------:R-:W0:Y:S01]  /*2100*/  LDGDEPBAR ;  /* 0x00000000000079af */ /* 0x000e220000000000 */
[----:B------:R-:W-:Y:S03]  /*2110*/  @!P3 SHF.R.S32.HI R7, RZ, 0x1f, R29 ;  /* 0x0000001fff07b819 */ /* 0x000fe6000001141d */
[----:B------:R-:W-:Y:S01]  /*2120*/  IMAD R6, R6, 0x4, R0 ;  /* 0x0000000406067824 */ /* 0x000fe200078e0200 */
[----:B---3--:R-:W3:Y:S01]  /*2130*/  @!P3 LDC.64 R24, c[0x0][0x238] ;  /* 0x00008e00ff18bb82 */ /* 0x008ee20000000a00 */
[C---:B-1----:R-:W-:Y:S01]  /*2140*/  @!P1 FFMA.FTZ R9, R3.reuse, R20, R9 ;  /* 0x0000001403099223 */ /* 0x042fe20000010009 */
[----:B------:R-:W-:Y:S02]  /*2150*/  IMAD.MOV.U32 R20, RZ, RZ, R42 ;  /* 0x000000ffff147224 */ /* 0x000fe400078e002a */
[C---:B------:R-:W-:Y:S01]  /*2160*/  @!P1 FFMA.FTZ R10, R3.reuse, R21, R10 ;  /* 0x00000015030a9223 */ /* 0x040fe2000001000a */
[C---:B------:R-:W-:Y:S01]  /*2170*/  @!P1 FFMA.FTZ R11, R3.reuse, R22, R11 ;  /* 0x00000016030b9223 */ /* 0x040fe2000001000b */
[----:B------:R-:W-:Y:S04]  /*2180*/  DEPBAR.LE SB0, 0x3 ;  /* 0x000080c00000791a */ /* 0x000fe80000000000 */
[----:B------:R-:W1:Y:S01]  /*2190*/  LDS R6, [R6] ;  /* 0x0000000006067984 */ /* 0x000e620000000800 */
[----:B--2---:R-:W-:Y:S01]  /*21a0*/  FSETP.GT.FTZ.AND P2, PT, R2, RZ, PT ;  /* 0x000000ff0200720b */ /* 0x004fe20003f54000 */
[----:B------:R-:W-:Y:S03]  /*21b0*/  @!P1 FFMA.FTZ R12, R3, R23, R12 ;  /* 0x00000017030c9223 */ /* 0x000fe6000001000c */
[----:B------:R-:W-:Y:S04]  /*21c0*/  ISETP.LT.OR P2, PT, R5, RZ, !P2 ;  /* 0x000000ff0500720c */ /* 0x000fe80005741670 */
[----:B------:R-:W-:Y:S01]  /*21d0*/  ISETP.GE.OR P2, PT, R14, R13, P2 ;  /* 0x0000000d0e00720c */ /* 0x000fe20001746670 */
[-C--:B---3--:R-:W-:Y:S02]  /*21e0*/  @!P3 IMAD R7, R7, R24.reuse, RZ ;  /* 0x000000180707b224 */ /* 0x088fe400078e02ff */
[C---:B------:R-:W-:Y:S04]  /*21f0*/  @!P3 IMAD.WIDE.U32 R30, R29.reuse, R24, R38 ;  /* 0x000000181d1eb225 */ /* 0x040fe800078e0026 */
[----:B------:R-:W-:Y:S01]  /*2200*/  @!P3 IMAD R7, R29, R25, R7 ;  /* 0x000000191d07b224 */ /* 0x000fe200078e0207 */
[C---:B----4-:R-:W-:Y:S03]  /*2210*/  @!P3 LEA R44, P6, R30.reuse, R26, 0x2 ;  /* 0x0000001a1e2cb211 */ /* 0x050fe600078c10ff */
[----:B------:R-:W-:Y:S05]  /*2220*/  @!P3 IMAD.IADD R7, R31, 0x1, R7 ;  /* 0x000000011f07b824 */ /* 0x000fea00078e0207 */
[----:B------:R-:W-:Y:S02]  /*2230*/  @!P3 LEA.HI.X R45, R30, R27, R7, 0x2, P6 ;  /* 0x0000001b1e2db211 */ /* 0x000fe400030f1407 */
[----:B------:R-:W2:Y:S01]  /*2240*/  @!P2 LDS.128 R24, [R28+0x3020] ;  /* 0x003020001c18a984 */ /* 0x000ea20000000c00 */
[----:B------:R-:W-:Y:S07]  /*2250*/  ISETP.NE.AND P6, PT, R41, RZ, PT ;  /* 0x000000ff2900720c */ /* 0x000fee0003fc5270 */
[----:B------:R-:W-:Y:S01]  /*2260*/  @!PT LDS RZ, [RZ] ;  /* 0x00000000fffff984 */ /* 0x000fe20000000800 */
[----:B------:R-:W-:Y:S01]  /*2270*/  @!PT LDS RZ, [RZ] ;  /* 0x00000000fffff984 */ /* 0x000fe20000000800 */
[----:B------:R-:W-:Y:S01]  /*2280*/  @!PT LDS RZ, [RZ] ;  /* 0x00000000fffff984 */ /* 0x000fe20000000800 */
[----:B------:R3:W-:Y:S01]  /*2290*/  @!P3 LDGSTS.E.BYPASS.LTC128B.128 [R28+0x3020], desc[UR38][R44.64] ;  /* 0x030200002c1cbfae */ /* 0x0007e2000b901d66 */
[----:B-1----:R-:W-:Y:S04]  /*22a0*/  FSETP.GT.FTZ.AND P3, PT, R6, RZ, PT ;  /* 0x000000ff0600720b */ /* 0x002fe80003f74000 */
[----:B------:R-:W-:Y:S03]  /*22b0*/  ISETP.LT.OR P3, PT, R5, RZ, !P3 ;  /* 0x000000ff0500720c */ /* 0x000fe60005f61670 */
[----:B------:R-:W0:Y:S01]  /*22c0*/  LDGDEPBAR ;  /* 0x00000000000079af */ /* 0x000e220000000000 */
[----:B------:R-:W-:Y:S01]  /*22d0*/  ISETP.GE.OR P3, PT, R14, R13, P3 ;  /* 0x0000000d0e00720c */ /* 0x000fe20001f66670 */
[----:B------:R-:W-:Y:S11]  /*22e0*/  DEPBAR.LE SB0, 0x3 ;  /* 0x000080c00000791a */ /* 0x000ff60000000000 */
[----:B------:R-:W-:Y:S01]  /*22f0*/  @!UPT UIADD3 URZ, URZ, URZ, URZ ;  /* 0x0000003f3f3ff290 */ /* 0x000fe2000fffe03f */
[----:B---3--:R-:W1:Y:S01]  /*2300*/  @!P3 LDS.128 R28, [R28+0x4020] ;  /* 0x004020001c1cb984 */ /* 0x008e620000000c00 */
        /* <DEDUP_REMOVED lines=8> */
[----:B------:R-:W-:Y:S09]  /*2390*/  @P6 BRA `(.L_x_21) ;  /* 0xfffffff400c86947 */ /* 0x000ff2000383ffff */
.L_x_20:
[----:B------:R-:W-:Y:S05]  /*23a0*/  BSYNC B0 ;  /* 0x0000000000007941 */ /* 0x000fea0003800000 */
.L_x_19:
[----:B------:R-:W-:Y:S05]  /*23b0*/  @!P5 BRA `(.L_x_18) ;  /* 0x0000000000d0d947 */ /* 0x000fea0003800000 */
[----:B------:R-:W-:Y:S01]  /*23c0*/  VIADD R4, R42, 0x3 ;  /* 0x000000032a047836 */ /* 0x000fe20000000000 */
[----:B------:R-:W-:Y:S01]  /*23d0*/  HFMA2.MMA R20, -RZ, RZ, 0, 1.78813934326171875e-07 ;  /* 0x00000003ff147435 */ /* 0x000fe200000001ff */
[----:B-1----:R-:W-:-:S03]  /*23e0*/  IMAD.MOV.U32 R6, RZ, RZ, RZ ;  /* 0x000000ffff067224 */ /* 0x002fc600078e00ff */
[----:B------:R-:W-:-:S07]  /*23f0*/  SHF.R.S32.HI R7, RZ, 0x1f, R4 ;  /* 0x0000001fff077819 */ /* 0x000fce0000011404 */
.L_x_22:
        /* <DEDUP_REMOVED lines=9> */
[----:B------:R-:W1:Y:S01]  /*2490*/  @!P1 LDC.64 R16, c[0x0][0x238] ;  /* 0x00008e00ff109b82 */ /* 0x000e620000000a00 */
[----:B------:R-:W-:Y:S02]  /*24a0*/  ISETP.GE.AND P5, PT, R6, 0x3, PT ;  /* 0x000000030600780c */ /* 0x000fe40003fa6270 */
[----:B------:R-:W-:Y:S05]  /*24b0*/  SHF.R.U32.HI R2, RZ, 0x5, R2 ;  /* 0x00000005ff027819 */ /* 0x000fea0000011602 */
[----:B------:R-:W2:Y:S01]  /*24c0*/  @!P1 LDC.64 R18, c[0x0][0x210] ;  /* 0x00008400ff129b82 */ /* 0x000ea20000000a00 */
[----:B------:R-:W-:Y:S05]  /*24d0*/  LOP3.LUT R2, R2, R3, RZ, 0x3c, !PT ;  /* 0x0000000302027212 */ /* 0x000fea00078e3cff */
[----:B------:R-:W-:Y:S06]  /*24e0*/  IMAD R2, R2, 0x4, R0 ;  /* 0x0000000402027824 */ /* 0x000fec00078e0200 */
[----:B------:R-:W3:Y:S01]  /*24f0*/  LDS R2, [R2] ;  /* 0x0000000002027984 */ /* 0x000ee20000000800 */
[-C--:B-1----:R-:W-:Y:S04]  /*2500*/  @!P1 IMAD.WIDE.U32 R22, R4, R16.reuse, R38 ;  /* 0x0000001004169225 */ /* 0x082fe800078e0026 */
[----:B------:R-:W-:Y:S01]  /*2510*/  @!P1 IMAD R3, R7, R16, RZ ;  /* 0x0000001007039224 */ /* 0x000fe200078e02ff */
[----:B--2---:R-:W-:Y:S01]  /*2520*/  @!P1 LEA R18, P0, R22, R18, 0x2 ;  /* 0x0000001216129211 */ /* 0x004fe200078010ff */
[----:B------:R-:W-:Y:S02]  /*2530*/  @!P1 IMAD R16, R20, 0x400, R15 ;  /* 0x0000040014109824 */ /* 0x000fe400078e020f */
[----:B------:R-:W-:Y:S02]  /*2540*/  @!P1 IMAD R3, R4, R17, R3 ;  /* 0x0000001104039224 */ /* 0x000fe400078e0203 */
[--C-:B------:R-:W-:Y:S02]  /*2550*/  @!P1 IMAD R16, R16, 0x4, R0.reuse ;  /* 0x0000000410109824 */ /* 0x100fe400078e0200 */
[----:B------:R-:W-:Y:S02]  /*2560*/  @!P1 IMAD.IADD R3, R23, 0x1, R3 ;  /* 0x0000000117039824 */ /* 0x000fe400078e0203 */
[----:B------:R-:W-:Y:S03]  /*2570*/  VIADD R20, R20, 0x1 ;  /* 0x0000000114147836 */ /* 0x000fe60000000000 */
[----:B------:R-:W-:Y:S02]  /*2580*/  @!P1 LEA.HI.X R19, R22, R19, R3, 0x2, P0 ;  /* 0x0000001316139211 */ /* 0x000fe400000f1403 */
[----:B------:R-:W-:Y:S03]  /*2590*/  SEL R20, R20, RZ, !P3 ;  /* 0x000000ff14147207 */ /* 0x000fe60005800000 */
        /* <DEDUP_REMOVED lines=9> */
[----:B------:R-:W-:Y:S11]  /*2630*/  ISETP.GE.OR P0, PT, R14, R13, P0 ;  /* 0x0000000d0e00720c */ /* 0x000ff60000706670 */
[----:B------:R-:W-:Y:S02]  /*2640*/  @!UPT UIADD3 URZ, URZ, URZ, URZ ;  /* 0x0000003f3f3ff290 */ /* 0x000fe4000fffe03f */
[----:B-1----:R-:W-:Y:S01]  /*2650*/  @!P0 IMAD R16, R6, 0x400, R15 ;  /* 0x0000040006108824 */ /* 0x002fe200078e020f */
[----:B------:R-:W-:Y:S04]  /*2660*/  DEPBAR.LE SB0, 0x3 ;  /* 0x000080c00000791a */ /* 0x000fe80000000000 */
[----:B------:R-:W-:Y:S02]  /*2670*/  @!P0 IMAD R16, R16, 0x4, R0 ;  /* 0x0000000410108824 */ /* 0x000fe400078e0200 */
[----:B------:R-:W-:Y:S04]  /*2680*/  VIADD R6, R6, 0x1 ;  /* 0x0000000106067836 */ /* 0x000fe80000000000 */
[----:B------:R-:W1:Y:S01]  /*2690*/  @!P0 LDS.128 R16, [R16+0x1020] ;  /* 0x0010200010108984 */ /* 0x000e620000000c00 */
[----:B------:R-:W-:Y:S01]  /*26a0*/  SEL R6, R6, RZ, !P5 ;  /* 0x000000ff06067207 */ /* 0x000fe20006800000 */
[C---:B-1----:R-:W-:Y:S01]  /*26b0*/  @!P0 FFMA.FTZ R9, R2.reuse, R16, R9 ;  /* 0x0000001002098223 */ /* 0x042fe20000010009 */
[C---:B------:R-:W-:Y:S01]  /*26c0*/  @!P0 FFMA.FTZ R10, R2.reuse, R17, R10 ;  /* 0x00000011020a8223 */ /* 0x040fe2000001000a */
[C---:B------:R-:W-:Y:S01]  /*26d0*/  @!P0 FFMA.FTZ R11, R2.reuse, R18, R11 ;  /* 0x00000012020b8223 */ /* 0x040fe2000001000b */
[----:B------:R-:W-:Y:S01]  /*26e0*/  @!P0 FFMA.FTZ R12, R2, R19, R12 ;  /* 0x00000013020c8223 */ /* 0x000fe2000001000c */
[----:B------:R-:W-:Y:S09]  /*26f0*/  @P2 BRA `(.L_x_22) ;  /* 0xfffffffc00402947 */ /* 0x000ff2000383ffff */
.L_x_18:
[----:B------:R-:W-:Y:S05]  /*2700*/  BSYNC B1 ;  /* 0x0000000000017941 */ /* 0x000fea0003800000 */
.L_x_17:
[----:B------:R-:W-:Y:S05]  /*2710*/  @P4 EXIT ;  /* 0x000000000000494d */ /* 0x000fea0003800000 */
[----:B------:R-:W2:Y:S01]  /*2720*/  S2R R0, SR_CTAID.Y ;  /* 0x0000000000007919 */ /* 0x000ea20000002600 */
[----:B------:R-:W-:Y:S01]  /*2730*/  ULDC.64 UR4, c[0x0][0x288] ;  /* 0x0000a20000047ab9 */ /* 0x000fe20000000a00 */
[----:B------:R-:W-:Y:S01]  /*2740*/  F2FP.BF16.F32.PACK_AB R10, R10, R9 ;  /* 0x000000090a0a723e */ /* 0x000fe200000010ff */
[----:B------:R-:W-:Y:S01]  /*2750*/  IMAD R34, R34, UR4, RZ ;  /* 0x0000000422227c24 */ /* 0x000fe2000f8e02ff */
[----:B------:R-:W-:-:S03]  /*2760*/  F2FP.BF16.F32.PACK_AB R11, R12, R11 ;  /* 0x0000000b0c0b723e */ /* 0x000fc600000010ff */
[----:B------:R-:W-:Y:S01]  /*2770*/  IMAD R34, R35, UR5, R34 ;  /* 0x0000000523227c24 */ /* 0x000fe2000f8e0222 */
[----:B--2---:R-:W-:-:S04]  /*2780*/  SHF.L.U32 R0, R0, 0x7, RZ ;  /* 0x0000000700007819 */ /* 0x004fc800000006ff */
[----:B------:R-:W-:-:S04]  /*2790*/  IADD3 R14, P0, R14, R0, RZ ;  /* 0x000000000e0e7210 */ /* 0x000fc80007f1e0ff */
[----:B------:R-:W-:Y:S02]  /*27a0*/  LEA.HI.X.SX32 R15, R0, R36, 0x1, P0 ;  /* 0x00000024000f7211 */ /* 0x000fe400000f0eff */
[----:B------:R-:W-:Y:S01]  /*27b0*/  SHF.R.S32.HI R0, RZ, 0x1f, R5 ;  /* 0x0000001fff007819 */ /* 0x000fe20000011405 */
        /* <DEDUP_REMOVED lines=8> */
[----:B------:R-:W-:Y:S02]  /*2840*/  IADD3 R5, R15, R0, RZ ;  /* 0x000000000f057210 */ /* 0x000fe40007ffe0ff */
[----:B------:R-:W-:Y:S01]  /*2850*/  MOV R4, R14 ;  /* 0x0000000e00047202 */ /* 0x000fe20000000f00 */
[----:B------:R-:W-:-:S04]  /*2860*/  IMAD R33, R32, UR5, R33 ;  /* 0x0000000520217c24 */ /* 0x000fc8000f8e0221 */
[----:B------:R-:W-:Y:S01]  /*2870*/  IMAD.WIDE.U32 R4, R32, UR4, R4 ;  /* 0x0000000420047c25 */ /* 0x000fe2000f8e0004 */
[----:B------:R-:W-:-:S04]  /*2880*/  ULDC.64 UR4, c[0x0][0x280] ;  /* 0x0000a00000047ab9 */ /* 0x000fc80000000a00 */
[----:B------:R-:W-:Y:S02]  /*2890*/  IADD3 R33, R5, R33, RZ ;  /* 0x0000002105217210 */ /* 0x000fe40007ffe0ff */
[----:B------:R-:W-:-:S04]  /*28a0*/  LEA R2, P0, R4, UR4, 0x1 ;  /* 0x0000000404027c11 */ /* 0x000fc8000f8008ff */
[----:B------:R-:W-:-:S05]  /*28b0*/  LEA.HI.X R3, R4, UR5, R33, 0x1, P0 ;  /* 0x0000000504037c11 */ /* 0x000fca00080f0c21 */
[----:B------:R-:W-:Y:S01]  /*28c0*/  STG.E.64 desc[UR38][R2.64], R10 ;  /* 0x0000000a02007986 */ /* 0x000fe2000c101b26 */
[----:B------:R-:W-:Y:S05]  /*28d0*/  EXIT ;  /* 0x000000000000794d */ /* 0x000fea0003800000 */
.L_x_23:
        /* <DEDUP_REMOVED lines=10> */
.L_x_1567:


//--------------------- .text._ZN7cutlass13device_kernelIN5flash19FlashAttnFwdCombineIN4cute5tupleIJNS3_1CILi8EEENS5_ILi128EEEEEELi6ELi256ELi1ELb0ELb0ENS_10bfloat16_tEfNS_4arch4Sm90EEEEEvNT_6ParamsE --------------------------
	.section	.text._ZN7cutlass13device_kernelIN5flash19FlashAttnFwdCombineIN4cute5tupleIJNS3_1CILi8EEENS5_ILi128EEEEEELi6ELi256ELi1ELb0ELb0ENS_10bfloat16_tEfNS_4arch4Sm90EEEEEvNT_6ParamsE,"ax",@progbits
	.align	128
.text._ZN7cutlass13device_kernelIN5flash19FlashAttnFwdCombineIN4cute5tupleIJNS3_1CILi8EEENS5_ILi128EEEEEELi6ELi256ELi1ELb0ELb0ENS_10bfloat16_tEfNS_4arch4Sm90EEEEEvNT_6ParamsE:
        .type           _ZN7cutlass13device_kernelIN5flash19FlashAttnFwdCombineIN4cute5tupleIJNS3_1CILi8EEENS5_ILi128EEEEEELi6ELi256ELi1ELb0ELb0ENS_10bfloat16_tEfNS_4arch4Sm90EEEEEvNT_6ParamsE,@function
        .size           _ZN7cutlass13device_kernelIN5flash19FlashAttnFwdCombineIN4cute5tupleIJNS3_1CILi8EEENS5_ILi128EEEEEELi6ELi256ELi1ELb0ELb0ENS_10bfloat16_tEfNS_4arch4Sm90EEEEEvNT_6ParamsE,(.L_x_1568 - _ZN7cutlass13device_kernelIN5flash19FlashAttnFwdCombineIN4cute5tupleIJNS3_1CILi8EEENS5_ILi128EEEEEELi6ELi256ELi1ELb0ELb0ENS_10bfloat16_tEfNS_4arch4Sm90EEEEEvNT_6ParamsE)
        .other          _ZN7cutlass13device_kernelIN5flash19FlashAttnFwdCombineIN4cute5tupleIJNS3_1CILi8EEENS5_ILi128EEEEEELi6ELi256ELi1ELb0ELb0ENS_10bfloat16_tEfNS_4arch4Sm90EEEEEvNT_6ParamsE,@"STO_CUDA_ENTRY STV_DEFAULT"
_ZN7cutlass13device_kernelIN5flash19FlashAttnFwdCombineIN4cute5tupleIJNS3_1CILi8EEENS5_ILi128EEEEEELi6ELi256ELi1ELb0ELb0ENS_10bfloat16_tEfNS_4arch4Sm90EEEEEvNT_6ParamsE:
        /* <DEDUP_REMOVED lines=22> */
[----:B------:R-:W-:Y:S01]  /*0160*/  ISETP.NE.AND.EX P0, PT, RZ, UR5, PT, P0 ;  /* 0x00000005ff007c0c */ /* 0x000fe2000bf05300 */
[----:B--2---:R-:W2:Y:S02]  /*0170*/  S2R R2, SR_TID.X ;  /* 0x0000000000027919 */ /* 0x004ea40000002100 */
[----:B------:R-:W4:Y:S01]  /*0180*/  LDC R3, c[0x0][0x10] ;  /* 0x00000400ff037b82 */ /* 0x000f220000000800 */
[----:B------:R-:W-:Y:S02]  /*0190*/  ULDC UR4, c[0x0][0x14] ;  /* 0x0000050000047ab9 */ /* 0x000fe40000000800 */
[----:B------:R-:W-:Y:S01]  /*01a0*/  UIADD3 UR4, UR4, -0x1, URZ ;  /* 0xffffffff04047890 */ /* 0x000fe2000fffe03f */
[----:B----4-:R-:W-:Y:S01]  /*01b0*/  VIADD R3, R3, 0xffffffff ;  /* 0xffffffff03037836 */ /* 0x010fe20000000000 */
        /* <DEDUP_REMOVED lines=30> */
.L_x_24:
        /* <DEDUP_REMOVED lines=14> */
[----:B------:R-:W-:Y:S01]  /*0480*/  IMAD R20, R18, 0x8, R20 ;  /* 0x0000000812147824 */ /* 0x000fe200078e0214 */
        /* <DEDUP_REMOVED lines=9> */
[----:B------:R-:W-:Y:S01]  /*0520*/  ISETP.GE.AND P3, PT, R26, R16, PT ;  /* 0x000000101a00720c */ /* 0x000fe20003f66270 */
[----:B------:R-:W-:Y:S01]  /*0530*/  ULDC.64 UR4, c[0x0][0x278] ;  /* 0x00009e0000047ab9 */ /* 0x000fe20000000a00 */
[----:B------:R-:W-:Y:S02]  /*0540*/  IMAD.MOV.U32 R18, RZ, RZ, R20 ;  /* 0x000000ffff127224 */ /* 0x000fe400078e0014 */
[----:B------:R-:W-:Y:S02]  /*0550*/  IMAD R11, R33, UR4, RZ ;  /* 0x00000004210b7c24 */ /* 0x000fe4000f8e02ff */
[C---:B------:R-:W-:Y:S01]  /*0560*/  IMAD.WIDE.U32 R24, R32.reuse, UR4, RZ ;  /* 0x0000000420187c25 */ /* 0x040fe2000f8e00ff */
[----:B------:R-:W3:Y:S03]  /*0570*/  S2UR UR6, SR_CgaCtaId ;  /* 0x00000000000679c3 */ /* 0x000ee60000008800 */
[----:B------:R-:W-:Y:S01]  /*0580*/  IMAD R11, R32, UR5, R11 ;  /* 0x00000005200b7c24 */ /* 0x000fe2000f8e020b */
[----:B------:R-:W-:-:S02]  /*0590*/  ULDC.64 UR4, c[0x0][0x270] ;  /* 0x00009c0000047ab9 */ /* 0x000fc40000000a00 */
[----:B------:R-:W-:Y:S01]  /*05a0*/  @P3 MOV R23, 0xff800000 ;  /* 0xff80000000173802 */ /* 0x000fe20000000f00 */
[----:B------:R-:W-:Y:S01]  /*05b0*/  IMAD.IADD R25, R25, 0x1, R11 ;  /* 0x0000000119197824 */ /* 0x000fe200078e020b */
[----:B------:R-:W5:Y:S01]  /*05c0*/  @!P3 LDC.64 R14, c[0x0][0x268] ;  /* 0x00009a00ff0ebb82 */ /* 0x000f620000000a00 */
[----:B--2---:R-:W-:-:S13]  /*05d0*/  ISETP.NE.AND P0, PT, R22, 0x1, PT ;  /* 0x000000011600780c */ /* 0x004fda0003f05270 */
[----:B------:R-:W2:Y:S08]  /*05e0*/  @P0 LDC R19, c[0x0][0x2bc] ;  /* 0x0000af00ff130b82 */ /* 0x000eb00000000800 */
[----:B------:R-:W3:Y:S01]  /*05f0*/  @P0 LDC R10, c[0x0][0x2c0] ;  /* 0x0000b000ff0a0b82 */ /* 0x000ee20000000800 */
[----:B--2---:R-:W-:-:S05]  /*0600*/  @P0 IMAD.HI.U32 R19, R20, R19, RZ ;  /* 0x0000001314130227 */ /* 0x004fca00078e00ff */
[----:B---3--:R-:W-:Y:S02]  /*0610*/  @P0 SHF.R.U32.HI R18, RZ, R10, R19 ;  /* 0x0000000aff120219 */ /* 0x008fe40000011613 */
[----:B------:R-:W2:Y:S02]  /*0620*/  @!P3 LDC.64 R10, c[0x0][0x250] ;  /* 0x00009400ff0abb82 */ /* 0x000ea40000000a00 */
[----:B------:R-:W-:Y:S01]  /*0630*/  SHF.R.S32.HI R19, RZ, 0x1f, R18 ;  /* 0x0000001fff137819 */ /* 0x000fe20000011412 */
[C---:B------:R-:W-:Y:S01]  /*0640*/  IMAD.WIDE.U32 R24, R18.reuse, UR4, R24 ;  /* 0x0000000412187c25 */ /* 0x040fe2000f8e0018 */
[----:B------:R-:W-:-:S03]  /*0650*/  IADD3 R21, -R18, RZ, RZ ;  /* 0x000000ff12157210 */ /* 0x000fc60007ffe1ff */
[----:B------:R-:W-:Y:S01]  /*0660*/  IMAD R19, R19, UR4, RZ ;  /* 0x0000000413137c24 */ /* 0x000fe2000f8e02ff */
[----:B------:R-:W-:Y:S01]  /*0670*/  UMOV UR4, 0x400 ;  /* 0x0000040000047882 */ /* 0x000fe20000000000 */
[----:B------:R-:W-:Y:S01]  /*0680*/  IMAD R20, R22, R21, R20 ;  /* 0x0000001516147224 */ /* 0x000fe200078e0214 */
[----:B------:R-:W-:Y:S01]  /*0690*/  @!P3 SHF.R.S32.HI R22, RZ, 0x1f, R26 ;  /* 0x0000001fff16b819 */ /* 0x000fe2000001141a */
[----:B------:R-:W-:Y:S01]  /*06a0*/  IMAD R19, R18, UR5, R19 ;  /* 0x0000000512137c24 */ /* 0x000fe2000f8e0213 */
[----:B------:R-:W-:Y:S01]  /*06b0*/  LOP3.LUT R18, R26, 0x1, RZ, 0xc0, !PT ;  /* 0x000000011a127812 */ /* 0x000fe200078ec0ff */
[----:B------:R-:W-:Y:S01]  /*06c0*/  ULEA UR4, UR6, UR4, 0x18 ;  /* 0x0000000406047291 */ /* 0x000fe2000f8ec03f */
[----:B------:R-:W-:Y:S01]  /*06d0*/  SHF.R.S32.HI R21, RZ, 0x1f, R20 ;  /* 0x0000001fff157819 */ /* 0x000fe20000011414 */
[----:B-----5:R-:W-:Y:S01]  /*06e0*/  @!P3 IMAD R22, R22, R14, RZ ;  /* 0x0000000e1616b224 */ /* 0x020fe200078e02ff */
[----:B------:R-:W-:Y:S01]  /*06f0*/  ISETP.NE.U32.AND P0, PT, R18, 0x1, PT ;  /* 0x000000011200780c */ /* 0x000fe20003f05070 */
[----:B------:R-:W-:Y:S01]  /*0700*/  VIADD R18, R26, 0x20 ;  /* 0x000000201a127836 */ /* 0x000fe20000000000 */
[----:B------:R-:W-:Y:S01]  /*0710*/  IADD3 R20, P2, R20, R24, RZ ;  /* 0x0000001814147210 */ /* 0x000fe20007f5e0ff */
[----:B------:R-:W-:-:S02]  /*0720*/  @!P3 IMAD R22, R26, R15, R22 ;  /* 0x0000000f1a16b224 */ /* 0x000fc400078e0216 */
[----:B------:R-:W-:Y:S01]  /*0730*/  @P3 IMAD.U32 R15, RZ, RZ, UR4 ;  /* 0x00000004ff0f3e24 */ /* 0x000fe2000f8e00ff */
[----:B------:R-:W-:Y:S02]  /*0740*/  IADD3.X R21, R21, R25, R19, P2, !PT ;  /* 0x0000001915157210 */ /* 0x000fe400017fe413 */
[----:B------:R-:W-:Y:S01]  /*0750*/  ISETP.GE.AND P2, PT, R18, R16, PT ;  /* 0x000000101200720c */ /* 0x000fe20003f46270 */
[----:B------:R-:W-:Y:S02]  /*0760*/  @P3 IMAD R19, R12, 0x4, R15 ;  /* 0x000000040c133824 */ /* 0x000fe400078e020f */
[----:B------:R-:W-:Y:S01]  /*0770*/  @!P3 IMAD.WIDE.U32 R26, R26, R14, R20 ;  /* 0x0000000e1a1ab225 */ /* 0x000fe200078e0014 */
[----:B------:R-:W-:Y:S02]  /*0780*/  MOV R14, 0xf8 ;  /* 0x000000f8000e7802 */ /* 0x000fe40000000f00 */
[----:B------:R3:W-:Y:S01]  /*0790*/  @P3 STS [R19], R23 ;  /* 0x0000001713003388 */ /* 0x0007e20000000800 */
[----:B------:R-:W-:Y:S01]  /*07a0*/  @!P3 IMAD.U32 R15, RZ, RZ, UR4 ;  /* 0x00000004ff0fbe24 */ /* 0x000fe2000f8e00ff */
[----:B------:R-:W-:-:S02]  /*07b0*/  SEL R14, R14, 0x108, !P0 ;  /* 0x000001080e0e7807 */ /* 0x000fc40004000000 */
[----:B------:R-:W-:Y:S02]  /*07c0*/  @!P3 IADD3 R22, R27, R22, RZ ;  /* 0x000000161b16b210 */ /* 0x000fe40007ffe0ff */
[----:B--2---:R-:W-:Y:S02]  /*07d0*/  @!P3 LEA R24, P0, R26, R10, 0x2 ;  /* 0x0000000a1a18b211 */ /* 0x004fe400078010ff */
[----:B------:R-:W-:Y:S02]  /*07e0*/  @P2 IADD3 R10, R12, R14, RZ ;  /* 0x0000000e0c0a2210 */ /* 0x000fe40007ffe0ff */
[----:B------:R-:W-:Y:S01]  /*07f0*/  @!P3 LEA.HI.X R25, R26, R11, R22, 0x2, P0 ;  /* 0x0000000b1a19b211 */ /* 0x000fe200000f1416 */
[----:B------:R-:W-:Y:S01]  /*0800*/  @P2 IMAD.MOV.U32 R11, RZ, RZ, -0x800000 ;  /* 0xff800000ff0b2424 */ /* 0x000fe200078e00ff */
[----:B------:R-:W-:Y:S01]  /*0810*/  @!P3 LEA R22, R12, R15, 0x2 ;  /* 0x0000000f0c16b211 */ /* 0x000fe200078e10ff */
[----:B------:R-:W-:-:S04]  /*0820*/  @P2 IMAD R10, R10, 0x4, R15 ;  /* 0x000000040a0a2824 */ /* 0x000fc800078e020f */
[----:B------:R-:W-:Y:S01]  /*0830*/  @!PT LDS RZ, [RZ] ;  /* 0x00000000fffff984 */ /* 0x000fe20000000800 */
[----:B------:R-:W-:Y:S01]  /*0840*/  @!PT LDS RZ, [RZ] ;  /* 0x00000000fffff984 */ /* 0x000fe20000000800 */
[----:B------:R-:W-:Y:S01]  /*0850*/  @!PT LDS RZ, [RZ] ;  /* 0x00000000fffff984 */ /* 0x000fe20000000800 */
[----:B------:R3:W-:Y:S04]  /*0860*/  @!P3 LDGSTS.E.LTC128B [R22], desc[UR38][R24.64] ;  /* 0x000000001816bfae */ /* 0x0007e8000b921966 */
[----:B------:R3:W-:Y:S01]  /*0870*/  @P2 STS [R10], R11 ;  /* 0x0000000b0a002388 */ /* 0x0007e20000000800 */
[----:B------:R-:W-:Y:S05]  /*0880*/  @P2 BRA `(.L_x_26) ;  /* 0x00000000003c2947 */ /* 0x000fea0003800000 */
[----:B---3--:R-:W-:Y:S01]  /*0890*/  SHF.R.S32.HI R10, RZ, 0x1f, R18 ;  /* 0x0000001fff0a7819 */ /* 0x008fe20000011412 */
[----:B------:R-:W-:Y:S01]  /*08a0*/  ULDC.64 UR4, c[0x0][0x268] ;  /* 0x00009a0000047ab9 */ /* 0x000fe20000000a00 */
[----:B------:R-:W-:Y:S01]  /*08b0*/  IADD3 R12, R12, R14, RZ ;  /* 0x0000000e0c0c7210 */ /* 0x000fe20007ffe0ff */
[----:B------:R-:W-:-:S03]  /*08c0*/  IMAD.WIDE.U32 R20, R18, UR4, R20 ;  /* 0x0000000412147c25 */ /* 0x000fc6000f8e0014 */
[----:B------:R-:W-:Y:S01]  /*08d0*/  LEA R12, R12, R15, 0x2 ;  /* 0x0000000f0c0c7211 */ /* 0x000fe200078e10ff */
[----:B------:R-:W-:-:S04]  /*08e0*/  IMAD R10, R10, UR4, RZ ;  /* 0x000000040a0a7c24 */ /* 0x000fc8000f8e02ff */
        /* <DEDUP_REMOVED lines=9> */
.L_x_26:
[----:B------:R-:W-:Y:S05]  /*0980*/  BSYNC B0 ;  /* 0x0000000000007941 */ /* 0x000fea0003800000 */
.L_x_25:
[----:B---3--:R-:W-:Y:S01]  /*0990*/  LOP3.LUT R10, R3, 0xffffffe0, RZ, 0xc0, !PT ;  /* 0xffffffe0030a7812 */ /* 0x008fe200078ec0ff */
        /* <DEDUP_REMOVED lines=8> */
[----:B------:R-:W-:-:S02]  /*0a20*/  IMAD.SHL.U32 R14, R2, 0x4, RZ ;  /* 0x00000004020e7824 */ /* 0x000fc400078e00ff */
        /* <DEDUP_REMOVED lines=18> */
[----:B------:R-:W3:Y:S02]  /*0b50*/  @!P4 LDC.64 R20, c[0x0][0x238] ;  /* 0x00008e00ff14cb82 */ /* 0x000ee40000000a00 */
[----:B------:R-:W-:-:S02]  /*0b60*/  IMAD R35, R4, R35, R9 ;  /* 0x0000002304237224 */ /* 0x000fc400078e0209 */
[----:B------:R-:W-:Y:S02]  /*0b70*/  IMAD.IADD R23, R23, 0x1, R6 ;  /* 0x0000000117177824 */ /* 0x000fe400078e0206 */
[----:B------:R-:W-:Y:S01]  /*0b80*/  IMAD R15, R8, 0x80, R14 ;  /* 0x00000080080f7824 */ /* 0x000fe200078e020e */
[----:B------:R-:W-:Y:S01]  /*0b90*/  SHF.R.S32.HI R34, RZ, 0x1f, R35 ;  /* 0x0000001fff227819 */ /* 0x000fe20000011423 */
[----:B--2---:R-:W2:Y:S01]  /*0ba0*/  @!P5 LDC.64 R18, c[0x0][0x238] ;  /* 0x00008e00ff12db82 */ /* 0x004ea20000000a00 */
        /* <DEDUP_REMOVED lines=8> */
[----:B---3--:R-:W-:Y:S02]  /*0c30*/  @!P4 IADD3 R20, P2, R38, R20, RZ ;  /* 0x000000142614c210 */ /* 0x008fe40007f5e0ff */
[----:B-1----:R-:W-:-:S03]  /*0c40*/  LEA R0, R0, R3, 0x18 ;  /* 0x0000000300007211 */ /* 0x002fc600078ec0ff */
[----:B------:R-:W1:Y:S01]  /*0c50*/  @!P4 LDC.64 R10, c[0x0][0x210] ;  /* 0x00008400ff0acb82 */ /* 0x000e620000000a00 */
[C---:B--2---:R-:W-:Y:S01]  /*0c60*/  @!P5 LEA R12, P0, R18.reuse, R38, 0x1 ;  /* 0x00000026120cd211 */ /* 0x044fe200078008ff */
[----:B------:R-:W-:Y:S02]  /*0c70*/  @!P4 IMAD.X R21, R39, 0x1, R21, P2 ;  /* 0x000000012715c824 */ /* 0x000fe400010e0615 */
[--C-:B------:R-:W-:Y:S01]  /*0c80*/  @!P4 IMAD R3, R15, 0x4, R0.reuse ;  /* 0x000000040f03c824 */ /* 0x100fe200078e0200 */
[----:B------:R-:W-:Y:S01]  /*0c90*/  @!P5 LEA.HI.X R19, R18, R39, R19, 0x1, P0 ;  /* 0x000000271213d211 */ /* 0x000fe200000f0c13 */
[----:B------:R-:W-:Y:S01]  /*0ca0*/  IMAD R37, R8, 0x4, R0 ;  /* 0x0000000408257824 */ /* 0x000fe200078e0200 */
[----:B----4-:R-:W-:-:S04]  /*0cb0*/  @!P4 LEA R16, P3, R38, R16, 0x2 ;  /* 0x000000102610c211 */ /* 0x010fc800078610ff */
[----:B------:R-:W-:Y:S02]  /*0cc0*/  @!P4 LEA.HI.X R17, R38, R17, R39, 0x2, P3 ;  /* 0x000000112611c211 */ /* 0x000fe400018f1427 */
[----:B------:R-:W-:Y:S02]  /*0cd0*/  ISETP.NE.AND P3, PT, R2, RZ, PT ;  /* 0x000000ff0200720c */ /* 0x000fe40003f65270 */
[C---:B-----5:R-:W-:Y:S01]  /*0ce0*/  @!P5 LEA R6, P0, R12.reuse, R6, 0x2 ;  /* 0x000000060c06d211 */ /* 0x060fe200078010ff */
[----:B------:R-:W-:Y:S01]  /*0cf0*/  @!PT LDS RZ, [RZ] ;  /* 0x00000000fffff984 */ /* 0x000fe20000000800 */
[----:B------:R-:W-:Y:S01]  /*0d00*/  @!PT LDS RZ, [RZ] ;  /* 0x00000000fffff984 */ /* 0x000fe20000000800 */
[----:B------:R-:W-:Y:S01]  /*0d10*/  @!PT LDS RZ, [RZ] ;  /* 0x00000000fffff984 */ /* 0x000fe20000000800 */
[----:B------:R2:W-:Y:S03]  /*0d20*/  @!P4 LDGSTS.E.BYPASS.LTC128B.128 [R3+0x820], desc[UR38][R16.64] ;  /* 0x008200001003cfae */ /* 0x0005e6000b901d66 */
[----:B------:R-:W-:Y:S01]  /*0d30*/  @!P5 LEA.HI.X R7, R12, R7, R19, 0x2, P0 ;  /* 0x000000070c07d211 */ /* 0x000fe200000f1413 */
[----:B------:R-:W-:Y:S01]  /*0d40*/  @!P4 IMAD R12, R15, 0x4, R0 ;  /* 0x000000040f0cc824 */ /* 0x000fe200078e0200 */
[----:B------:R-:W0:Y:S01]  /*0d50*/  LDGDEPBAR ;  /* 0x00000000000079af */ /* 0x000e220000000000 */
[----:B-1----:R-:W-:-:S04]  /*0d60*/  @!P4 LEA R10, P2, R20, R10, 0x2 ;  /* 0x0000000a140ac211 */ /* 0x002fc800078410ff */
[----:B------:R-:W-:-:S05]  /*0d70*/  @!P4 LEA.HI.X R11, R20, R11, R21, 0x2, P2 ;  /* 0x0000000b140bc211 */ /* 0x000fca00010f1415 */
[----:B------:R-:W-:Y:S04]  /*0d80*/  @!P4 LDGSTS.E.BYPASS.LTC128B.128 [R12+0x1820], desc[UR38][R10.64] ;  /* 0x018200000a0ccfae */ /* 0x000fe8000b901d66 */
[----:B------:R-:W0:Y:S01]  /*0d90*/  LDGDEPBAR ;  /* 0x00000000000079af */ /* 0x000e220000000000 */
[----:B--2---:R-:W-:Y:S02]  /*0da0*/  @!P5 IMAD R3, R15, 0x4, R0 ;  /* 0x000000040f03d824 */ /* 0x004fe400078e0200 */
[----:B------:R-:W-:-:S03]  /*0db0*/  IMAD.SHL.U32 R16, R2, 0x8, RZ ;  /* 0x0000000802107824 */ /* 0x000fc600078e00ff */
[----:B------:R1:W-:Y:S02]  /*0dc0*/  @!P5 LDGSTS.E.BYPASS.LTC128B.128 [R3+0x2820], desc[UR38][R6.64] ;  /* 0x028200000603dfae */ /* 0x0003e4000b901d66 */
[----:B------:R-:W-:Y:S02]  /*0dd0*/  LOP3.LUT R16, R16, 0xf8, RZ, 0xc0, !PT ;  /* 0x000000f810107812 */ /* 0x000fe400078ec0ff */
[----:B------:R-:W0:Y:S02]  /*0de0*/  LDGDEPBAR ;  /* 0x00000000000079af */ /* 0x000e240000000000 */
[----:B------:R-:W-:Y:S02]  /*0df0*/  LOP3.LUT R16, R16, 0x7, R8, 0xf8, !PT ;  /* 0x0000000710107812 */ /* 0x000fe400078ef808 */
[----:B-1----:R-:W-:Y:S01]  /*0e00*/  LOP3.LUT R3, R2, 0x1, RZ, 0xc0, !PT ;  /* 0x0000000102037812 */ /* 0x002fe200078ec0ff */
[----:B------:R-:W-:-:S06]  /*0e10*/  DEPBAR.LE SB0, 0x3 ;  /* 0x000080c00000791a */ /* 0x000fcc0000000000 */
[----:B------:R-:W-:Y:S05]  /*0e20*/  WARPSYNC.ALL ;  /* 0x0000000000007948 */ /* 0x000fea0003800000 */
[----:B------:R-:W-:Y:S01]  /*0e30*/  SHF.R.U32.HI R6, RZ, 0x2, R2 ;  /* 0x00000002ff067819 */ /* 0x000fe20000011602 */
[----:B------:R-:W1:Y:S08]  /*0e40*/  S2UR UR4, SR_CTAID.Y ;  /* 0x00000000000479c3 */ /* 0x000e700000002600 */
[----:B------:R-:W-:Y:S01]  /*0e50*/  BAR.SYNC.DEFER_BLOCKING 0x0 ;  /* 0x0000000000007b1d */ /* 0x000fe20000010000 */
[----:B------:R-:W-:-:S02]  /*0e60*/  ISETP.NE.U32.AND P0, PT, R3, 0x1, PT ;  /* 0x000000010300780c */ /* 0x000fc40003f05070 */
[----:B------:R-:W-:-:S05]  /*0e70*/  LOP3.LUT R6, R16, 0x7, R6, 0x78, !PT ;  /* 0x0000000710067812 */ /* 0x000fca00078e7806 */
[----:B------:R-:W-:-:S04]  /*0e80*/  IMAD R6, R6, 0x4, R0 ;  /* 0x0000000406067824 */ /* 0x000fc800078e0200 */
[C---:B------:R-:W-:Y:S02]  /*0e90*/  VIADD R3, R6.reuse, 0x3e0 ;  /* 0x000003e006037836 */ /* 0x040fe40000000000 */
[----:B------:R-:W-:-:S05]  /*0ea0*/  @P0 VIADD R3, R6, 0x420 ;  /* 0x0000042006030836 */ /* 0x000fca0000000000 */
[----:B------:R-:W-:Y:S04]  /*0eb0*/  LDS R11, [R3] ;  /* 0x00000000030b7984 */ /* 0x000fe80000000800 */
[----:B------:R-:W2:Y:S02]  /*0ec0*/  LDS R10, [R6] ;  /* 0x00000000060a7984 */ /* 0x000ea40000000800 */
[----:B--2---:R-:W-:Y:S02]  /*0ed0*/  FMNMX.FTZ R7, R11, R10, !PT ;  /* 0x0000000a0b077209 */ /* 0x004fe40007810000 */
[----:B------:R-:W-:-:S03]  /*0ee0*/  FSETP.NEU.FTZ.AND P2, PT, R10, -INF , PT ;  /* 0xff8000000a00780b */ /* 0x000fc60003f5d000 */
        /* <DEDUP_REMOVED lines=14> */
[----:B------:R-:W-:Y:S01]  /*0fd0*/  FADD.FTZ R17, R11, -R17 ;  /* 0x800000110b117221 */ /* 0x000fe20000010000 */
[----:B------:R-:W-:Y:S02]  /*0fe0*/  SEL R11, R2, 0xffffffff, P2 ;  /* 0xffffffff020b7807 */ /* 0x000fe40001000000 */
[----:B------:R-:W-:Y:S01]  /*0ff0*/  FMUL.FTZ R18, R18, 1.4426950216293334961 ;  /* 0x3fb8aa3b12127820 */ /* 0x000fe20000410000 */
[----:B------:R-:W-:-:S05]  /*1000*/  FMUL.FTZ R17, R17, 1.4426950216293334961 ;  /* 0x3fb8aa3b11117820 */ /* 0x000fca0000410000 */
[----:B------:R-:W2:Y:S01]  /*1010*/  MUFU.EX2 R18, R18 ;  /* 0x0000001200127308 */ /* 0x000ea20000000800 */
[----:B------:R-:W-:-:S07]  /*1020*/  @P0 VIADD R11, R2, 0x20 ;  /* 0x00000020020b0836 */ /* 0x000fce0000000000 */
[----:B------:R-:W3:Y:S01]  /*1030*/  MUFU.EX2 R17, R17 ;  /* 0x0000001100117308 */ /* 0x000ee20000000800 */
[----:B--2---:R-:W-:-:S04]  /*1040*/  FADD.FTZ R7, RZ, R18 ;  /* 0x00000012ff077221 */ /* 0x004fc80000010000 */
[----:B---3--:R-:W-:-:S05]  /*1050*/  FADD.FTZ R7, R7, R17 ;  /* 0x0000001107077221 */ /* 0x008fca0000010000 */
        /* <DEDUP_REMOVED lines=18> */
[----:B------:R-:W-:-:S02]  /*1180*/  IMAD.MOV.U32 R7, RZ, RZ, RZ ;  /* 0x000000ffff077224 */ /* 0x000fc400078e00ff */
[----:B----4-:R-:W-:Y:S02]  /*1190*/  FADD.FTZ R16, R10, R16 ;  /* 0x000000100a107221 */ /* 0x010fe40000010000 */
[----:B------:R-:W3:Y:S01]  /*11a0*/  SHFL.BFLY PT, R19, R20, 0x1, 0x1f ;  /* 0x0c201f0014137f89 */ /* 0x000ee200000e0000 */
        /* <DEDUP_REMOVED lines=8> */
[----:B------:R-:W-:-:S09]  /*1230*/  FMUL.FTZ R17, R17, R7 ;  /* 0x0000000711117220 */ /* 0x000fd20000410000 */
        /* <DEDUP_REMOVED lines=31> */
.L_x_28:
[----:B------:R-:W-:Y:S05]  /*1430*/  BSYNC B0 ;  /* 0x0000000000007941 */ /* 0x000fea0003800000 */
.L_x_27:
[----:B------:R-:W-:Y:S01]  /*1440*/  STS [R6], R18 ;  /* 0x0000001206007388 */ /* 0x000fe20000000800 */
[----:B------:R-:W-:Y:S01]  /*1450*/  BSSY B1, `(.L_x_29) ;  /* 0x00000e0000017945 */ /* 0x000fe20003800000 */
[----:B------:R-:W-:Y:S02]  /*1460*/  IMAD.MOV.U32 R12, RZ, RZ, RZ ;  /* 0x000000ffff0c7224 */ /* 0x000fe400078e00ff */
[----:B------:R-:W-:Y:S01]  /*1470*/  STS [R3], R17 ;  /* 0x0000001103007388 */ /* 0x000fe20000000800 */
[----:B------:R-:W-:-:S03]  /*1480*/  IMAD.MOV.U32 R9, RZ, RZ, RZ ;  /* 0x000000ffff097224 */ /* 0x000fc600078e00ff */
[----:B------:R1:W-:Y:S01]  /*1490*/  @!P2 STS [R37+0x800], R11 ;  /* 0x0008000b2500a388 */ /* 0x0003e20000000800 */
[----:B------:R-:W-:Y:S01]  /*14a0*/  BAR.SYNC.DEFER_BLOCKING 0x0 ;  /* 0x0000000000007b1d */ /* 0x000fe20000010000 */
[----:B-1----:R-:W-:-:S05]  /*14b0*/  CS2R R10, SRZ ;  /* 0x00000000000a7805 */ /* 0x002fca000001ff00 */
[----:B------:R-:W1:Y:S02]  /*14c0*/  LDS R37, [R37+0x800] ;  /* 0x0008000025257984 */ /* 0x000e640000000800 */
[----:B-1----:R-:W-:-:S13]  /*14d0*/  ISETP.GE.AND P0, PT, R37, RZ, PT ;  /* 0x000000ff2500720c */ /* 0x002fda0003f06270 */
        /* <DEDUP_REMOVED lines=19> */
.L_x_33:
[C---:B------:R-:W-:Y:S02]  /*1610*/  VIADD R6, R20.reuse, 0x3 ;  /* 0x0000000314067836 */ /* 0x040fe40000000000 */
        /* <DEDUP_REMOVED lines=141> */
.L_x_32:
[----:B------:R-:W-:Y:S05]  /*1ef0*/  BSYNC B0 ;  /* 0x0000000000007941 */ /* 0x000fea0003800000 */
.L_x_31:
[----:B------:R-:W-:Y:S05]  /*1f00*/  @!P5 BRA `(.L_x_30) ;  /* 0x0000000000d0d947 */ /* 0x000fea0003800000 */
[----:B------:R-:W-:Y:S01]  /*1f10*/  VIADD R4, R42, 0x3 ;  /* 0x000000032a047836 */ /* 0x000fe20000000000 */
[----:B------:R-:W-:Y:S01]  /*1f20*/  MOV R20, 0x3 ;  /* 0x0000000300147802 */ /* 0x000fe20000000f00 */
[----:B------:R-:W-:-:S03]  /*1f30*/  IMAD.MOV.U32 R6, RZ, RZ, RZ ;  /* 0x000000ffff067224 */ /* 0x000fc600078e00ff */
[----:B------:R-:W-:-:S07]  /*1f40*/  SHF.R.S32.HI R7, RZ, 0x1f, R4 ;  /* 0x0000001fff077819 */ /* 0x000fce0000011404 */
.L_x_34:
        /* <DEDUP_REMOVED lines=48> */
.L_x_30:
[----:B------:R-:W-:Y:S05]  /*2250*/  BSYNC B1 ;  /* 0x0000000000017941 */ /* 0x000fea0003800000 */
.L_x_29:
[----:B------:R-:W-:Y:S05]  /*2260*/  @P4 EXIT ;  /* 0x000000000000494d */ /* 0x000fea0003800000 */
[----:B------:R-:W1:Y:S01]  /*2270*/  S2R R0, SR_CTAID.Y ;  /* 0x0000000000007919 */ /* 0x000e620000002600 */
[----:B------:R-:W-:Y:S01]  /*2280*/  ULDC.64 UR4, c[0x0][0x288] ;  /* 0x0000a20000047ab9 */ /* 0x000fe20000000a00 */
[----:B------:R-:W-:Y:S01]  /*2290*/  F2FP.BF16.F32.PACK_AB R8, R12, R11 ;  /* 0x0000000b0c08723e */ /* 0x000fe200000010ff */
[----:B------:R-:W-:Y:S01]  /*22a0*/  IMAD R34, R34, UR4, RZ ;  /* 0x0000000422227c24 */ /* 0x000fe2000f8e02ff */
[----:B------:R-:W-:-:S03]  /*22b0*/  F2FP.BF16.F32.PACK_AB R9, R9, R10 ;  /* 0x0000000a0909723e */ /* 0x000fc600000010ff */
[----:B------:R-:W-:Y:S01]  /*22c0*/  IMAD R34, R35, UR5, R34 ;  /* 0x0000000523227c24 */ /* 0x000fe2000f8e0222 */
[----:B-1----:R-:W-:-:S04]  /*22d0*/  SHF.L.U32 R0, R0, 0x7, RZ ;  /* 0x0000000700007819 */ /* 0x002fc800000006ff */
        /* <DEDUP_REMOVED lines=21> */
.L_x_35:
        /* <DEDUP_REMOVED lines=13> */
.L_x_1568:


//--------------------- .text._ZN7cutlass13device_kernelIN5flash19FlashAttnFwdCombineIN4cute5tupleIJNS3_1CILi8EEENS5_ILi128EEEEEELi5ELi256ELi1ELb0ELb0ENS_10bfloat16_tEfNS_4arch4Sm90EEEEEvNT_6ParamsE --------------------------
	.section	.text._ZN7cutlass13device_kernelIN5flash19FlashAttnFwdCombineIN4cute5tupleIJNS3_1CILi8EEENS5_ILi128EEEEEELi5ELi256ELi1ELb0ELb0ENS_10bfloat16_tEfNS_4arch4Sm90EEEEEvNT_6ParamsE,"ax",@progbits
	.align	128
.text._ZN7cutlass13device_kernelIN5flash19FlashAttnFwdCombineIN4cute5tupleIJNS3_1CILi8EEENS5_ILi128EEEEEELi5ELi256ELi1ELb0ELb0ENS_10bfloat16_tEfNS_4arch4Sm90EEEEEvNT_6ParamsE:
        .type           _ZN7cutlass13device_kernelIN5flash19FlashAttnFwdCombineIN4cute5tupleIJNS3_1CILi8EEENS5_ILi128EEEEEELi5ELi256ELi1ELb0ELb0ENS_10bfloat16_tEfNS_4arch4Sm90EEEEEvNT_6ParamsE,@function
        .size           _ZN7cutlass13device_kernelIN5flash19FlashAttnFwdCombineIN4cute5tupleIJNS3_1CILi8EEENS5_ILi128EEEEEELi5ELi256ELi1ELb0ELb0ENS_10bfloat16_tEfNS_4arch4Sm90EEEEEvNT_6ParamsE,(.L_x_1569 - _ZN7cutlass13device_kernelIN5flash19FlashAttnFwdCombineIN4cute5tupleIJNS3_1CILi8EEENS5_ILi128EEEEEELi5ELi256ELi1ELb0ELb0ENS_10bfloat16_tEfNS_4arch4Sm90EEEEEvNT_6ParamsE)
        .other          _ZN7cutlass13device_kernelIN5flash19FlashAttnFwdCombineIN4cute5tupleIJNS3_1CILi8EEENS5_ILi128EEEEEELi5ELi256ELi1ELb0ELb0ENS_10bfloat16_tEfNS_4arch4Sm90EEEEEvNT_6ParamsE,@"STO_CUDA_ENTRY STV_DEFAULT"
_ZN7cutlass13device_kernelIN5flash19FlashAttnFwdCombineIN4cute5tupleIJNS3_1CILi8EEENS5_ILi128EEEEEELi5ELi256ELi1ELb0ELb0ENS_10bfloat16_tEfNS_4arch4Sm90EEEEEvNT_6ParamsE:
        /* <DEDUP_REMOVED lines=58> */
.L_x_36:
[----:B------:R-:W1:Y:S01]  /*03a0*/  LDC R4, c[0x0][0x2b8] ;  /* 0x0000ae00ff047b82 */ /* 0x000e620000000800 */
[----:B------:R-:W-:Y:S01]  /*03b0*/  SHF.R.S32.HI R3, RZ, 0x1f, R2 ;  /* 0x0000001fff037819 */ /* 0x000fe20000011402 */
[----:B------:R-:W-:Y:S01]  /*03c0*/  BSSY B0, `(.L_x_37) ;  /* 0x0000041000007945 */ /* 0x000fe20003800000 */
[----:B-----5:R-:W-:Y:S02]  /*03d0*/  SHF.R.S32.HI R33, RZ, 0x1f, R32 ;  /* 0x0000001fff217819 */ /* 0x020fe40000011420 */
[CC--:B------:R-:W-:Y:S02]  /*03e0*/  LEA.HI R11, R3.reuse, R2.reuse, RZ, 0x3 ;  /* 0x00000002030b7211 */ /* 0x0c0fe400078f18ff */
[----:B------:R-:W-:Y:S01]  /*03f0*/  LEA.HI R3, R3, R2, RZ, 0x5 ;  /* 0x0000000203037211 */ /* 0x000fe200078f28ff */
[----:B------:R-:W2:Y:S01]  /*0400*/  LDC R13, c[0x0][0x21c] ;  /* 0x00008700ff0d7b82 */ /* 0x000ea20000000800 */
[----:B------:R-:W-:Y:S02]  /*0410*/  LOP3.LUT R10, R11, 0xfffffff8, RZ, 0xc0, !PT ;  /* 0xfffffff80b0a7812 */ /* 0x000fe400078ec0ff */
[----:B------:R-:W-:-:S03]  /*0420*/  SHF.R.S32.HI R8, RZ, 0x5, R3 ;  /* 0x00000005ff087819 */ /* 0x000fc60000011403 */
[----:B------:R-:W-:Y:S02]  /*0430*/  IMAD.IADD R10, R2, 0x1, -R10 ;  /* 0x00000001020a7824 */ /* 0x000fe400078e0a0a */
[----:B------:R-:W3:Y:S01]  /*0440*/  LDC.64 R6, c[0x0][0x248] ;  /* 0x00009200ff067b82 */ /* 0x000ee20000000a00 */
[C---:B------:R-:W-:Y:S02]  /*0450*/  IMAD R9, R18.reuse, 0x8, R8 ;  /* 0x0000000812097824 */ /* 0x040fe400078e0208 */
[----:B------:R-:W-:Y:S01]  /*0460*/  IMAD R10, R18, 0x8, R10 ;  /* 0x00000008120a7824 */ /* 0x000fe200078e020a */
[----:B-1----:R-:W-:-:S04]  /*0470*/  ISETP.NE.AND P1, PT, R4, 0x1, PT ;  /* 0x000000010400780c */ /* 0x002fc80003f25270 */
[----:B------:R-:W-:-:S09]  /*0480*/  ISETP.GE.AND P0, PT, R10, R17, PT ;  /* 0x000000110a00720c */ /* 0x000fd20003f06270 */
[----:B------:R-:W1:Y:S08]  /*0490*/  @P1 LDC R5, c[0x0][0x2bc] ;  /* 0x0000af00ff051b82 */ /* 0x000e700000000800 */
[----:B------:R-:W4:Y:S01]  /*04a0*/  @P1 LDC R0, c[0x0][0x2c0] ;  /* 0x0000b000ff001b82 */ /* 0x000f220000000800 */
[----:B--23--:R-:W-:Y:S05]  /*04b0*/  @P0 BRA `(.L_x_38) ;  /* 0x0000000000c40947 */ /* 0x00cfea0003800000 */
[----:B------:R-:W2:Y:S01]  /*04c0*/  LDC R15, c[0x0][0x2b8] ;  /* 0x0000ae00ff0f7b82 */ /* 0x000ea20000000800 */
[----:B------:R-:W-:Y:S01]  /*04d0*/  SHF.R.S32.HI R18, RZ, 0x3, R11 ;  /* 0x00000003ff127819 */ /* 0x000fe2000001140b */
[----:B------:R-:W-:-:S03]  /*04e0*/  UMOV UR5, 0x400 ;  /* 0x0000040000057882 */ /* 0x000fc60000000000 */
[C---:B------:R-:W-:Y:S01]  /*04f0*/  ISETP.GE.AND P0, PT, R18.reuse, R16, PT ;  /* 0x000000101200720c */ /* 0x040fe20003f06270 */
[----:B------:R-:W-:Y:S01]  /*0500*/  IMAD.SHL.U32 R19, R18, 0x8, RZ ;  /* 0x0000000812137824 */ /* 0x000fe200078e00ff */
[----:B------:R-:W-:Y:S01]  /*0510*/  SHF.R.U32.HI R11, RZ, 0x2, R18 ;  /* 0x00000002ff0b7819 */ /* 0x000fe20000011612 */
[----:B------:R-:W3:Y:S03]  /*0520*/  S2UR UR4, SR_CgaCtaId ;  /* 0x00000000000479c3 */ /* 0x000ee60000008800 */
[----:B------:R-:W-:-:S04]  /*0530*/  LOP3.LUT R19, R19, 0xf8, RZ, 0xc0, !PT ;  /* 0x000000f813137812 */ /* 0x000fc800078ec0ff */
[----:B------:R-:W-:-:S04]  /*0540*/  LOP3.LUT R19, R19, 0x7, R2, 0xf8, !PT ;  /* 0x0000000713137812 */ /* 0x000fc800078ef802 */
[----:B------:R-:W-:Y:S01]  /*0550*/  LOP3.LUT R19, R19, 0x7, R11, 0x78, !PT ;  /* 0x0000000713137812 */ /* 0x000fe200078e780b */
[----:B------:R-:W-:Y:S01]  /*0560*/  @P0 IMAD.MOV.U32 R11, RZ, RZ, -0x800000 ;  /* 0xff800000ff0b0424 */ /* 0x000fe200078e00ff */
[----:B--2---:R-:W-:Y:S01]  /*0570*/  ISETP.NE.AND P2, PT, R15, 0x1, PT ;  /* 0x000000010f00780c */ /* 0x004fe20003f45270 */
[----:B---3--:R-:W-:-:S12]  /*0580*/  ULEA UR4, UR4, UR5, 0x18 ;  /* 0x0000000504047291 */ /* 0x008fd8000f8ec03f */
[----:B------:R-:W2:Y:S01]  /*0590*/  @P2 LDC R14, c[0x0][0x2bc] ;  /* 0x0000af00ff0e2b82 */ /* 0x000ea20000000800 */
[----:B------:R-:W-:-:S05]  /*05a0*/  LEA R19, R19, UR4, 0x2 ;  /* 0x0000000413137c11 */ /* 0x000fca000f8e10ff */
[----:B------:R3:W-:Y:S02]  /*05b0*/  @P0 STS [R19], R11 ;  /* 0x0000000b13000388 */ /* 0x0007e40000000800 */
[----:B------:R-:W5:Y:S01]  /*05c0*/  @P2 LDC R12, c[0x0][0x2c0] ;  /* 0x0000b000ff0c2b82 */ /* 0x000f620000000800 */
[----:B--2---:R-:W-:-:S04]  /*05d0*/  @P2 IMAD.HI.U32 R14, R10, R14, RZ ;  /* 0x0000000e0a0e2227 */ /* 0x004fc800078e00ff */
[----:B---3--:R-:W-:Y:S01]  /*05e0*/  IMAD.MOV.U32 R11, RZ, RZ, R10 ;  /* 0x000000ffff0b7224 */ /* 0x008fe200078e000a */
[----:B-----5:R-:W-:-:S05]  /*05f0*/  @P2 SHF.R.U32.HI R11, RZ, R12, R14 ;  /* 0x0000000cff0b2219 */ /* 0x020fca000001160e */
[----:B------:R-:W-:-:S04]  /*0600*/  IMAD.MOV R12, RZ, RZ, -R11 ;  /* 0x000000ffff0c7224 */ /* 0x000fc800078e0a0b */
[----:B------:R-:W-:Y:S01]  /*0610*/  IMAD R15, R15, R12, R10 ;  /* 0x0000000c0f0f7224 */ /* 0x000fe200078e020a */
[----:B------:R-:W-:Y:S06]  /*0620*/  @P0 BRA `(.L_x_38) ;  /* 0x0000000000680947 */ /* 0x000fec0003800000 */
[----:B------:R-:W-:Y:S01]  /*0630*/  SHF.R.S32.HI R10, RZ, 0x1f, R18 ;  /* 0x0000001fff0a7819 */ /* 0x000fe20000011412 */
[----:B------:R-:W-:Y:S01]  /*0640*/  ULDC.64 UR4, c[0x0][0x268] ;  /* 0x00009a0000047ab9 */ /* 0x000fe20000000a00 */
[----:B------:R-:W-:Y:S01]  /*0650*/  SHF.R.S32.HI R12, RZ, 0x1f, R11 ;  /* 0x0000001fff0c7819 */ /* 0x000fe2000001140b */
[----:B------:R-:W-:-:S04]  /*0660*/  IMAD.WIDE.U32 R20, R18, UR4, RZ ;  /* 0x0000000412147c25 */ /* 0x000fc8000f8e00ff */
[----:B------:R-:W-:-:S04]  /*0670*/  IMAD R10, R10, UR4, RZ ;  /* 0x000000040a0a7c24 */ /* 0x000fc8000f8e02ff */
[----:B------:R-:W-:Y:S01]  /*0680*/  IMAD R18, R18, UR5, R10 ;  /* 0x0000000512127c24 */ /* 0x000fe2000f8e020a */
[----:B------:R-:W-:Y:S02]  /*0690*/  ULDC.64 UR4, c[0x0][0x278] ;  /* 0x00009e0000047ab9 */ /* 0x000fe40000000a00 */
[----:B------:R-:W-:Y:S02]  /*06a0*/  IMAD R10, R33, UR4, RZ ;  /* 0x00000004210a7c24 */ /* 0x000fe4000f8e02ff */
[----:B------:R-:W-:Y:S02]  /*06b0*/  IADD3 R21, R21, R18, RZ ;  /* 0x0000001215157210 */ /* 0x000fe40007ffe0ff */
[C---:B------:R-:W-:Y:S02]  /*06c0*/  IMAD R10, R32.reuse, UR5, R10 ;  /* 0x00000005200a7c24 */ /* 0x040fe4000f8e020a */
[----:B------:R-:W-:Y:S01]  /*06d0*/  IMAD.WIDE.U32 R20, R32, UR4, R20 ;  /* 0x0000000420147c25 */ /* 0x000fe2000f8e0014 */
[----:B------:R-:W-:-:S03]  /*06e0*/  ULDC.64 UR4, c[0x0][0x270] ;  /* 0x00009c0000047ab9 */ /* 0x000fc60000000a00 */
[----:B------:R-:W-:Y:S01]  /*06f0*/  IMAD R12, R12, UR4, RZ ;  /* 0x000000040c0c7c24 */ /* 0x000fe2000f8e02ff */
[----:B------:R-:W-:Y:S02]  /*0700*/  IADD3 R21, R21, R10, RZ ;  /* 0x0000000a15157210 */ /* 0x000fe40007ffe0ff */
[----:B------:R-:W-:Y:S01]  /*0710*/  SHF.R.S32.HI R10, RZ, 0x1f, R15 ;  /* 0x0000001fff0a7819 */ /* 0x000fe2000001140f */
[C---:B------:R-:W-:Y:S02]  /*0720*/  IMAD R12, R11.reuse, UR5, R12 ;  /* 0x000000050b0c7c24 */ /* 0x040fe4000f8e020c */
[----:B------:R-:W-:Y:S01]  /*0730*/  IMAD.WIDE.U32 R20, R11, UR4, R20 ;  /* 0x000000040b147c25 */ /* 0x000fe2000f8e0014 */
[----:B------:R-:W-:Y:S02]  /*0740*/  ULDC.64 UR4, c[0x0][0x250] ;  /* 0x0000940000047ab9 */ /* 0x000fe40000000a00 */
[----:B------:R-:W-:-:S04]  /*0750*/  IADD3 R15, P0, R15, R20, RZ ;  /* 0x000000140f0f7210 */ /* 0x000fc80007f1e0ff */
[----:B------:R-:W-:Y:S02]  /*0760*/  IADD3.X R10, R10, R21, R12, P0, !PT ;  /* 0x000000150a0a7210 */ /* 0x000fe400007fe40c */
[----:B------:R-:W-:-:S04]  /*0770*/  LEA R14, P0, R15, UR4, 0x2 ;  /* 0x000000040f0e7c11 */ /* 0x000fc8000f8010ff */
[----:B------:R-:W-:-:S05]  /*0780*/  LEA.HI.X R15, R15, UR5, R10, 0x2, P0 ;  /* 0x000000050f0f7c11 */ /* 0x000fca00080f140a */
[----:B------:R-:W-:Y:S01]  /*0790*/  @!PT LDS RZ, [RZ] ;  /* 0x00000000fffff984 */ /* 0x000fe20000000800 */
[----:B------:R-:W-:Y:S01]  /*07a0*/  @!PT LDS RZ, [RZ] ;  /* 0x00000000fffff984 */ /* 0x000fe20000000800 */
[----:B------:R-:W-:Y:S01]  /*07b0*/  @!PT LDS RZ, [RZ] ;  /* 0x00000000fffff984 */ /* 0x000fe20000000800 */
[----:B------:R2:W-:Y:S04]  /*07c0*/  LDGSTS.E.LTC128B [R19], desc[UR38][R14.64] ;  /* 0x000000000e137fae */ /* 0x0005e8000b921966 */
.L_x_38:
[----:B------:R-:W-:Y:S05]  /*07d0*/  BSYNC B0 ;  /* 0x0000000000007941 */ /* 0x000fea0003800000 */
.L_x_37:
[----:B------:R-:W-:Y:S01]  /*07e0*/  LOP3.LUT R10, R3, 0xffffffe0, RZ, 0xc0, !PT ;  /* 0xffffffe0030a7812 */ /* 0x000fe200078ec0ff */
        /* <DEDUP_REMOVED lines=8> */
[----:B--2---:R-:W-:-:S02]  /*0870*/  IMAD.SHL.U32 R14, R2, 0x4, RZ ;  /* 0x00000004020e7824 */ /* 0x004fc400078e00ff */
        /* <DEDUP_REMOVED lines=55> */
[----:B--2---:R-:W-:-:S05]  /*0bf0*/  @!P5 IMAD R3, R15, 0x4, R0 ;  /* 0x000000040f03d824 */ /* 0x004fca00078e0200 */
[----:B------:R1:W-:Y:S04]  /*0c00*/  @!P5 LDGSTS.E.BYPASS.LTC128B.128 [R3+0x2420], desc[UR38][R6.64] ;  /* 0x024200000603dfae */ /* 0x0003e8000b901d66 */
[----:B------:R-:W0:Y:S01]  /*0c10*/  LDGDEPBAR ;  /* 0x00000000000079af */ /* 0x000e220000000000 */
[----:B-1----:R-:W-:Y:S01]  /*0c20*/  IMAD.SHL.U32 R3, R2, 0x8, RZ ;  /* 0x0000000802037824 */ /* 0x002fe200078e00ff */
[----:B------:R-:W-:-:S06]  /*0c30*/  DEPBAR.LE SB0, 0x3 ;  /* 0x000080c00000791a */ /* 0x000fcc0000000000 */
[----:B------:R-:W-:Y:S05]  /*0c40*/  WARPSYNC.ALL ;  /* 0x0000000000007948 */ /* 0x000fea0003800000 */
[----:B------:R-:W-:Y:S01]  /*0c50*/  LOP3.LUT R3, R3, 0xf8, RZ, 0xc0, !PT ;  /* 0x000000f803037812 */ /* 0x000fe200078ec0ff */
[----:B------:R-:W1:Y:S01]  /*0c60*/  S2UR UR4, SR_CTAID.Y ;  /* 0x00000000000479c3 */ /* 0x000e620000002600 */
[----:B------:R-:W-:Y:S02]  /*0c70*/  SHF.R.U32.HI R6, RZ, 0x2, R2 ;  /* 0x00000002ff067819 */ /* 0x000fe40000011602 */
[----:B------:R-:W-:-:S04]  /*0c80*/  LOP3.LUT R3, R3, 0x7, R8, 0xf8, !PT ;  /* 0x0000000703037812 */ /* 0x000fc800078ef808 */
[----:B------:R-:W-:-:S05]  /*0c90*/  LOP3.LUT R3, R3, 0x7, R6, 0x78, !PT ;  /* 0x0000000703037812 */ /* 0x000fca00078e7806 */
[----:B------:R-:W-:Y:S01]  /*0ca0*/  IMAD R3, R3, 0x4, R0 ;  /* 0x0000000403037824 */ /* 0x000fe200078e0200 */
[----:B------:R-:W-:Y:S06]  /*0cb0*/  BAR.SYNC.DEFER_BLOCKING 0x0 ;  /* 0x0000000000007b1d */ /* 0x000fec0000010000 */
[----:B------:R-:W2:Y:S04]  /*0cc0*/  LDS R11, [R3] ;  /* 0x00000000030b7984 */ /* 0x000ea80000000800 */
[----:B--2---:R-:W2:Y:S02]  /*0cd0*/  SHFL.BFLY PT, R7, R11, 0x10, 0x1f ;  /* 0x0e001f000b077f89 */ /* 0x004ea400000e0000 */
        /* <DEDUP_REMOVED lines=12> */
[----:B------:R-:W-:-:S04]  /*0da0*/  FADD.FTZ R6, R11, -R6 ;  /* 0x800000060b067221 */ /* 0x000fc80000010000 */
[----:B------:R-:W-:-:S06]  /*0db0*/  FMUL.FTZ R6, R6, 1.4426950216293334961 ;  /* 0x3fb8aa3b06067820 */ /* 0x000fcc0000410000 */
[----:B------:R-:W2:Y:S02]  /*0dc0*/  MUFU.EX2 R6, R6 ;  /* 0x0000000600067308 */ /* 0x000ea40000000800 */
[----:B--2---:R-:W-:-:S05]  /*0dd0*/  FADD.FTZ R10, RZ, R6 ;  /* 0x00000006ff0a7221 */ /* 0x004fca0000010000 */
[----:B------:R-:W2:Y:S02]  /*0de0*/  SHFL.BFLY PT, R16, R10, 0x10, 0x1f ;  /* 0x0e001f000a107f89 */ /* 0x000ea400000e0000 */
[----:B--2---:R-:W-:Y:S01]  /*0df0*/  FADD.FTZ R16, R10, R16 ;  /* 0x000000100a107221 */ /* 0x004fe20000010000 */
[----:B------:R-:W-:-:S04]  /*0e00*/  SEL R10, R2, 0xffffffff, P0 ;  /* 0xffffffff020a7807 */ /* 0x000fc80000000000 */
[----:B------:R-:W2:Y:S04]  /*0e10*/  SHFL.BFLY PT, R12, R16, 0x8, 0x1f ;  /* 0x0d001f00100c7f89 */ /* 0x000ea800000e0000 */
[----:B------:R-:W3:Y:S01]  /*0e20*/  SHFL.BFLY PT, R11, R10, 0x10, 0x1f ;  /* 0x0e001f000a0b7f89 */ /* 0x000ee200000e0000 */
[----:B--2---:R-:W-:Y:S01]  /*0e30*/  FADD.FTZ R12, R16, R12 ;  /* 0x0000000c100c7221 */ /* 0x004fe20000010000 */
[----:B---3--:R-:W-:-:S04]  /*0e40*/  VIMNMX R11, R10, R11, !PT ;  /* 0x0000000b0a0b7248 */ /* 0x008fc80007fe0100 */
        /* <DEDUP_REMOVED lines=10> */
[----:B------:R-:W4:Y:S01]  /*0ef0*/  S2R R10, SR_TID.X ;  /* 0x00000000000a7919 */ /* 0x000f220000002100 */
[----:B--2---:R-:W-:Y:S01]  /*0f00*/  FADD.FTZ R16, R12, R16 ;  /* 0x000000100c107221 */ /* 0x004fe20000010000 */
[----:B---3--:R-:W-:Y:S01]  /*0f10*/  VIMNMX R18, R11, R18, !PT ;  /* 0x000000120b127248 */ /* 0x008fe20007fe0100 */
[----:B------:R-:W-:-:S03]  /*0f20*/  IMAD.MOV.U32 R11, RZ, RZ, RZ ;  /* 0x000000ffff0b7224 */ /* 0x000fc600078e00ff */
[----:B------:R-:W-:Y:S01]  /*0f30*/  FSETP.NE.FTZ.AND P0, PT, R16, RZ, PT ;  /* 0x000000ff1000720b */ /* 0x000fe20003f15000 */
[----:B------:R-:W2:Y:S01]  /*0f40*/  MUFU.LG2 R12, R16 ;  /* 0x00000010000c7308 */ /* 0x000ea20000000c00 */
[----:B------:R-:W3:Y:S01]  /*0f50*/  SHFL.BFLY PT, R17, R18, 0x1, 0x1f ;  /* 0x0c201f0012117f89 */ /* 0x000ee200000e0000 */
[----:B----4-:R-:W-:-:S10]  /*0f60*/  ISETP.GT.OR P2, PT, R10, 0xff, P3 ;  /* 0x000000ff0a00780c */ /* 0x010fd40001f44670 */
[----:B------:R3:W4:Y:S01]  /*0f70*/  @P0 MUFU.RCP R11, R16 ;  /* 0x00000010000b0308 */ /* 0x0007220000001000 */
[----:B-1----:R-:W-:Y:S01]  /*0f80*/  ISETP.NE.AND P0, PT, RZ, UR4, PT ;  /* 0x00000004ff007c0c */ /* 0x002fe2000bf05270 */
[----:B--2---:R-:W-:Y:S01]  /*0f90*/  FFMA.FTZ R12, R12, 0.69314718246459960938, R7 ;  /* 0x3f3172180c0c7823 */ /* 0x004fe20000010007 */
[----:B---3--:R-:W-:Y:S01]  /*0fa0*/  VIMNMX R16, R18, R17, !PT ;  /* 0x0000001112107248 */ /* 0x008fe20007fe0100 */
[----:B----4-:R-:W-:-:S10]  /*0fb0*/  FMUL.FTZ R11, R6, R11 ;  /* 0x0000000b060b7220 */ /* 0x010fd40000410000 */
        /* <DEDUP_REMOVED lines=31> */
.L_x_40:
[----:B------:R-:W-:Y:S05]  /*11b0*/  BSYNC B0 ;  /* 0x0000000000007941 */ /* 0x000fea0003800000 */
.L_x_39:
[----:B------:R2:W-:Y:S01]  /*11c0*/  STS [R3], R11 ;  /* 0x0000000b03007388 */ /* 0x0005e20000000800 */
[----:B------:R-:W-:Y:S01]  /*11d0*/  BSSY B1, `(.L_x_41) ;  /* 0x00000df000017945 */ /* 0x000fe20003800000 */
[----:B-1----:R-:W-:Y:S02]  /*11e0*/  IMAD.MOV.U32 R12, RZ, RZ, RZ ;  /* 0x000000ffff0c7224 */ /* 0x002fe400078e00ff */
[----:B------:R-:W-:Y:S01]  /*11f0*/  @!P2 STS [R37+0x400], R16 ;  /* 0x000400102500a388 */ /* 0x000fe20000000800 */
[----:B------:R-:W-:Y:S01]  /*1200*/  IMAD.MOV.U32 R9, RZ, RZ, RZ ;  /* 0x000000ffff097224 */ /* 0x000fe200078e00ff */
[----:B------:R-:W-:Y:S01]  /*1210*/  BAR.SYNC.DEFER_BLOCKING 0x0 ;  /* 0x0000000000007b1d */ /* 0x000fe20000010000 */
[----:B--2---:R-:W-:-:S05]  /*1220*/  CS2R R10, SRZ ;  /* 0x00000000000a7805 */ /* 0x004fca000001ff00 */
        /* <DEDUP_REMOVED lines=21> */
.L_x_45:
        /* <DEDUP_REMOVED lines=142> */
.L_x_44:
[----:B------:R-:W-:Y:S05]  /*1c60*/  BSYNC B0 ;  /* 0x0000000000007941 */ /* 0x000fea0003800000 */
.L_x_43:
[----:B------:R-:W-:Y:S05]  /*1c70*/  @!P5 BRA `(.L_x_42) ;  /* 0x0000000000d0d947 */ /* 0x000fea0003800000 */
[----:B------:R-:W-:Y:S01]  /*1c80*/  VIADD R4, R42, 0x3 ;  /* 0x000000032a047836 */ /* 0x000fe20000000000 */
[----:B------:R-:W-:Y:S01]  /*1c90*/  MOV R20, 0x3 ;  /* 0x0000000300147802 */ /* 0x000fe20000000f00 */
[----:B------:R-:W-:-:S03]  /*1ca0*/  IMAD.MOV.U32 R6, RZ, RZ, RZ ;  /* 0x000000ffff067224 */ /* 0x000fc600078e00ff */
[----:B------:R-:W-:-:S07]  /*1cb0*/  SHF.R.S32.HI R7, RZ, 0x1f, R4 ;  /* 0x0000001fff077819 */ /* 0x000fce0000011404 */
.L_x_46:
        /* <DEDUP_REMOVED lines=48> */
.L_x_42:
[----:B------:R-:W-:Y:S05]  /*1fc0*/  BSYNC B1 ;  /* 0x0000000000017941 */ /* 0x000fea0003800000 */
.L_x_41:
        /* <DEDUP_REMOVED lines=29> */
.L_x_47:
        /* <DEDUP_REMOVED lines=14> */
.L_x_1569:


//--------------------- .text._ZN7cutlass13device_kernelIN5flash19FlashAttnFwdCombineIN4cute5tupleIJNS3_1CILi8EEENS5_ILi128EEEEEELi8ELi256ELi1ELb0ELb1ENS_10bfloat16_tEfNS_4arch4Sm90EEEEEvNT_6ParamsE --------------------------
	.section	.text._ZN7cutlass13device_kernelIN5flash19FlashAttnFwdCombineIN4cute5tupleIJNS3_1CILi8EEENS5_ILi128EEEEEELi8ELi256ELi1ELb0ELb1ENS_10bfloat16_tEfNS_4arch4Sm90EEEEEvNT_6ParamsE,"ax",@progbits
	.align	128
.text._ZN7cutlass13device_kernelIN5flash19FlashAttnFwdCombineIN4cute5tupleIJNS3_1CILi8EEENS5_ILi128EEEEEELi8ELi256ELi1ELb0ELb1ENS_10bfloat16_tEfNS_4arch4Sm90EEEEEvNT_6ParamsE:
        .type           _ZN7cutlass13device_kernelIN5flash19FlashAttnFwdCombineIN4cute5tupleIJNS3_1CILi8EEENS5_ILi128EEEEEELi8ELi256ELi1ELb0ELb1ENS_10bfloat16_tEfNS_4arch4Sm90EEEEEvNT_6ParamsE,@function
        .size           _ZN7cutlass13device_kernelIN5flash19FlashAttnFwdCombineIN4cute5tupleIJNS3_1CILi8EEENS5_ILi128EEEEEELi8ELi256ELi1ELb0ELb1ENS_10bfloat16_tEfNS_4arch4Sm90EEEEEvNT_6ParamsE,(.L_x_1570 - _ZN7cutlass13device_kernelIN5flash19FlashAttnFwdCombineIN4cute5tupleIJNS3_1CILi8EEENS5_ILi128EEEEEELi8ELi256ELi1ELb0ELb1ENS_10bfloat16_tEfNS_4arch4Sm90EEEEEvNT_6ParamsE)
        .other          _ZN7cutlass13device_kernelIN5flash19FlashAttnFwdCombineIN4cute5tupleIJNS3_1CILi8EEENS5_ILi128EEEEEELi8ELi256ELi1ELb0ELb1ENS_10bfloat16_tEfNS_4arch4Sm90EEEEEvNT_6ParamsE,@"STO_CUDA_ENTRY STV_DEFAULT"
_ZN7cutlass13device_kernelIN5flash19FlashAttnFwdCombineIN4cute5tupleIJNS3_1CILi8EEENS5_ILi128EEEEEELi8ELi256ELi1ELb0ELb1ENS_10bfloat16_tEfNS_4arch4Sm90EEEEEvNT_6ParamsE:
[----:B------:R-:W1:Y:S08]  /*0000*/  LDC R1, c[0x0][0x28] ;  /* 0x00000a00ff017b82 */ /* 0x000e700000000800 */
[----:B------:R-:W2:Y:S01]  /*0010*/  LDC.64 R2, c[0x0][0x2e0] ;  /* 0x0000b800ff027b82 */ /* 0x000ea20000000a00 */
[----:B------:R-:W3:Y:S01]  /*0020*/  S2R R0, SR_CTAID.Z ;  /* 0x0000000000007919 */ /* 0x000ee20000002700 */
[----:B------:R-:W-:Y:S01]  /*0030*/  ULDC.64 UR38, c[0x0][0x208] ;  /* 0x0000820000267ab9 */ /* 0x000fe20000000a00 */
[----:B------:R-:W-:Y:S01]  /*0040*/  ULDC.64 UR4, c[0x0][0x2f0] ;  /* 0x0000bc0000047ab9 */ /* 0x000fe20000000a00 */
[----:B--2---:R-:W-:-:S04]  /*0050*/  ISETP.NE.U32.AND P1, PT, R2, RZ, PT ;  /* 0x000000ff0200720c */ /* 0x004fc80003f25070 */
[----:B------:R-:W-:Y:S02]  /*0060*/  ISETP.NE.AND.EX P1, PT, R3, RZ, PT, P1 ;  /* 0x000000ff0300720c */ /* 0x000fe40003f25310 */
[----:B------:R-:W2:Y:S11]  /*0070*/  LDC.64 R2, c[0x0][0x2e8] ;  /* 0x0000ba00ff027b82 */ /* 0x000eb60000000a00 */
[----:B------:R-:W3:Y:S02]  /*0080*/  @P1 LDC.64 R16, c[0x0][0x2e0] ;  /* 0x0000b800ff101b82 */ /* 0x000ee40000000a00 */
[----:B---3--:R-:W-:-:S06]  /*0090*/  @P1 IMAD.WIDE R16, R0, 0x4, R16 ;  /* 0x0000000400101825 */ /* 0x008fcc00078e0210 */
[----:B------:R-:W3:Y:S01]  /*00a0*/  @P1 LDG.E R16, desc[UR38][R16.64] ;  /* 0x0000002610101981 */ /* 0x000ee2000c1e1900 */
[----:B--2---:R-:W-:Y:S01]  /*00b0*/  ISETP.NE.U32.AND P0, PT, R2, RZ, PT ;  /* 0x000000ff0200720c */ /* 0x004fe20003f05070 */
[----:B------:R-:W-:-:S03]  /*00c0*/  IMAD.MOV.U32 R4, RZ, RZ, R0 ;  /* 0x000000ffff047224 */ /* 0x000fc600078e0000 */
[----:B------:R-:W-:-:S13]  /*00d0*/  ISETP.NE.AND.EX P0, PT, R3, RZ, PT, P0 ;  /* 0x000000ff0300720c */ /* 0x000fda0003f05300 */
[----:B------:R-:W2:Y:S01]  /*00e0*/  @P0 LDC.64 R2, c[0x0][0x2e8] ;  /* 0x0000ba00ff020b82 */ /* 0x000ea20000000a00 */
[----:B------:R-:W4:Y:S07]  /*00f0*/  S2R R23, SR_TID.X ;  /* 0x0000000000177919 */ /* 0x000f2e0000002100 */
[----:B------:R-:W1:Y:S01]  /*0100*/  S2UR UR37, SR_CTAID.X ;  /* 0x00000000002579c3 */ /* 0x000e620000002500 */
[----:B--2---:R-:W-:-:S05]  /*0110*/  @P0 IMAD.WIDE R2, R0, 0x4, R2 ;  /* 0x0000000400020825 */ /* 0x004fca00078e0202 */
[----:B------:R2:W5:Y:S02]  /*0120*/  @P0 LDG.E R4, desc[UR38][R2.64] ;  /* 0x0000002602040981 */ /* 0x000564000c1e1900 */
[----:B------:R-:W1:Y:S01]  /*0130*/  S2UR UR36, SR_CTAID.Y ;  /* 0x00000000002479c3 */ /* 0x000e620000002600 */
[----:B------:R-:W-:-:S04]  /*0140*/  ISETP.NE.U32.AND P0, PT, RZ, UR4, PT ;  /* 0x00000004ff007c0c */ /* 0x000fc8000bf05070 */
[----:B------:R-:W-:-:S04]  /*0150*/  ISETP.NE.AND.EX P0, PT, RZ, UR5, PT, P0 ;  /* 0x00000005ff007c0c */ /* 0x000fc8000bf05300 */
[----:B----4-:R-:W-:Y:S01]  /*0160*/  ISETP.NE.OR P0, PT, R23, RZ, !P0 ;  /* 0x000000ff1700720c */ /* 0x010fe20004705670 */
[----:B--2---:R-:W2:Y:S08]  /*0170*/  LDC R3, c[0x0][0xc] ;  /* 0x00000300ff037b82 */ /* 0x004eb00000000800 */
[----:B------:R-:W4:Y:S01]  /*0180*/  LDC R2, c[0x0][0x10] ;  /* 0x00000400ff027b82 */ /* 0x000f220000000800 */
[----:B------:R-:W-:-:S02]  /*0190*/  ULDC UR4, c[0x0][0x14] ;  /* 0x0000050000047ab9 */ /* 0x000fc40000000800 */
[----:B------:R-:W-:Y:S01]  /*01a0*/  UIADD3 UR4, UR4, -0x1, URZ ;  /* 0xffffffff04047890 */ /* 0x000fe2000fffe03f */
[----:B--2---:R-:W-:-:S05]  /*01b0*/  VIADD R3, R3, 0xffffffff ;  /* 0xffffffff03037836 */ /* 0x004fca0000000000 */
[----:B-1----:R-:W-:Y:S01]  /*01c0*/  ISETP.NE.OR P0, PT, R3, UR37, P0 ;  /* 0x0000002503007c0c */ /* 0x002fe20008705670 */
[----:B----4-:R-:W-:-:S05]  /*01d0*/  VIADD R2, R2, 0xffffffff ;  /* 0xffffffff02027836 */ /* 0x010fca0000000000 */
[----:B------:R-:W-:-:S04]  /*01e0*/  ISETP.NE.OR P0, PT, R2, UR36, P0 ;  /* 0x0000002402007c0c */ /* 0x000fc80008705670 */
[----:B------:R-:W-:-:S13]  /*01f0*/  ISETP.NE.OR P0, PT, R0, UR4, P0 ;  /* 0x0000000400007c0c */ /* 0x000fda0008705670 */
[----:B------:R-:W1:Y:S02]  /*0200*/  @!P0 LDC.64 R2, c[0x0][0x2f0] ;  /* 0x0000bc00ff028b82 */ /* 0x000e640000000a00 */
[----:B-1----:R1:W-:Y:S06]  /*0210*/  @!P0 STG.E desc[UR38][R2.64], RZ ;  /* 0x000000ff02008986 */ /* 0x0023ec000c101926 */
[----:B------:R-:W3:Y:S02]  /*0220*/  @!P1 LDC R16, c[0x0][0x25c] ;  /* 0x00009700ff109b82 */ /* 0x000ee40000000800 */
[----:B---3--:R-:W-:-:S13]  /*0230*/  ISETP.GE.AND P1, PT, R16, 0x2, PT ;  /* 0x000000021000780c */ /* 0x008fda0003f26270 */
[----:B-1----:R-:W-:Y:S05]  /*0240*/  @!P1 EXIT ;  /* 0x000000000000994d */ /* 0x002fea0003800000 */
[----:B------:R-:W1:Y:S01]  /*0250*/  LDC.64 R2, c[0x0][0x2d8] ;  /* 0x0000b600ff027b82 */ /* 0x000e620000000a00 */
[----:B------:R-:W-:Y:S02]  /*0260*/  ULDC.64 UR4, c[0x0][0x2d0] ;  /* 0x0000b40000047ab9 */ /* 0x000fe40000000a00 */
[----:B------:R-:W-:-:S04]  /*0270*/  ISETP.NE.U32.AND P1, PT, RZ, UR4, PT ;  /* 0x00000004ff007c0c */ /* 0x000fc8000bf25070 */
[----:B------:R-:W-:Y:S01]  /*0280*/  ISETP.NE.AND.EX P1, PT, RZ, UR5, PT, P1 ;  /* 0x00000005ff007c0c */ /* 0x000fe2000bf25310 */
[----:B------:R-:W2:Y:S01]  /*0290*/  LDC.64 R6, c[0x0][0x2d0] ;  /* 0x0000b400ff067b82 */ /* 0x000ea20000000a00 */
[----:B-1----:R-:W-:-:S04]  /*02a0*/  ISETP.NE.U32.AND P0, PT, R2, RZ, PT ;  /* 0x000000ff0200720c */ /* 0x002fc80003f05070 */
[----:B------:R-:W-:Y:S01]  /*02b0*/  ISETP.NE.AND.EX P0, PT, R3, RZ, PT, P0 ;  /* 0x000000ff0300720c */ /* 0x000fe20003f05300 */
[----:B--2--5:R-:W-:Y:S01]  /*02c0*/  IMAD.WIDE R2, R4, 0x4, R6 ;  /* 0x0000000404027825 */ /* 0x024fe200078e0206 */
[----:B------:R-:W-:-:S11]  /*02d0*/  ULDC UR4, c[0x0][0x258] ;  /* 0x0000960000047ab9 */ /* 0x000fd60000000800 */
[----:B------:R-:W1:Y:S01]  /*02e0*/  @P0 LDC.64 R6, c[0x0][0x2d8] ;  /* 0x0000b600ff060b82 */ /* 0x000e620000000a00 */
[----:B------:R-:W-:Y:S01]  /*02f0*/  IMAD.U32 R22, RZ, RZ, UR4 ;  /* 0x00000004ff167e24 */ /* 0x000fe2000f8e00ff */
[----:B------:R2:W5:Y:S01]  /*0300*/  @P1 LDG.E R0, desc[UR38][R2.64] ;  /* 0x0000002602001981 */ /* 0x000562000c1e1900 */
[----:B------:R-:W-:Y:S01]  /*0310*/  ULDC UR4, c[0x0][0x260] ;  /* 0x0000980000047ab9 */ /* 0x000fe20000000800 */
[----:B-1----:R-:W-:-:S05]  /*0320*/  @P0 IMAD.WIDE R6, R4, 0x4, R6 ;  /* 0x0000000404060825 */ /* 0x002fca00078e0206 */
[----:B------:R2:W5:Y:S01]  /*0330*/  @P0 LDG.E R22, desc[UR38][R6.64] ;  /* 0x0000002606160981 */ /* 0x000562000c1e1900 */
[----:B------:R-:W-:Y:S05]  /*0340*/  @P0 BRA `(.L_x_48) ;  /* 0x0000000000100947 */ /* 0x000fea0003800000 */
[----:B------:R-:W-:Y:S05]  /*0350*/  @!P1 BRA `(.L_x_48) ;  /* 0x00000000000c9947 */ /* 0x000fea0003800000 */
[----:B-----5:R-:W3:Y:S04]  /*0360*/  LDG.E R22, desc[UR38][R2.64] ;  /* 0x0000002602167981 */ /* 0x020ee8000c1e1900 */
[----:B--2---:R-:W3:Y:S02]  /*0370*/  LDG.E R2, desc[UR38][R2.64+0x4] ;  /* 0x0000042602027981 */ /* 0x004ee4000c1e1900 */
[----:B---3--:R-:W-:-:S07]  /*0380*/  IADD3 R22, -R22, R2, RZ ;  /* 0x0000000216167210 */ /* 0x008fce0007ffe1ff */
.L_x_48:
[----:B------:R-:W-:Y:S01]  /*0390*/  USHF.L.U32 UR37, UR37, 0x3, URZ ;  /* 0x0000000325257899 */ /* 0x000fe2000800063f */
[----:B-----5:R-:W-:-:S05]  /*03a0*/  IMAD R17, R22, UR4, RZ ;  /* 0x0000000416117c24 */ /* 0x020fca000f8e02ff */
[----:B------:R-:W-:-:S13]  /*03b0*/  ISETP.LE.AND P0, PT, R17, UR37, PT ;  /* 0x0000002511007c0c */ /* 0x000fda000bf03270 */
[----:B------:R-:W-:Y:S05]  /*03c0*/  @P0 EXIT ;  /* 0x000000000000094d */ /* 0x000fea0003800000 */
[----:B------:R-:W-:Y:S02]  /*03d0*/  ISETP.GT.AND P0, PT, R22, -0x1, PT ;  /* 0xffffffff1600780c */ /* 0x000fe40003f04270 */
[----:B------:R-:W-:Y:S02]  /*03e0*/  CS2R R24, SRZ ;  /* 0x0000000000187805 */ /* 0x000fe4000001ff00 */
[--C-:B------:R-:W-:Y:S01]  /*03f0*/  @P1 SHF.R.S32.HI R25, RZ, 0x1f, R0.reuse ;  /* 0x0000001fff191819 */ /* 0x100fe20000011400 */
[----:B------:R-:W-:-:S08]  /*0400*/  @P1 IMAD.MOV.U32 R24, RZ, RZ, R0 ;  /* 0x000000ffff181224 */ /* 0x000fd000078e0000 */
[----:B------:R-:W-:Y:S05]  /*0410*/  @P0 BRA `(.L_x_49) ;  /* 0x0000000000400947 */ /* 0x000fea0003800000 */
[----:B--2---:R-:W-:Y:S01]  /*0420*/  MOV R2, 0x0 ;  /* 0x0000000000027802 */ /* 0x004fe20000000f00 */
        /* <DEDUP_REMOVED lines=14> */
[----:B-1----:R-:W-:Y:S05]  /*0510*/  CALL.ABS.NOINC R2 ;  /* 0x0000000002007343 */ /* 0x002fea0003c00000 */
.L_x_49:
[----:B------:R-:W-:Y:S01]  /*0520*/  ISETP.NE.AND P1, PT, R22, 0x1, PT ;  /* 0x000000011600780c */ /* 0x000fe20003f25270 */
[----:B------:R-:W-:Y:S01]  /*0530*/  IMAD.MOV.U32 R9, RZ, RZ, RZ ;  /* 0x000000ffff097224 */ /* 0x000fe200078e00ff */
[----:B------:R-:W-:-:S11]  /*0540*/  MOV R4, RZ ;  /* 0x000000ff00047202 */ /* 0x000fd60000000f00 */
[----:B------:R-:W-:Y:S05]  /*0550*/  @!P1 BRA `(.L_x_50) ;  /* 0x0000000800189947 */ /* 0x000fea0003800000 */
[----:B------:R-:W-:Y:S01]  /*0560*/  ISETP.GE.AND P0, PT, R22, RZ, PT ;  /* 0x000000ff1600720c */ /* 0x000fe20003f06270 */
[----:B------:R-:W-:-:S12]  /*0570*/  HFMA2.MMA R0, -RZ, RZ, 0, 0 ;  /* 0x00000000ff007435 */ /* 0x000fd800000001ff */
[----:B------:R-:W-:Y:S05]  /*0580*/  @!P0 BRA `(.L_x_51) ;  /* 0x0000000400788947 */ /* 0x000fea0003800000 */
[----:B------:R-:W-:Y:S02]  /*0590*/  LOP3.LUT P0, RZ, R22, 0x40000000, RZ, 0xc0, !PT ;  /* 0x4000000016ff7812 */ /* 0x000fe4000780c0ff */
[----:B------:R-:W-:-:S11]  /*05a0*/  MOV R0, 0x1 ;  /* 0x0000000100007802 */ /* 0x000fd60000000f00 */
[----:B------:R-:W-:Y:S05]  /*05b0*/  @P0 BRA `(.L_x_51) ;  /* 0x00000004006c0947 */ /* 0x000fea0003800000 */
[----:B------:R-:W-:Y:S02]  /*05c0*/  LOP3.LUT P0, RZ, R22, 0x20000000, RZ, 0xc0, !PT ;  /* 0x2000000016ff7812 */ /* 0x000fe4000780c0ff */
[----:B------:R-:W-:-:S11]  /*05d0*/  MOV R0, 0x2 ;  /* 0x0000000200007802 */ /* 0x000fd60000000f00 */
[----:B------:R-:W-:Y:S05]  /*05e0*/  @P0 BRA `(.L_x_51) ;  /* 0x0000000400600947 */ /* 0x000fea0003800000 */
[----:B------:R-:W-:Y:S01]  /*05f0*/  LOP3.LUT P0, RZ, R22, 0x10000000, RZ, 0xc0, !PT ;  /* 0x1000000016ff7812 */ /* 0x000fe2000780c0ff */
[----:B------:R-:W-:-:S12]  /*0600*/  HFMA2.MMA R0, -RZ, RZ, 0, 1.78813934326171875e-07 ;  /* 0x00000003ff007435 */ /* 0x000fd800000001ff */
[----:B------:R-:W-:Y:S05]  /*0610*/  @P0 BRA `(.L_x_51) ;  /* 0x0000000400540947 */ /* 0x000fea0003800000 */
[----:B------:R-:W-:Y:S02]  /*0620*/  LOP3.LUT P0, RZ, R22, 0x8000000, RZ, 0xc0, !PT ;  /* 0x0800000016ff7812 */ /* 0x000fe4000780c0ff */
[----:B------:R-:W-:-:S11]  /*0630*/  MOV R0, 0x4 ;  /* 0x0000000400007802 */ /* 0x000fd60000000f00 */
[----:B------:R-:W-:Y:S05]  /*0640*/  @P0 BRA `(.L_x_51) ;  /* 0x0000000400480947 */ /* 0x000fea0003800000 */
[----:B------:R-:W-:Y:S02]  /*0650*/  LOP3.LUT P0, RZ, R22, 0x4000000, RZ, 0xc0, !PT ;  /* 0x0400000016ff7812 */ /* 0x000fe4000780c0ff */
[----:B------:R-:W-:-:S11]  /*0660*/  MOV R0, 0x5 ;  /* 0x0000000500007802 */ /* 0x000fd60000000f00 */
[----:B------:R-:W-:Y:S05]  /*0670*/  @P0 BRA `(.L_x_51) ;  /* 0x00000004003c0947 */ /* 0x000fea0003800000 */
[----:B------:R-:W-:Y:S01]  /*0680*/  LOP3.LUT P0, RZ, R22, 0x2000000, RZ, 0xc0, !PT ;  /* 0x0200000016ff7812 */ /* 0x000fe2000780c0ff */
[----:B------:R-:W-:-:S12]  /*0690*/  HFMA2.MMA R0, -RZ, RZ, 0, 3.5762786865234375e-07 ;  /* 0x00000006ff007435 */ /* 0x000fd800000001ff */
        /* <DEDUP_REMOVED lines=8> */
[----:B------:R-:W-:-:S12]  /*0720*/  HFMA2.MMA R0, -RZ, RZ, 0, 5.36441802978515625e-07 ;  /* 0x00000009ff007435 */ /* 0x000fd800000001ff */
        /* <DEDUP_REMOVED lines=8> */
[----:B------:R-:W-:-:S12]  /*07b0*/  HFMA2.MMA R0, -RZ, RZ, 0, 7.152557373046875e-07 ;  /* 0x0000000cff007435 */ /* 0x000fd800000001ff */
        /* <DEDUP_REMOVED lines=8> */
[----:B------:R-:W-:-:S12]  /*0840*/  HFMA2.MMA R0, -RZ, RZ, 0, 8.94069671630859375e-07 ;  /* 0x0000000fff007435 */ /* 0x000fd800000001ff */
[----:B------:R-:W-:Y:S05]  /*0850*/  @P0 BRA `(.L_x_51) ;  /* 0x0000000000c40947 */ /* 0x000fea0003800000 */
[----:B------:R-:W-:-:S04]  /*0860*/  PRMT R0, R22, 0x9910, RZ ;  /* 0x0000991016007816 */ /* 0x000fc800000000ff */
[----:B------:R-:W-:Y:S01]  /*0870*/  ISETP.GE.AND P0, PT, R0, RZ, PT ;  /* 0x000000ff0000720c */ /* 0x000fe20003f06270 */
[----:B------:R-:W-:-:S12]  /*0880*/  IMAD.MOV.U32 R0, RZ, RZ, 0x10 ;  /* 0x00000010ff007424 */ /* 0x000fd800078e00ff */
[----:B------:R-:W-:Y:S05]  /*0890*/  @!P0 BRA `(.L_x_51) ;  /* 0x0000000000b48947 */ /* 0x000fea0003800000 */
[----:B------:R-:W-:Y:S02]  /*08a0*/  LOP3.LUT P0, RZ, R22, 0x4000, RZ, 0xc0, !PT ;  /* 0x0000400016ff7812 */ /* 0x000fe4000780c0ff */
[----:B------:R-:W-:-:S11]  /*08b0*/  MOV R0, 0x11 ;  /* 0x0000001100007802 */ /* 0x000fd60000000f00 */
[----:B------:R-:W-:Y:S05]  /*08c0*/  @P0 BRA `(.L_x_51) ;  /* 0x0000000000a80947 */ /* 0x000fea0003800000 */
[----:B------:R-:W-:Y:S01]  /*08d0*/  LOP3.LUT P0, RZ, R22, 0x2000, RZ, 0xc0, !PT ;  /* 0x0000200016ff7812 */ /* 0x000fe2000780c0ff */
[----:B------:R-:W-:-:S12]  /*08e0*/  HFMA2.MMA R0, -RZ, RZ, 0, 1.07288360595703125e-06 ;  /* 0x00000012ff007435 */ /* 0x000fd800000001ff */
        /* <DEDUP_REMOVED lines=8> */
[----:B------:R-:W-:-:S12]  /*0970*/  HFMA2.MMA R0, -RZ, RZ, 0, 1.251697540283203125e-06 ;  /* 0x00000015ff007435 */ /* 0x000fd800000001ff */
        /* <DEDUP_REMOVED lines=8> */
[----:B------:R-:W-:-:S12]  /*0a00*/  HFMA2.MMA R0, -RZ, RZ, 0, 1.430511474609375e-06 ;  /* 0x00000018ff007435 */ /* 0x000fd800000001ff */
        /* <DEDUP_REMOVED lines=8> */
[----:B------:R-:W-:-:S12]  /*0a90*/  HFMA2.MMA R0, -RZ, RZ, 0, 1.609325408935546875e-06 ;  /* 0x0000001bff007435 */ /* 0x000fd800000001ff */
[----:B------:R-:W-:Y:S05]  /*0aa0*/  @P0 BRA `(.L_x_51) ;  /* 0x0000000000300947 */ /* 0x000fea0003800000 */
[----:B------:R-:W-:Y:S02]  /*0ab0*/  LOP3.LUT P0, RZ, R22, 0x8, RZ, 0xc0, !PT ;  /* 0x0000000816ff7812 */ /* 0x000fe4000780c0ff */
[----:B------:R-:W-:-:S11]  /*0ac0*/  MOV R0, 0x1c ;  /* 0x0000001c00007802 */ /* 0x000fd60000000f00 */
[----:B------:R-:W-:Y:S05]  /*0ad0*/  @P0 BRA `(.L_x_51) ;  /* 0x0000000000240947 */ /* 0x000fea0003800000 */
[----:B------:R-:W-:Y:S02]  /*0ae0*/  LOP3.LUT P0, RZ, R22, 0x4, RZ, 0xc0, !PT ;  /* 0x0000000416ff7812 */ /* 0x000fe4000780c0ff */
[----:B------:R-:W-:-:S11]  /*0af0*/  MOV R0, 0x1d ;  /* 0x0000001d00007802 */ /* 0x000fd60000000f00 */
[----:B------:R-:W-:Y:S05]  /*0b00*/  @P0 BRA `(.L_x_51) ;  /* 0x0000000000180947 */ /* 0x000fea0003800000 */
[----:B------:R-:W-:-:S13]  /*0b10*/  LOP3.LUT P2, RZ, R22, 0x2, RZ, 0xc0, !PT ;  /* 0x0000000216ff7812 */ /* 0x000fda000784c0ff */
[----:B------:R-:W-:Y:S01]  /*0b20*/  @!P2 LOP3.LUT R0, R22, 0x1, RZ, 0xc0, !PT ;  /* 0x000000011600a812 */ /* 0x000fe200078ec0ff */
[----:B--2---:R-:W-:-:S03]  /*0b30*/  @!P2 IMAD.MOV.U32 R2, RZ, RZ, 0x1f ;  /* 0x0000001fff02a424 */ /* 0x004fc600078e00ff */
[----:B------:R-:W-:Y:S01]  /*0b40*/  @!P2 ISETP.NE.U32.AND P0, PT, R0, 0x1, PT ;  /* 0x000000010000a80c */ /* 0x000fe20003f05070 */
[----:B------:R-:W-:-:S03]  /*0b50*/  IMAD.MOV.U32 R0, RZ, RZ, 0x1e ;  /* 0x0000001eff007424 */ /* 0x000fc600078e00ff */
[----:B------:R-:W-:-:S09]  /*0b60*/  @!P2 SEL R0, R2, 0x20, !P0 ;  /* 0x000000200200a807 */ /* 0x000fd20004000000 */
.L_x_51:
[----:B--2---:R-:W-:Y:S01]  /*0b70*/  VIADD R2, R22, 0xffffffff ;  /* 0xffffffff16027836 */ /* 0x004fe20000000000 */
[----:B------:R-:W-:Y:S01]  /*0b80*/  IADD3 R7, -R0, 0x1f, RZ ;  /* 0x0000001f00077810 */ /* 0x000fe20007ffe1ff */
[----:B------:R-:W-:-:S03]  /*0b90*/  IMAD.MOV.U32 R3, RZ, RZ, 0x1 ;  /* 0x00000001ff037424 */ /* 0x000fc600078e00ff */
[----:B------:R-:W-:-:S13]  /*0ba0*/  LOP3.LUT P0, RZ, R2, R22, RZ, 0xc0, !PT ;  /* 0x0000001602ff7212 */ /* 0x000fda000780c0ff */
[----:B------:R-:W-:-:S05]  /*0bb0*/  @P0 IADD3 R7, -R0, 0x20, RZ ;  /* 0x0000002000070810 */ /* 0x000fca0007ffe1ff */
[----:B------:R-:W-:-:S05]  /*0bc0*/  VIADD R0, R7, 0x1f ;  /* 0x0000001f07007836 */ /* 0x000fca0000000000 */
[CC--:B------:R-:W-:Y:S02]  /*0bd0*/  SHF.L.U32 R4, R3.reuse, R0.reuse, RZ ;  /* 0x0000000003047219 */ /* 0x0c0fe400000006ff */
[----:B------:R-:W-:Y:S02]  /*0be0*/  SHF.L.U64.HI R3, R3, R0, RZ ;  /* 0x0000000003037219 */ /* 0x000fe400000102ff */
[----:B------:R-:W-:-:S04]  /*0bf0*/  IADD3 R4, P2, P0, R22, -0x1, R4 ;  /* 0xffffffff16047810 */ /* 0x000fc8000785e004 */
[----:B------:R-:W-:-:S04]  /*0c00*/  IADD3.X R3, RZ, -0x1, R3, P2, P0 ;  /* 0xffffffffff037810 */ /* 0x000fc800017e0403 */
[----:B------:R-:W-:-:S13]  /*0c10*/  ISETP.NE.U32.AND P0, PT, R3, RZ, PT ;  /* 0x000000ff0300720c */ /* 0x000fda0003f05070 */
[----:B------:R-:W-:Y:S05]  /*0c20*/  @!P0 BRA `(.L_x_52) ;  /* 0x0000000000108947 */ /* 0x000fea0003800000 */
[----:B------:R-:W-:Y:S02]  /*0c30*/  MOV R8, R22 ;  /* 0x0000001600087202 */ /* 0x000fe40000000f00 */
[----:B------:R-:W-:Y:S02]  /*0c40*/  MOV R5, 0xc60 ;  /* 0x00000c6000057802 */ /* 0x000fe40000000f00 */
[----:B------:R-:W-:Y:S05]  /*0c50*/  CALL.REL.NOINC `($__internal_0_$__cuda_sm20_div_u64) ;  /* 0x0000002800f47944 */ /* 0x000fea0003c00000 */
[----:B------:R-:W-:Y:S05]  /*0c60*/  BRA `(.L_x_53) ;  /* 0x00000000004c7947 */ /* 0x000fea0003800000 */
.L_x_52:
[----:B------:R-:W1:Y:S01]  /*0c70*/  I2F.U32.RP R2, R22 ;  /* 0x0000001600027306 */ /* 0x000e620000209000 */
[----:B------:R-:W-:-:S07]  /*0c80*/  ISETP.NE.U32.AND P0, PT, R22, RZ, PT ;  /* 0x000000ff1600720c */ /* 0x000fce0003f05070 */
[----:B-1----:R-:W1:Y:S02]  /*0c90*/  MUFU.RCP R2, R2 ;  /* 0x0000000200027308 */ /* 0x002e640000001000 */
[----:B-1----:R-:W-:-:S06]  /*0ca0*/  VIADD R2, R2, 0xffffffe ;  /* 0x0ffffffe02027836 */ /* 0x002fcc0000000000 */
[----:B------:R1:W2:Y:S02]  /*0cb0*/  F2I.FTZ.U32.TRUNC.NTZ R3, R2 ;  /* 0x0000000200037305 */ /* 0x0002a4000021f000 */
[----:B-1----:R-:W-:Y:S01]  /*0cc0*/  HFMA2.MMA R2, -RZ, RZ, 0, 0 ;  /* 0x00000000ff027435 */ /* 0x002fe200000001ff */
[----:B--2---:R-:W-:-:S04]  /*0cd0*/  IMAD.MOV R0, RZ, RZ, -R3 ;  /* 0x000000ffff007224 */ /* 0x004fc800078e0a03 */
[----:B------:R-:W-:-:S05]  /*0ce0*/  IMAD R0, R0, R22, RZ ;  /* 0x0000001600007224 */ /* 0x000fca00078e02ff */
[----:B------:R-:W-:-:S06]  /*0cf0*/  IMAD.HI.U32 R0, R3, R0, R2 ;  /* 0x0000000003007227 */ /* 0x000fcc00078e0002 */
[----:B------:R-:W-:-:S04]  /*0d00*/  IMAD.HI.U32 R2, R0, R4, RZ ;  /* 0x0000000400027227 */ /* 0x000fc800078e00ff */
[----:B------:R-:W-:-:S04]  /*0d10*/  IMAD.MOV R0, RZ, RZ, -R2 ;  /* 0x000000ffff007224 */ /* 0x000fc800078e0a02 */
[----:B------:R-:W-:-:S05]  /*0d20*/  IMAD R0, R22, R0, R4 ;  /* 0x0000000016007224 */ /* 0x000fca00078e0204 */
[----:B------:R-:W-:-:S13]  /*0d30*/  ISETP.GE.U32.AND P3, PT, R0, R22, PT ;  /* 0x000000160000720c */ /* 0x000fda0003f66070 */
[----:B------:R-:W-:Y:S01]  /*0d40*/  @P3 IADD3 R0, R0, -R22, RZ ;  /* 0x8000001600003210 */ /* 0x000fe20007ffe0ff */
[----:B------:R-:W-:-:S03]  /*0d50*/  @P3 VIADD R2, R2, 0x1 ;  /* 0x0000000102023836 */ /* 0x000fc60000000000 */
[----:B------:R-:W-:-:S13]  /*0d60*/  ISETP.GE.U32.AND P2, PT, R0, R22, PT ;  /* 0x000000160000720c */ /* 0x000fda0003f46070 */
[----:B------:R-:W-:Y:S02]  /*0d70*/  @P2 IADD3 R2, R2, 0x1, RZ ;  /* 0x0000000102022810 */ /* 0x000fe40007ffe0ff */
[----:B------:R-:W-:-:S04]  /*0d80*/  @!P0 LOP3.LUT R2, RZ, R22, RZ, 0x33, !PT ;  /* 0x00000016ff028212 */ /* 0x000fc800078e33ff */
[----:B------:R-:W-:-:S07]  /*0d90*/  MOV R0, R2 ;  /* 0x0000000200007202 */ /* 0x000fce0000000f00 */
.L_x_53:
[----:B------:R-:W-:Y:S02]  /*0da0*/  IADD3 R4, R7, -0x1, RZ ;  /* 0xffffffff07047810 */ /* 0x000fe40007ffe0ff */
[----:B------:R-:W-:-:S07]  /*0db0*/  MOV R9, R0 ;  /* 0x0000000000097202 */ /* 0x000fce0000000f00 */
.L_x_50:
[----:B------:R-:W-:Y:S01]  /*0dc0*/  SHF.R.S32.HI R0, RZ, 0x1f, R23 ;  /* 0x0000001fff007819 */ /* 0x000fe20000011417 */
[----:B------:R-:W1:Y:S01]  /*0dd0*/  LDC R13, c[0x0][0x21c] ;  /* 0x00008700ff0d7b82 */ /* 0x000e620000000800 */
[----:B------:R-:W-:Y:S02]  /*0de0*/  BSSY B0, `(.L_x_54) ;  /* 0x00000c6000007945 */ /* 0x000fe40003800000 */
[CC--:B------:R-:W-:Y:S02]  /*0df0*/  LEA.HI R26, R0.reuse, R23.reuse, RZ, 0x3 ;  /* 0x00000017001a7211 */ /* 0x0c0fe400078f18ff */
[----:B------:R-:W-:Y:S02]  /*0e00*/  LEA.HI R0, R0, R23, RZ, 0x5 ;  /* 0x0000001700007211 */ /* 0x000fe400078f28ff */
[----:B--2---:R-:W-:Y:S02]  /*0e10*/  LOP3.LUT R6, R26, 0xfffffff8, RZ, 0xc0, !PT ;  /* 0xfffffff81a067812 */ /* 0x004fe400078ec0ff */
[----:B------:R-:W-:-:S02]  /*0e20*/  SHF.R.S32.HI R27, RZ, 0x3, R26 ;  /* 0x00000003ff1b7819 */ /* 0x000fc4000001141a */
[----:B------:R-:W-:Y:S02]  /*0e30*/  IADD3 R6, R23, UR37, -R6 ;  /* 0x0000002517067c10 */ /* 0x000fe4000fffe806 */
[----:B------:R-:W-:Y:S02]  /*0e40*/  LOP3.LUT R26, R26, 0xf8, RZ, 0xc0, !PT ;  /* 0x000000f81a1a7812 */ /* 0x000fe400078ec0ff */
[----:B------:R-:W-:Y:S02]  /*0e50*/  ISETP.GE.AND P0, PT, R6, R17, PT ;  /* 0x000000110600720c */ /* 0x000fe40003f06270 */
[----:B------:R-:W-:Y:S02]  /*0e60*/  SHF.R.S32.HI R8, RZ, 0x5, R0 ;  /* 0x00000005ff087819 */ /* 0x000fe40000011400 */
[----:B------:R-:W-:Y:S02]  /*0e70*/  LOP3.LUT R26, R26, 0x7, R23, 0xf8, !PT ;  /* 0x000000071a1a7812 */ /* 0x000fe400078ef817 */
[----:B------:R-:W-:Y:S01]  /*0e80*/  SHF.R.U32.HI R2, RZ, 0x2, R27 ;  /* 0x00000002ff027819 */ /* 0x000fe2000001161b */
[----:B------:R-:W-:-:S03]  /*0e90*/  VIADD R12, R8, UR37 ;  /* 0x00000025080c7c36 */ /* 0x000fc60008000000 */
[----:B------:R-:W-:-:S03]  /*0ea0*/  LOP3.LUT R26, R26, 0x7, R2, 0x78, !PT ;  /* 0x000000071a1a7812 */ /* 0x000fc600078e7802 */
[----:B------:R-:W-:Y:S05]  /*0eb0*/  @P0 BRA `(.L_x_55) ;  /* 0x0000000800e00947 */ /* 0x000fea0003800000 */
[C---:B------:R-:W-:Y:S01]  /*0ec0*/  VIADD R20, R27.reuse, 0x20 ;  /* 0x000000201b147836 */ /* 0x040fe20000000000 */
[C---:B------:R-:W-:Y:S01]  /*0ed0*/  ISETP.GE.AND P3, PT, R27.reuse, R16, PT ;  /* 0x000000101b00720c */ /* 0x040fe20003f66270 */
[----:B------:R-:W-:Y:S01]  /*0ee0*/  @P1 IMAD.HI.U32 R2, R6, R9, RZ ;  /* 0x0000000906021227 */ /* 0x000fe200078e00ff */
[----:B------:R-:W2:Y:S01]  /*0ef0*/  S2R R5, SR_CgaCtaId ;  /* 0x0000000000057919 */ /* 0x000ea20000008800 */
[----:B------:R-:W-:Y:S01]  /*0f00*/  MOV R18, R24 ;  /* 0x0000001800127202 */ /* 0x000fe20000000f00 */
[----:B------:R-:W-:Y:S01]  /*0f10*/  ULDC.64 UR4, c[0x0][0x270] ;  /* 0x00009c0000047ab9 */ /* 0x000fe20000000a00 */
[----:B------:R-:W-:Y:S01]  /*0f20*/  IMAD.MOV.U32 R3, RZ, RZ, R6 ;  /* 0x000000ffff037224 */ /* 0x000fe200078e0006 */
[----:B------:R-:W-:Y:S01]  /*0f30*/  ISETP.GE.AND P2, PT, R20, R16, PT ;  /* 0x000000101400720c */ /* 0x000fe20003f46270 */
[----:B------:R-:W-:Y:S01]  /*0f40*/  IMAD.MOV.U32 R19, RZ, RZ, R25 ;  /* 0x000000ffff137224 */ /* 0x000fe200078e0019 */
[----:B------:R-:W-:Y:S01]  /*0f50*/  @P1 SHF.R.U32.HI R3, RZ, R4, R2 ;  /* 0x00000004ff031219 */ /* 0x000fe20000011602 */
[----:B------:R-:W-:Y:S01]  /*0f60*/  HFMA2.MMA R31, -RZ, RZ, 0, 1.4781951904296875e-05 ;  /* 0x000000f8ff1f7435 */ /* 0x000fe200000001ff */
[----:B------:R-:W-:Y:S01]  /*0f70*/  MOV R30, 0x400 ;  /* 0x00000400001e7802 */ /* 0x000fe20000000f00 */
[----:B------:R-:W-:Y:S01]  /*0f80*/  VIADD R33, R27, 0x80 ;  /* 0x000000801b217836 */ /* 0x000fe20000000000 */
[--C-:B------:R-:W-:Y:S01]  /*0f90*/  SHF.R.S32.HI R2, RZ, 0x1f, R3.reuse ;  /* 0x0000001fff027819 */ /* 0x100fe20000011403 */
[----:B------:R-:W-:Y:S01]  /*0fa0*/  IMAD.MOV R28, RZ, RZ, -R3 ;  /* 0x000000ffff1c7224 */ /* 0x000fe200078e0a03 */
[----:B------:R-:W3:Y:S01]  /*0fb0*/  @!P3 LDC.64 R14, c[0x0][0x268] ;  /* 0x00009a00ff0ebb82 */ /* 0x000ee20000000a00 */
[----:B------:R-:W-:Y:S01]  /*0fc0*/  IMAD.WIDE.U32 R18, R3, UR4, R18 ;  /* 0x0000000403127c25 */ /* 0x000fe2000f8e0012 */
[----:B------:R-:W-:-:S03]  /*0fd0*/  @!P3 SHF.R.S32.HI R21, RZ, 0x1f, R27 ;  /* 0x0000001fff15b819 */ /* 0x000fc6000001141b */
[----:B------:R-:W-:Y:S01]  /*0fe0*/  IMAD R28, R22, R28, R6 ;  /* 0x0000001c161c7224 */ /* 0x000fe200078e0206 */
[----:B------:R-:W-:Y:S01]  /*0ff0*/  @!P2 SHF.R.S32.HI R32, RZ, 0x1f, R20 ;  /* 0x0000001fff20a819 */ /* 0x000fe20000011414 */
[----:B------:R-:W-:Y:S01]  /*1000*/  IMAD R2, R2, UR4, RZ ;  /* 0x0000000402027c24 */ /* 0x000fe2000f8e02ff */
[----:B------:R-:W4:Y:S03]  /*1010*/  @!P2 LDC.64 R10, c[0x0][0x268] ;  /* 0x00009a00ff0aab82 */ /* 0x000f260000000a00 */
[----:B------:R-:W-:Y:S01]  /*1020*/  IMAD R2, R3, UR5, R2 ;  /* 0x0000000503027c24 */ /* 0x000fe2000f8e0202 */
[----:B------:R-:W-:Y:S02]  /*1030*/  SHF.R.S32.HI R3, RZ, 0x1f, R28 ;  /* 0x0000001fff037819 */ /* 0x000fe4000001141c */
[----:B------:R-:W-:Y:S02]  /*1040*/  IADD3 R28, P0, R28, R18, RZ ;  /* 0x000000121c1c7210 */ /* 0x000fe40007f1e0ff */
[----:B------:R-:W5:Y:S01]  /*1050*/  @!P3 LDC.64 R6, c[0x0][0x250] ;  /* 0x00009400ff06bb82 */ /* 0x000f620000000a00 */
[----:B------:R-:W-:-:S02]  /*1060*/  LOP3.LUT R18, R27, 0x1, RZ, 0xc0, !PT ;  /* 0x000000011b127812 */ /* 0x000fc400078ec0ff */
[----:B------:R-:W-:Y:S01]  /*1070*/  IADD3.X R29, R3, R19, R2, P0, !PT ;  /* 0x00000013031d7210 */ /* 0x000fe200007fe402 */
[----:B------:R-:W-:Y:S01]  /*1080*/  VIADD R19, R27, 0x40 ;  /* 0x000000401b137836 */ /* 0x000fe20000000000 */
[----:B--2---:R-:W-:Y:S02]  /*1090*/  LEA R5, R5, R30, 0x18 ;  /* 0x0000001e05057211 */ /* 0x004fe400078ec0ff */
[----:B------:R-:W-:Y:S01]  /*10a0*/  ISETP.NE.U32.AND P4, PT, R18, 0x1, PT ;  /* 0x000000011200780c */ /* 0x000fe20003f85070 */
[----:B------:R-:W2:Y:S01]  /*10b0*/  @!P2 LDC.64 R2, c[0x0][0x250] ;  /* 0x00009400ff02ab82 */ /* 0x000ea20000000a00 */
[----:B------:R-:W-:Y:S01]  /*10c0*/  ISETP.GE.AND P6, PT, R19, R16, PT ;  /* 0x000000101300720c */ /* 0x000fe20003fc6270 */
[-C--:B---3--:R-:W-:Y:S01]  /*10d0*/  @!P3 IMAD R21, R21, R14.reuse, RZ ;  /* 0x0000000e1515b224 */ /* 0x088fe200078e02ff */
[----:B------:R-:W-:Y:S01]  /*10e0*/  LEA R30, R26, R5, 0x2 ;  /* 0x000000051a1e7211 */ /* 0x000fe200078e10ff */
[----:B------:R-:W-:Y:S01]  /*10f0*/  @!P3 IMAD.WIDE.U32 R34, R27, R14, R28 ;  /* 0x0000000e1b22b225 */ /* 0x000fe200078e001c */
[----:B------:R-:W-:-:S02]  /*1100*/  SEL R31, R31, 0x108, !P4 ;  /* 0x000001081f1f7807 */ /* 0x000fc40006000000 */
[----:B------:R-:W-:Y:S01]  /*1110*/  ISETP.GE.AND P4, PT, R33, R16, PT ;  /* 0x000000102100720c */ /* 0x000fe20003f86270 */
[----:B----4-:R-:W-:Y:S02]  /*1120*/  @!P2 IMAD R32, R32, R10, RZ ;  /* 0x0000000a2020a224 */ /* 0x010fe400078e02ff */
[C---:B------:R-:W-:Y:S02]  /*1130*/  @!P3 IMAD R21, R27.reuse, R15, R21 ;  /* 0x0000000f1b15b224 */ /* 0x040fe400078e0215 */
[----:B------:R-:W-:Y:S02]  /*1140*/  @!P2 IMAD R32, R20, R11, R32 ;  /* 0x0000000b1420a224 */ /* 0x000fe400078e0220 */
[----:B------:R-:W3:Y:S01]  /*1150*/  @!P6 LDC.64 R14, c[0x0][0x268] ;  /* 0x00009a00ff0eeb82 */ /* 0x000ee20000000a00 */
[----:B------:R-:W-:Y:S01]  /*1160*/  VIADD R18, R27, 0x60 ;  /* 0x000000601b127836 */ /* 0x000fe20000000000 */
[----:B-----5:R-:W-:Y:S01]  /*1170*/  @!P3 LEA R6, P0, R34, R6, 0x2 ;  /* 0x000000062206b211 */ /* 0x020fe200078010ff */
[----:B------:R-:W-:Y:S01]  /*1180*/  @P3 IMAD.MOV.U32 R11, RZ, RZ, -0x800000 ;  /* 0xff800000ff0b3424 */ /* 0x000fe200078e00ff */
[----:B------:R-:W-:Y:S01]  /*1190*/  @!P6 MOV R38, R28 ;  /* 0x0000001c0026e202 */ /* 0x000fe20000000f00 */
[----:B------:R-:W-:Y:S01]  /*11a0*/  @!P3 IMAD.IADD R21, R35, 0x1, R21 ;  /* 0x000000012315b824 */ /* 0x000fe200078e0215 */
[----:B------:R-:W-:Y:S01]  /*11b0*/  ISETP.GE.AND P5, PT, R18, R16, PT ;  /* 0x000000101200720c */ /* 0x000fe20003fa6270 */
[----:B------:R-:W-:Y:S01]  /*11c0*/  @!P2 IMAD.WIDE.U32 R36, R20, R10, R28 ;  /* 0x0000000a1424a225 */ /* 0x000fe200078e001c */
[----:B------:R4:W-:Y:S01]  /*11d0*/  @P3 STS [R30], R11 ;  /* 0x0000000b1e003388 */ /* 0x0009e20000000800 */
[----:B------:R-:W-:-:S02]  /*11e0*/  @!P4 MOV R43, R29 ;  /* 0x0000001d002bc202 */ /* 0x000fc40000000f00 */
[----:B------:R-:W-:Y:S01]  /*11f0*/  @!P3 LEA.HI.X R7, R34, R7, R21, 0x2, P0 ;  /* 0x000000072207b211 */ /* 0x000fe200000f1415 */
[----:B------:R-:W-:Y:S01]  /*1200*/  @!P6 IMAD.MOV.U32 R39, RZ, RZ, R29 ;  /* 0x000000ffff27e224 */ /* 0x000fe200078e001d */
[----:B------:R-:W-:Y:S01]  /*1210*/  @!P2 IADD3 R10, R37, R32, RZ ;  /* 0x00000020250aa210 */ /* 0x000fe20007ffe0ff */
[C---:B------:R-:W-:Y:S01]  /*1220*/  VIADD R35, R27.reuse, 0xa0 ;  /* 0x000000a01b237836 */ /* 0x040fe20000000000 */
[C---:B--2---:R-:W-:Y:S01]  /*1230*/  @!P2 LEA R20, P0, R36.reuse, R2, 0x2 ;  /* 0x000000022414a211 */ /* 0x044fe200078010ff */
[----:B------:R-:W-:Y:S01]  /*1240*/  @!PT LDS RZ, [RZ] ;  /* 0x00000000fffff984 */ /* 0x000fe20000000800 */
[----:B------:R-:W-:Y:S01]  /*1250*/  @!PT LDS RZ, [RZ] ;  /* 0x00000000fffff984 */ /* 0x000fe20000000800 */
[----:B------:R-:W-:Y:S01]  /*1260*/  @!PT LDS RZ, [RZ] ;  /* 0x00000000fffff984 */ /* 0x000fe20000000800 */
[----:B------:R2:W-:Y:S01]  /*1270*/  @!P3 LDGSTS.E.LTC128B [R30], desc[UR38][R6.64] ;  /* 0x00000000061ebfae */ /* 0x0005e2000b921966 */
[----:B------:R-:W-:Y:S01]  /*1280*/  @P2 IMAD.MOV.U32 R2, RZ, RZ, -0x800000 ;  /* 0xff800000ff022424 */ /* 0x000fe200078e00ff */
[----:B------:R-:W-:Y:S02]  /*1290*/  MOV R34, 0x210 ;  /* 0x0000021000227802 */ /* 0x000fe40000000f00 */
[----:B------:R-:W-:Y:S01]  /*12a0*/  @!P2 LEA.HI.X R21, R36, R3, R10, 0x2, P0 ;  /* 0x000000032415a211 */ /* 0x000fe200000f140a */
[----:B------:R-:W-:Y:S01]  /*12b0*/  VIADD R36, R27, 0xc0 ;  /* 0x000000c01b247836 */ /* 0x000fe20000000000 */
[----:B------:R-:W-:-:S02]  /*12c0*/  @!P6 SHF.R.S32.HI R3, RZ, 0x1f, R19 ;  /* 0x0000001fff03e819 */ /* 0x000fc40000011413 */
[----:B------:R-:W-:Y:S01]  /*12d0*/  LOP3.LUT P0, RZ, R27, 0x2, RZ, 0xc0, !PT ;  /* 0x000000021bff7812 */ /* 0x000fe2000780c0ff */
[----:B---3--:R-:W-:Y:S01]  /*12e0*/  @!P6 IMAD.WIDE.U32 R38, R19, R14, R38 ;  /* 0x0000000e1326e225 */ /* 0x008fe200078e0026 */
[----:B------:R-:W-:Y:S02]  /*12f0*/  ISETP.GE.AND P3, PT, R35, R16, PT ;  /* 0x000000102300720c */ /* 0x000fe40003f66270 */
[----:B------:R-:W-:Y:S01]  /*1300*/  SEL R34, R34, 0x1f0, !P0 ;  /* 0x000001f022227807 */ /* 0x000fe20004000000 */
[----:B------:R-:W-:Y:S01]  /*1310*/  @!P6 IMAD R3, R3, R14, RZ ;  /* 0x0000000e0303e224 */ /* 0x000fe200078e02ff */
[----:B------:R-:W-:Y:S02]  /*1320*/  IADD3 R27, R27, 0xe0, RZ ;  /* 0x000000e01b1b7810 */ /* 0x000fe40007ffe0ff */
[C---:B------:R-:W-:Y:S01]  /*1330*/  IADD3 R37, R26.reuse, R34, RZ ;  /* 0x000000221a257210 */ /* 0x040fe20007ffe0ff */
[--C-:B----4-:R-:W-:Y:S01]  /*1340*/  IMAD.IADD R11, R26, 0x1, R31.reuse ;  /* 0x000000011a0b7824 */ /* 0x110fe200078e021f */
[----:B------:R-:W-:-:S03]  /*1350*/  @!P5 IADD3 R42, R34, R26, R31 ;  /* 0x0000001a222ad210 */ /* 0x000fc60007ffe01f */
[--C-:B------:R-:W-:Y:S02]  /*1360*/  IMAD R32, R11, 0x4, R5.reuse ;  /* 0x000000040b207824 */ /* 0x100fe400078e0205 */
[----:B------:R-:W3:Y:S01]  /*1370*/  @!P6 LDC.64 R10, c[0x0][0x250] ;  /* 0x00009400ff0aeb82 */ /* 0x000ee20000000a00 */
[--C-:B------:R-:W-:Y:S02]  /*1380*/  IMAD R37, R37, 0x4, R5.reuse ;  /* 0x0000000425257824 */ /* 0x100fe400078e0205 */
[----:B------:R4:W-:Y:S01]  /*1390*/  @P2 STS [R32], R2 ;  /* 0x0000000220002388 */ /* 0x0009e20000000800 */
[----:B------:R-:W-:-:S03]  /*13a0*/  @!P5 IMAD R42, R42, 0x4, R5 ;  /* 0x000000042a2ad824 */ /* 0x000fc600078e0205 */
[----:B------:R-:W-:Y:S01]  /*13b0*/  @!PT LDS RZ, [RZ] ;  /* 0x00000000fffff984 */ /* 0x000fe20000000800 */
[----:B------:R-:W-:Y:S01]  /*13c0*/  @!PT LDS RZ, [RZ] ;  /* 0x00000000fffff984 */ /* 0x000fe20000000800 */
[----:B------:R-:W-:Y:S01]  /*13d0*/  @!PT LDS RZ, [RZ] ;  /* 0x00000000fffff984 */ /* 0x000fe20000000800 */
[----:B------:R5:W-:Y:S01]  /*13e0*/  @!P2 LDGSTS.E.LTC128B [R32], desc[UR38][R20.64] ;  /* 0x000000001420afae */ /* 0x000be2000b921966 */
[----:B--2---:R-:W2:Y:S01]  /*13f0*/  @!P5 LDC.64 R6, c[0x0][0x268] ;  /* 0x00009a00ff06db82 */ /* 0x004ea20000000a00 */
[----:B------:R-:W-:Y:S02]  /*1400*/  ISETP.GE.AND P2, PT, R36, R16, PT ;  /* 0x000000102400720c */ /* 0x000fe40003f46270 */
[----:B---3--:R-:W-:Y:S01]  /*1410*/  @!P6 LEA R40, P0, R38, R10, 0x2 ;  /* 0x0000000a2628e211 */ /* 0x008fe200078010ff */
[----:B-----5:R-:W-:Y:S01]  /*1420*/  @!P6 IMAD R20, R19, R15, R3 ;  /* 0x0000000f1314e224 */ /* 0x020fe200078e0203 */
[----:B------:R-:W-:-:S03]  /*1430*/  @!P5 SHF.R.S32.HI R19, RZ, 0x1f, R18 ;  /* 0x0000001fff13d819 */ /* 0x000fc60000011412 */
[----:B----4-:R-:W3:Y:S01]  /*1440*/  @!P5 LDC.64 R2, c[0x0][0x250] ;  /* 0x00009400ff02db82 */ /* 0x010ee20000000a00 */
[----:B------:R-:W-:Y:S01]  /*1450*/  @P6 IMAD.MOV.U32 R15, RZ, RZ, -0x800000 ;  /* 0xff800000ff0f6424 */ /* 0x000fe200078e00ff */
[----:B------:R-:W-:Y:S01]  /*1460*/  @!P6 IADD3 R14, R39, R20, RZ ;  /* 0x00000014270ee210 */ /* 0x000fe20007ffe0ff */
[----:B--2---:R-:W-:Y:S01]  /*1470*/  @!P5 IMAD R10, R19, R6, RZ ;  /* 0x00000006130ad224 */ /* 0x004fe200078e02ff */
[----:B------:R-:W-:Y:S02]  /*1480*/  @P4 MOV R39, 0xff800000 ;  /* 0xff80000000274802 */ /* 0x000fe40000000f00 */
[----:B------:R2:W-:Y:S01]  /*1490*/  @P6 STS [R37], R15 ;  /* 0x0000000f25006388 */ /* 0x0005e20000000800 */
[----:B------:R-:W-:Y:S01]  /*14a0*/  @!P6 LEA.HI.X R41, R38, R11, R14, 0x2, P0 ;  /* 0x0000000b2629e211 */ /* 0x000fe200000f140e */
[----:B------:R-:W-:Y:S01]  /*14b0*/  @!P5 IMAD.MOV.U32 R14, RZ, RZ, R28 ;  /* 0x000000ffff0ed224 */ /* 0x000fe200078e001c */
[----:B------:R-:W4:Y:S01]  /*14c0*/  @!P4 LDC.64 R20, c[0x0][0x268] ;  /* 0x00009a00ff14cb82 */ /* 0x000f220000000a00 */
[----:B------:R-:W-:Y:S01]  /*14d0*/  @!P5 IMAD R11, R18, R7, R10 ;  /* 0x00000007120bd224 */ /* 0x000fe200078e020a */
[----:B------:R-:W-:Y:S01]  /*14e0*/  IADD3 R38, R26, R31, R34 ;  /* 0x0000001f1a267210 */ /* 0x000fe20007ffe022 */
[----:B------:R-:W-:Y:S01]  /*14f0*/  @!PT LDS RZ, [RZ] ;  /* 0x00000000fffff984 */ /* 0x000fe20000000800 */
[----:B------:R-:W-:Y:S01]  /*1500*/  @!PT LDS RZ, [RZ] ;  /* 0x00000000fffff984 */ /* 0x000fe20000000800 */
[----:B------:R-:W-:Y:S01]  /*1510*/  @!PT LDS RZ, [RZ] ;  /* 0x00000000fffff984 */ /* 0x000fe20000000800 */
[----:B------:R5:W-:Y:S01]  /*1520*/  @!P6 LDGSTS.E.LTC128B [R37], desc[UR38][R40.64] ;  /* 0x000000002825efae */ /* 0x000be2000b921966 */
[----:B------:R-:W-:-:S02]  /*1530*/  @P5 MOV R10, 0xff800000 ;  /* 0xff800000000a5802 */ /* 0x000fc40000000f00 */
[----:B------:R-:W-:Y:S01]  /*1540*/  ISETP.GE.AND P6, PT, R27, R16, PT ;  /* 0x000000101b00720c */ /* 0x000fe20003fc6270 */
[----:B------:R-:W-:-:S05]  /*1550*/  IMAD R38, R38, 0x4, R5 ;  /* 0x0000000426267824 */ /* 0x000fca00078e0205 */
[----:B------:R1:W-:Y:S01]  /*1560*/  @P5 STS [R38], R10 ;  /* 0x0000000a26005388 */ /* 0x0003e20000000800 */
[----:B--2---:R-:W-:Y:S02]  /*1570*/  @!P5 IMAD.MOV.U32 R15, RZ, RZ, R29 ;  /* 0x000000ffff0fd224 */ /* 0x004fe400078e001d */
[----:B------:R-:W-:-:S04]  /*1580*/  @!P5 IMAD.WIDE.U32 R18, R18, R6, R14 ;  /* 0x000000061212d225 */ /* 0x000fc800078e000e */
[----:B------:R-:W2:Y:S01]  /*1590*/  @!P3 LDC.64 R14, c[0x0][0x268] ;  /* 0x00009a00ff0ebb82 */ /* 0x000ea20000000a00 */
[----:B------:R-:W-:Y:S01]  /*15a0*/  @!P5 IMAD.IADD R11, R19, 0x1, R11 ;  /* 0x00000001130bd824 */ /* 0x000fe200078e020b */
[C---:B---3--:R-:W-:Y:S02]  /*15b0*/  @!P5 LEA R44, P0, R18.reuse, R2, 0x2 ;  /* 0x00000002122cd211 */ /* 0x048fe400078010ff */
[----:B-----5:R-:W-:Y:S02]  /*15c0*/  @!P4 SHF.R.S32.HI R40, RZ, 0x1f, R33 ;  /* 0x0000001fff28c819 */ /* 0x020fe40000011421 */
[----:B------:R-:W-:Y:S02]  /*15d0*/  @!P5 LEA.HI.X R45, R18, R3, R11, 0x2, P0 ;  /* 0x00000003122dd211 */ /* 0x000fe400000f140b */
[----:B------:R-:W3:Y:S01]  /*15e0*/  @!P2 LDC.64 R6, c[0x0][0x268] ;  /* 0x00009a00ff06ab82 */ /* 0x000ee20000000a00 */
[----:B------:R-:W-:Y:S01]  /*15f0*/  @!P3 SHF.R.S32.HI R41, RZ, 0x1f, R35 ;  /* 0x0000001fff29b819 */ /* 0x000fe20000011423 */
[----:B----4-:R-:W-:Y:S01]  /*1600*/  @!P4 IMAD R40, R40, R20, RZ ;  /* 0x000000142828c224 */ /* 0x010fe200078e02ff */
[----:B------:R-:W-:Y:S01]  /*1610*/  @!PT LDS RZ, [RZ] ;  /* 0x00000000fffff984 */ /* 0x000fe20000000800 */
[----:B------:R-:W-:Y:S01]  /*1620*/  @!PT LDS RZ, [RZ] ;  /* 0x00000000fffff984 */ /* 0x000fe20000000800 */
[----:B------:R-:W-:Y:S01]  /*1630*/  @!PT LDS RZ, [RZ] ;  /* 0x00000000fffff984 */ /* 0x000fe20000000800 */
[----:B------:R4:W-:Y:S03]  /*1640*/  @!P5 LDGSTS.E.LTC128B [R42], desc[UR38][R44.64] ;  /* 0x000000002c2adfae */ /* 0x0009e6000b921966 */
[----:B------:R-:W-:-:S02]  /*1650*/  @!P4 IMAD R21, R33, R21, R40 ;  /* 0x000000152115c224 */ /* 0x000fc400078e0228 */
[----:B------:R-:W5:Y:S01]  /*1660*/  @!P4 LDC.64 R18, c[0x0][0x250] ;  /* 0x00009400ff12cb82 */ /* 0x000f620000000a00 */
[----:B------:R4:W-:Y:S01]  /*1670*/  @P4 STS [R30+0x1000], R39 ;  /* 0x001000271e004388 */ /* 0x0009e20000000800 */
[----:B------:R-:W-:-:S06]  /*1680*/  @!P3 IMAD.MOV.U32 R40, RZ, RZ, R28 ;  /* 0x000000ffff28b224 */ /* 0x000fcc00078e001c */
[----:B-1----:R-:W1:Y:S01]  /*1690*/  @!P3 LDC.64 R10, c[0x0][0x250] ;  /* 0x00009400ff0abb82 */ /* 0x002e620000000a00 */
[----:B--2---:R-:W-:-:S04]  /*16a0*/  @!P3 IMAD R41, R41, R14, RZ ;  /* 0x0000000e2929b224 */ /* 0x004fc800078e02ff */
[C---:B------:R-:W-:Y:S02]  /*16b0*/  @!P3 IMAD R15, R35.reuse, R15, R41 ;  /* 0x0000000f230fb224 */ /* 0x040fe400078e0229 */
[----:B------:R-:W-:Y:S01]  /*16c0*/  @!P3 IMAD.MOV.U32 R41, RZ, RZ, R29 ;  /* 0x000000ffff29b224 */ /* 0x000fe200078e001d */
[----:B------:R-:W2:Y:S01]  /*16d0*/  @!P2 LDC.64 R2, c[0x0][0x250] ;  /* 0x00009400ff02ab82 */ /* 0x000ea20000000a00 */
[----:B------:R-:W-:-:S04]  /*16e0*/  @!P3 IMAD.WIDE.U32 R40, R35, R14, R40 ;  /* 0x0000000e2328b225 */ /* 0x000fc800078e0028 */
[--C-:B----4-:R-:W-:Y:S01]  /*16f0*/  @!P4 IMAD.MOV.U32 R42, RZ, RZ, R28.reuse ;  /* 0x000000ffff2ac224 */ /* 0x110fe200078e001c */
[----:B------:R-:W-:Y:S01]  /*1700*/  @!P2 MOV R45, R29 ;  /* 0x0000001d002da202 */ /* 0x000fe20000000f00 */
[----:B------:R-:W-:Y:S01]  /*1710*/  @!P2 IMAD.MOV.U32 R44, RZ, RZ, R28 ;  /* 0x000000ffff2ca224 */ /* 0x000fe200078e001c */
[----:B------:R-:W-:Y:S01]  /*1720*/  @!P2 SHF.R.S32.HI R39, RZ, 0x1f, R36 ;  /* 0x0000001fff27a819 */ /* 0x000fe20000011424 */
[----:B------:R-:W-:-:S04]  /*1730*/  @!P4 IMAD.WIDE.U32 R42, R33, R20, R42 ;  /* 0x00000014212ac225 */ /* 0x000fc800078e002a */
[----:B---3--:R-:W-:Y:S01]  /*1740*/  @!P2 IMAD R39, R39, R6, RZ ;  /* 0x000000062727a224 */ /* 0x008fe200078e02ff */
[----:B-----5:R-:W-:Y:S01]  /*1750*/  @!P4 LEA R18, P0, R42, R18, 0x2 ;  /* 0x000000122a12c211 */ /* 0x020fe200078010ff */
[----:B------:R-:W-:Y:S01]  /*1760*/  @!P4 IMAD.IADD R21, R43, 0x1, R21 ;  /* 0x000000012b15c824 */ /* 0x000fe200078e0215 */
[----:B-1----:R-:W-:Y:S01]  /*1770*/  @!P3 LEA R10, P5, R40, R10, 0x2 ;  /* 0x0000000a280ab211 */ /* 0x002fe200078a10ff */
[C---:B------:R-:W-:Y:S02]  /*1780*/  @!P2 IMAD R7, R36.reuse, R7, R39 ;  /* 0x000000072407a224 */ /* 0x040fe400078e0227 */
[----:B------:R-:W-:Y:S01]  /*1790*/  @!P2 IMAD.WIDE.U32 R44, R36, R6, R44 ;  /* 0x00000006242ca225 */ /* 0x000fe200078e002c */
[----:B------:R-:W-:-:S03]  /*17a0*/  @!P4 LEA.HI.X R19, R42, R19, R21, 0x2, P0 ;  /* 0x000000132a13c211 */ /* 0x000fc600000f1415 */
[----:B------:R-:W-:Y:S01]  /*17b0*/  @!P3 IMAD.IADD R15, R41, 0x1, R15 ;  /* 0x00000001290fb824 */ /* 0x000fe200078e020f */
[----:B------:R-:W-:Y:S01]  /*17c0*/  @!P2 IADD3 R7, R45, R7, RZ ;  /* 0x000000072d07a210 */ /* 0x000fe20007ffe0ff */
[----:B------:R-:W-:Y:S01]  /*17d0*/  @P3 IMAD.MOV.U32 R6, RZ, RZ, -0x800000 ;  /* 0xff800000ff063424 */ /* 0x000fe200078e00ff */
[----:B--2---:R-:W-:Y:S01]  /*17e0*/  @!P2 LEA R2, P0, R44, R2, 0x2 ;  /* 0x000000022c02a211 */ /* 0x004fe200078010ff */
[----:B------:R-:W-:Y:S01]  /*17f0*/  @!PT LDS RZ, [RZ] ;  /* 0x00000000fffff984 */ /* 0x000fe20000000800 */
[----:B------:R-:W-:Y:S01]  /*1800*/  @!PT LDS RZ, [RZ] ;  /* 0x00000000fffff984 */ /* 0x000fe20000000800 */
[----:B------:R-:W-:Y:S01]  /*1810*/  @!PT LDS RZ, [RZ] ;  /* 0x00000000fffff984 */ /* 0x000fe20000000800 */
[----:B------:R2:W-:Y:S01]  /*1820*/  @!P4 LDGSTS.E.LTC128B [R30+0x1000], desc[UR38][R18.64] ;  /* 0x01000000121ecfae */ /* 0x0005e2000b921966 */
[----:B------:R-:W-:Y:S02]  /*1830*/  @!P3 LEA.HI.X R11, R40, R11, R15, 0x2, P5 ;  /* 0x0000000b280bb211 */ /* 0x000fe400028f140f */
[----:B------:R-:W-:Y:S01]  /*1840*/  @!P2 LEA.HI.X R3, R44, R3, R7, 0x2, P0 ;  /* 0x000000032c03a211 */ /* 0x000fe200000f1407 */
[----:B------:R-:W-:Y:S01]  /*1850*/  @P2 IMAD.MOV.U32 R7, RZ, RZ, -0x800000 ;  /* 0xff800000ff072424 */ /* 0x000fe200078e00ff */
[----:B------:R1:W-:Y:S04]  /*1860*/  @P3 STS [R32+0x1000], R6 ;  /* 0x0010000620003388 */ /* 0x0003e80000000800 */
[----:B------:R-:W-:Y:S01]  /*1870*/  @!PT LDS RZ, [RZ] ;  /* 0x00000000fffff984 */ /* 0x000fe20000000800 */
[----:B------:R-:W-:Y:S01]  /*1880*/  @!PT LDS RZ, [RZ] ;  /* 0x00000000fffff984 */ /* 0x000fe20000000800 */
[----:B------:R-:W-:Y:S01]  /*1890*/  @!PT LDS RZ, [RZ] ;  /* 0x00000000fffff984 */ /* 0x000fe20000000800 */
[----:B------:R2:W-:Y:S04]  /*18a0*/  @!P3 LDGSTS.E.LTC128B [R32+0x1000], desc[UR38][R10.64] ;  /* 0x010000000a20bfae */ /* 0x0005e8000b921966 */
[----:B------:R2:W-:Y:S04]  /*18b0*/  @P2 STS [R37+0x1000], R7 ;  /* 0x0010000725002388 */ /* 0x0005e80000000800 */
[----:B------:R-:W-:Y:S01]  /*18c0*/  @!PT LDS RZ, [RZ] ;  /* 0x00000000fffff984 */ /* 0x000fe20000000800 */
[----:B------:R-:W-:Y:S01]  /*18d0*/  @!PT LDS RZ, [RZ] ;  /* 0x00000000fffff984 */ /* 0x000fe20000000800 */
[----:B------:R-:W-:Y:S01]  /*18e0*/  @!PT LDS RZ, [RZ] ;  /* 0x00000000fffff984 */ /* 0x000fe20000000800 */
[----:B------:R2:W-:Y:S01]  /*18f0*/  @!P2 LDGSTS.E.LTC128B [R37+0x1000], desc[UR38][R2.64] ;  /* 0x010000000225afae */ /* 0x0005e2000b921966 */
[----:B-1----:R-:W-:-:S05]  /*1900*/  @P6 MOV R6, 0xff800000 ;  /* 0xff80000000066802 */ /* 0x002fca0000000f00 */
[----:B------:R2:W-:Y:S01]  /*1910*/  @P6 STS [R38+0x1000], R6 ;  /* 0x0010000626006388 */ /* 0x0005e20000000800 */
        /* <DEDUP_REMOVED lines=18> */
.L_x_55:
[----:B------:R-:W-:Y:S05]  /*1a40*/  BSYNC B0 ;  /* 0x0000000000007941 */ /* 0x000fea0003800000 */
.L_x_54:
[----:B--2---:R-:W-:Y:S01]  /*1a50*/  LOP3.LUT R2, R0, 0xffffffe0, RZ, 0xc0, !PT ;  /* 0xffffffe000027812 */ /* 0x004fe200078ec0ff */
[----:B------:R-:W-:Y:S01]  /*1a60*/  USHF.L.U32 UR4, UR36, 0x7, URZ ;  /* 0x0000000724047899 */ /* 0x000fe2000800063f */
[C---:B------:R-:W-:Y:S01]  /*1a70*/  @P1 IMAD.HI.U32 R0, R12.reuse, R9, RZ ;  /* 0x000000090c001227 */ /* 0x040fe200078e00ff */
[----:B------:R-:W2:Y:S01]  /*1a80*/  LDC.64 R6, c[0x0][0x240] ;  /* 0x00009000ff067b82 */ /* 0x000ea20000000a00 */
[----:B------:R-:W-:Y:S01]  /*1a90*/  ISETP.GE.AND P0, PT, R12, R17, PT ;  /* 0x000000110c00720c */ /* 0x000fe20003f06270 */
[----:B------:R-:W-:Y:S01]  /*1aa0*/  USHF.R.S32.HI UR5, URZ, 0x1f, UR4 ;  /* 0x0000001f3f057899 */ /* 0x000fe20008011404 */
[----:B------:R-:W-:Y:S01]  /*1ab0*/  IMAD.IADD R2, R23, 0x1, -R2 ;  /* 0x0000000117027824 */ /* 0x000fe200078e0a02 */
[----:B------:R-:W0:Y:S01]  /*1ac0*/  LDGDEPBAR ;  /* 0x00000000000079af */ /* 0x000e220000000000 */
[----:B------:R-:W-:Y:S01]  /*1ad0*/  IMAD.MOV.U32 R3, RZ, RZ, R12 ;  /* 0x000000ffff037224 */ /* 0x000fe200078e000c */
[----:B------:R-:W-:Y:S01]  /*1ae0*/  @P1 SHF.R.U32.HI R3, RZ, R4, R0 ;  /* 0x00000004ff031219 */ /* 0x000fe20000011600 */
[----:B------:R-:W-:Y:S01]  /*1af0*/  IMAD.SHL.U32 R14, R2, 0x4, RZ ;  /* 0x00000004020e7824 */ /* 0x000fe200078e00ff */
[----:B------:R-:W4:Y:S01]  /*1b00*/  S2R R0, SR_CgaCtaId ;  /* 0x0000000000007919 */ /* 0x000f220000008800 */
[----:B-1----:R-:W-:Y:S01]  /*1b10*/  VIADD R13, R13, -UR4 ;  /* 0x800000040d0d7c36 */ /* 0x002fe20008000000 */
[----:B------:R-:W-:Y:S01]  /*1b20*/  SEL R5, R3, 0xffffffff, !P0 ;  /* 0xffffffff03057807 */ /* 0x000fe20004000000 */
[--C-:B------:R-:W-:Y:S01]  /*1b30*/  IMAD.MOV R32, RZ, RZ, -R3.reuse ;  /* 0x000000ffff207224 */ /* 0x100fe200078e0a03 */
[----:B---3--:R-:W-:Y:S01]  /*1b40*/  SHF.R.S32.HI R10, RZ, 0x1f, R3 ;  /* 0x0000001fff0a7819 */ /* 0x008fe20000011403 */
[----:B------:R-:W-:Y:S01]  /*1b50*/  IMAD R15, R8, 0x80, R14 ;  /* 0x00000080080f7824 */ /* 0x000fe200078e020e */
[----:B------:R-:W-:Y:S01]  /*1b60*/  ISETP.GE.AND P4, PT, R14, R13, PT ;  /* 0x0000000d0e00720c */ /* 0x000fe20003f86270 */
[----:B------:R-:W-:Y:S01]  /*1b70*/  IMAD R32, R22, R32, R12 ;  /* 0x0000002016207224 */ /* 0x000fe200078e020c */
[----:B------:R-:W-:-:S02]  /*1b80*/  SHF.R.S32.HI R34, RZ, 0x1f, R14 ;  /* 0x0000001fff227819 */ /* 0x000fc4000001140e */
[----:B------:R-:W-:Y:S02]  /*1b90*/  ISETP.LT.OR P4, PT, R5, RZ, P4 ;  /* 0x000000ff0500720c */ /* 0x000fe40002781670 */
[----:B------:R-:W-:Y:S02]  /*1ba0*/  IADD3 R33, P0, R32, R24, RZ ;  /* 0x0000001820217210 */ /* 0x000fe40007f1e0ff */
[----:B------:R-:W-:Y:S01]  /*1bb0*/  ISETP.LT.OR P3, PT, R16, 0x3, P4 ;  /* 0x000000031000780c */ /* 0x000fe20002761670 */
[-C--:B--2---:R-:W-:Y:S01]  /*1bc0*/  IMAD R10, R10, R6.reuse, RZ ;  /* 0x000000060a0a7224 */ /* 0x084fe200078e02ff */
[----:B------:R-:W-:Y:S01]  /*1bd0*/  LEA.HI.X.SX32 R32, R32, R25, 0x1, P0 ;  /* 0x0000001920207211 */ /* 0x000fe200000f0eff */
[----:B------:R-:W-:Y:S01]  /*1be0*/  IMAD.WIDE.U32 R26, R3, R6, UR4 ;  /* 0x00000004031a7e25 */ /* 0x000fe2000f8e0006 */
[----:B------:R-:W-:-:S03]  /*1bf0*/  ULDC.64 UR4, c[0x0][0x230] ;  /* 0x00008c0000047ab9 */ /* 0x000fc60000000a00 */
[----:B------:R-:W-:Y:S02]  /*1c00*/  IMAD R7, R3, R7, R10 ;  /* 0x0000000703077224 */ /* 0x000fe400078e020a */
[----:B------:R-:W1:Y:S01]  /*1c10*/  @!P4 LDC.64 R20, c[0x0][0x238] ;  /* 0x00008e00ff14cb82 */ /* 0x000e620000000a00 */
[----:B------:R-:W-:Y:S02]  /*1c20*/  IMAD R3, R32, UR4, RZ ;  /* 0x0000000420037c24 */ /* 0x000fe4000f8e02ff */
[----:B------:R-:W-:Y:S02]  /*1c30*/  IADD3 R27, R27, R7, RZ ;  /* 0x000000071b1b7210 */ /* 0x000fe40007ffe0ff */
[----:B------:R-:W-:-:S03]  /*1c40*/  IMAD R3, R33, UR5, R3 ;  /* 0x0000000521037c24 */ /* 0x000fc6000f8e0203 */
[----:B------:R-:W2:Y:S01]  /*1c50*/  @!P3 LDC.64 R18, c[0x0][0x238] ;  /* 0x00008e00ff12bb82 */ /* 0x000ea20000000a00 */
[----:B------:R-:W-:-:S03]  /*1c60*/  IMAD.WIDE.U32 R26, R33, UR4, R26 ;  /* 0x00000004211a7c25 */ /* 0x000fc6000f8e001a */
[----:B------:R-:W-:-:S04]  /*1c70*/  IADD3 R38, P0, R14, R26, RZ ;  /* 0x0000001a0e267210 */ /* 0x000fc80007f1e0ff */
[----:B------:R-:W3:Y:S01]  /*1c80*/  @!P4 LDC.64 R16, c[0x0][0x210] ;  /* 0x00008400ff10cb82 */ /* 0x000ee20000000a00 */
[----:B------:R-:W-:Y:S02]  /*1c90*/  IADD3.X R39, R34, R27, R3, P0, !PT ;  /* 0x0000001b22277210 */ /* 0x000fe400007fe403 */
[----:B------:R-:W-:-:S05]  /*1ca0*/  MOV R3, 0x400 ;  /* 0x0000040000037802 */ /* 0x000fca0000000f00 */
[----:B------:R-:W5:Y:S01]  /*1cb0*/  @!P3 LDC.64 R6, c[0x0][0x210] ;  /* 0x00008400ff06bb82 */ /* 0x000f620000000a00 */
[----:B-1----:R-:W-:Y:S02]  /*1cc0*/  @!P4 IADD3 R20, P1, R38, R20, RZ ;  /* 0x000000142614c210 */ /* 0x002fe40007f3e0ff */
[----:B----4-:R-:W-:-:S03]  /*1cd0*/  LEA R0, R0, R3, 0x18 ;  /* 0x0000000300007211 */ /* 0x010fc600078ec0ff */
[----:B------:R-:W-:Y:S02]  /*1ce0*/  @!P4 IMAD.X R21, R39, 0x1, R21, P1 ;  /* 0x000000012715c824 */ /* 0x000fe400008e0615 */
[----:B------:R-:W1:Y:S01]  /*1cf0*/  @!P4 LDC.64 R10, c[0x0][0x210] ;  /* 0x00008400ff0acb82 */ /* 0x000e620000000a00 */
[----:B--2---:R-:W-:Y:S01]  /*1d00*/  @!P3 LEA R12, P0, R18, R38, 0x1 ;  /* 0x00000026120cb211 */ /* 0x004fe200078008ff */
[----:B------:R-:W-:-:S03]  /*1d10*/  @!P4 IMAD R3, R15, 0x4, R0 ;  /* 0x000000040f03c824 */ /* 0x000fc600078e0200 */
[----:B------:R-:W-:Y:S01]  /*1d20*/  @!P3 LEA.HI.X R19, R18, R39, R19, 0x1, P0 ;  /* 0x000000271213b211 */ /* 0x000fe200000f0c13 */
[----:B------:R-:W-:Y:S01]  /*1d30*/  IMAD.MOV.U32 R18, RZ, RZ, 0x840 ;  /* 0x00000840ff127424 */ /* 0x000fe200078e00ff */
[----:B---3--:R-:W-:-:S04]  /*1d40*/  @!P4 LEA R16, P2, R38, R16, 0x2 ;  /* 0x000000102610c211 */ /* 0x008fc800078410ff */
        /* <DEDUP_REMOVED lines=10> */
[----:B-1----:R-:W-:Y:S02]  /*1df0*/  @!P4 LEA R10, P1, R20, R10, 0x2 ;  /* 0x0000000a140ac211 */ /* 0x002fe400078210ff */
[----:B------:R-:W-:Y:S02]  /*1e00*/  SEL R18, R18, 0x7c0, !P0 ;  /* 0x000007c012127807 */ /* 0x000fe40004000000 */
        /* <DEDUP_REMOVED lines=18> */
[C---:B------:R-:W-:Y:S01]  /*1f30*/  VIADD R36, R37.reuse, 0x3e0 ;  /* 0x000003e025247836 */ /* 0x040fe20000000000 */
[C---:B------:R-:W-:Y:S01]  /*1f40*/  IADD3 R35, R37.reuse, R18, RZ ;  /* 0x0000001225237210 */ /* 0x040fe20007ffe0ff */
[----:B------:R-:W-:-:S04]  /*1f50*/  @P1 VIADD R36, R37, 0x420 ;  /* 0x0000042025241836 */ /* 0x000fc80000000000 */
[----:B------:R-:W-:Y:S01]  /*1f60*/  IMAD.IADD R18, R18, 0x1, R36 ;  /* 0x0000000112127824 */ /* 0x000fe200078e0224 */
[----:B------:R-:W2:Y:S04]  /*1f70*/  LDS R31, [R36] ;  /* 0x00000000241f7984 */ /* 0x000ea80000000800 */
[----:B------:R-:W3:Y:S04]  /*1f80*/  LDS R30, [R37] ;  /* 0x00000000251e7984 */ /* 0x000ee80000000800 */
[----:B------:R-:W4:Y:S04]  /*1f90*/  LDS R29, [R35] ;  /* 0x00000000231d7984 */ /* 0x000f280000000800 */
[----:B------:R-:W5:Y:S04]  /*1fa0*/  LDS R28, [R18] ;  /* 0x00000000121c7984 */ /* 0x000f680000000800 */
[----:B------:R-:W1:Y:S04]  /*1fb0*/  LDS R27, [R37+0x1000] ;  /* 0x00100000251b7984 */ /* 0x000e680000000800 */
[----:B------:R-:W1:Y:S04]  /*1fc0*/  LDS R26, [R36+0x1000] ;  /* 0x00100000241a7984 */ /* 0x000e680000000800 */
[----:B------:R-:W1:Y:S04]  /*1fd0*/  LDS R23, [R35+0x1000] ;  /* 0x0010000023177984 */ /* 0x000e680000000800 */
[----:B------:R-:W1:Y:S01]  /*1fe0*/  LDS R21, [R18+0x1000] ;  /* 0x0010000012157984 */ /* 0x000e620000000800 */
[----:B--2---:R-:W-:-:S02]  /*1ff0*/  FSETP.NEU.FTZ.AND P2, PT, R31, -INF , PT ;  /* 0xff8000001f00780b */ /* 0x004fc40003f5d000 */
[----:B---3--:R-:W-:Y:S02]  /*2000*/  FMNMX.FTZ R3, R31, R30, !PT ;  /* 0x0000001e1f037209 */ /* 0x008fe40007810000 */
[----:B------:R-:W-:Y:S02]  /*2010*/  FSETP.NEU.FTZ.AND P3, PT, R30, -INF , PT ;  /* 0xff8000001e00780b */ /* 0x000fe40003f7d000 */
[----:B----4-:R-:W-:Y:S02]  /*2020*/  FMNMX.FTZ R3, R3, R29, !PT ;  /* 0x0000001d03037209 */ /* 0x010fe40007810000 */
[----:B------:R-:W-:Y:S02]  /*2030*/  FSETP.NEU.FTZ.AND P1, PT, R29, -INF , PT ;  /* 0xff8000001d00780b */ /* 0x000fe40003f3d000 */
[----:B-----5:R-:W-:-:S04]  /*2040*/  FMNMX.FTZ R3, R3, R28, !PT ;  /* 0x0000001c03037209 */ /* 0x020fc80007810000 */
[----:B-1----:R-:W-:-:S04]  /*2050*/  FMNMX.FTZ R3, R3, R27, !PT ;  /* 0x0000001b03037209 */ /* 0x002fc80007810000 */
[----:B------:R-:W-:-:S04]  /*2060*/  FMNMX.FTZ R3, R3, R26, !PT ;  /* 0x0000001a03037209 */ /* 0x000fc80007810000 */
[----:B------:R-:W-:-:S04]  /*2070*/  FMNMX.FTZ R3, R3, R23, !PT ;  /* 0x0000001703037209 */ /* 0x000fc80007810000 */
        /* <DEDUP_REMOVED lines=30> */
[C---:B------:R-:W-:Y:S01]  /*2260*/  SEL R29, R2.reuse, 0xffffffff, P3 ;  /* 0xffffffff021d7807 */ /* 0x040fe20001800000 */
[----:B------:R-:W-:Y:S01]  /*2270*/  @P2 VIADD R29, R2, 0x20 ;  /* 0x00000020021d2836 */ /* 0x000fe20000000000 */
[----:B------:R-:W2:Y:S01]  /*2280*/  MUFU.EX2 R16, R16 ;  /* 0x0000001000107308 */ /* 0x000ea20000000800 */
[----:B------:R-:W-:Y:S01]  /*2290*/  FMUL.FTZ R3, R3, 1.4426950216293334961 ;  /* 0x3fb8aa3b03037820 */ /* 0x000fe20000410000 */
[----:B------:R-:W-:-:S02]  /*22a0*/  FSETP.NEU.FTZ.AND P3, PT, R27, -INF , PT ;  /* 0xff8000001b00780b */ /* 0x000fc40003f7d000 */
[----:B------:R-:W-:Y:S02]  /*22b0*/  FSETP.NEU.FTZ.AND P2, PT, R26, -INF , PT ;  /* 0xff8000001a00780b */ /* 0x000fe40003f5d000 */
[C---:B------:R-:W-:Y:S01]  /*22c0*/  @P1 IADD3 R29, R2.reuse, 0x40, RZ ;  /* 0x00000040021d1810 */ /* 0x040fe20007ffe0ff */
[----:B------:R-:W-:Y:S01]  /*22d0*/  @P0 VIADD R29, R2, 0x60 ;  /* 0x00000060021d0836 */ /* 0x000fe20000000000 */
[----:B------:R-:W3:Y:S01]  /*22e0*/  MUFU.EX2 R12, R12 ;  /* 0x0000000c000c7308 */ /* 0x000ee20000000800 */
[----:B-1----:R-:W-:Y:S01]  /*22f0*/  FADD.FTZ R19, RZ, R17 ;  /* 0x00000011ff137221 */ /* 0x002fe20000010000 */
[----:B------:R-:W-:Y:S02]  /*2300*/  FSETP.NEU.FTZ.AND P1, PT, R23, -INF , PT ;  /* 0xff8000001700780b */ /* 0x000fe40003f3d000 */
[----:B------:R-:W-:-:S03]  /*2310*/  FSETP.NEU.FTZ.AND P0, PT, R21, -INF , PT ;  /* 0xff8000001500780b */ /* 0x000fc60003f1d000 */
[C---:B------:R-:W-:Y:S01]  /*2320*/  @P3 VIADD R29, R2.reuse, 0x80 ;  /* 0x00000080021d3836 */ /* 0x040fe20000000000 */
[----:B------:R-:W1:Y:S01]  /*2330*/  MUFU.EX2 R11, R11 ;  /* 0x0000000b000b7308 */ /* 0x000e620000000800 */
[----:B--2---:R-:W-:Y:S01]  /*2340*/  FADD.FTZ R19, R19, R16 ;  /* 0x0000001013137221 */ /* 0x004fe20000010000 */
[C---:B------:R-:W-:Y:S01]  /*2350*/  @P2 VIADD R29, R2.reuse, 0xa0 ;  /* 0x000000a0021d2836 */ /* 0x040fe20000000000 */
[----:B------:R-:W-:-:S04]  /*2360*/  ISETP.NE.AND P2, PT, R2, RZ, PT ;  /* 0x000000ff0200720c */ /* 0x000fc80003f45270 */
[C---:B------:R-:W-:Y:S01]  /*2370*/  @P1 IADD3 R29, R2.reuse, 0xc0, RZ ;  /* 0x000000c0021d1810 */ /* 0x040fe20007ffe0ff */
[----:B------:R-:W2:Y:S01]  /*2380*/  MUFU.EX2 R10, R10 ;  /* 0x0000000a000a7308 */ /* 0x000ea20000000800 */
[----:B---3--:R-:W-:Y:S01]  /*2390*/  FADD.FTZ R19, R19, R12 ;  /* 0x0000000c13137221 */ /* 0x008fe20000010000 */
[----:B------:R-:W-:-:S06]  /*23a0*/  @P0 VIADD R29, R2, 0xe0 ;  /* 0x000000e0021d0836 */ /* 0x000fcc0000000000 */
[----:B------:R-:W3:Y:S01]  /*23b0*/  MUFU.EX2 R7, R7 ;  /* 0x0000000700077308 */ /* 0x000ee20000000800 */
[----:B-1----:R-:W-:-:S07]  /*23c0*/  FADD.FTZ R19, R19, R11 ;  /* 0x0000000b13137221 */ /* 0x002fce0000010000 */
[----:B------:R-:W1:Y:S01]  /*23d0*/  MUFU.EX2 R6, R6 ;  /* 0x0000000600067308 */ /* 0x000e620000000800 */
[----:B--2---:R-:W-:-:S07]  /*23e0*/  FADD.FTZ R19, R19, R10 ;  /* 0x0000000a13137221 */ /* 0x004fce0000010000 */
[----:B------:R-:W2:Y:S01]  /*23f0*/  MUFU.EX2 R3, R3 ;  /* 0x0000000300037308 */ /* 0x000ea20000000800 */
[----:B---3--:R-:W-:-:S04]  /*2400*/  FADD.FTZ R19, R19, R7 ;  /* 0x0000000713137221 */ /* 0x008fc80000010000 */
[----:B-1----:R-:W-:-:S04]  /*2410*/  FADD.FTZ R19, R19, R6 ;  /* 0x0000000613137221 */ /* 0x002fc80000010000 */
[----:B--2---:R-:W-:-:S05]  /*2420*/  FADD.FTZ R19, R19, R3 ;  /* 0x0000000313137221 */ /* 0x004fca0000010000 */
[----:B------:R-:W1:Y:S02]  /*2430*/  SHFL.BFLY PT, R28, R19, 0x10, 0x1f ;  /* 0x0e001f00131c7f89 */ /* 0x000e6400000e0000 */
[----:B-1----:R-:W-:Y:S02]  /*2440*/  FADD.FTZ R28, R19, R28 ;  /* 0x0000001c131c7221 */ /* 0x002fe40000010000 */
[----:B------:R-:W1:Y:S04]  /*2450*/  SHFL.BFLY PT, R19, R29, 0x10, 0x1f ;  /* 0x0e001f001d137f89 */ /* 0x000e6800000e0000 */
[----:B------:R-:W2:Y:S01]  /*2460*/  SHFL.BFLY PT, R21, R28, 0x8, 0x1f ;  /* 0x0d001f001c157f89 */ /* 0x000ea200000e0000 */
[----:B-1----:R-:W-:Y:S01]  /*2470*/  VIMNMX R29, R29, R19, !PT ;  /* 0x000000131d1d7248 */ /* 0x002fe20007fe0100 */
[----:B--2---:R-:W-:-:S04]  /*2480*/  FADD.FTZ R21, R28, R21 ;  /* 0x000000151c157221 */ /* 0x004fc80000010000 */
[----:B------:R-:W1:Y:S04]  /*2490*/  SHFL.BFLY PT, R19, R29, 0x8, 0x1f ;  /* 0x0d001f001d137f89 */ /* 0x000e6800000e0000 */
[----:B------:R-:W2:Y:S01]  /*24a0*/  SHFL.BFLY PT, R23, R21, 0x4, 0x1f ;  /* 0x0c801f0015177f89 */ /* 0x000ea200000e0000 */
[----:B-1----:R-:W-:Y:S01]  /*24b0*/  VIMNMX R19, R29, R19, !PT ;  /* 0x000000131d137248 */ /* 0x002fe20007fe0100 */
[----:B--2---:R-:W-:-:S04]  /*24c0*/  FADD.FTZ R21, R21, R23 ;  /* 0x0000001715157221 */ /* 0x004fc80000010000 */
[----:B------:R-:W1:Y:S04]  /*24d0*/  SHFL.BFLY PT, R23, R19, 0x4, 0x1f ;  /* 0x0c801f0013177f89 */ /* 0x000e6800000e0000 */
[----:B------:R-:W2:Y:S01]  /*24e0*/  SHFL.BFLY PT, R26, R21, 0x2, 0x1f ;  /* 0x0c401f00151a7f89 */ /* 0x000ea200000e0000 */
[----:B-1----:R-:W-:Y:S02]  /*24f0*/  VIMNMX R23, R19, R23, !PT ;  /* 0x0000001713177248 */ /* 0x002fe40007fe0100 */
[----:B------:R-:W1:Y:S01]  /*2500*/  S2R R19, SR_TID.X ;  /* 0x0000000000137919 */ /* 0x000e620000002100 */
[----:B--2---:R-:W-:Y:S02]  /*2510*/  FADD.FTZ R26, R21, R26 ;  /* 0x0000001a151a7221 */ /* 0x004fe40000010000 */
[----:B------:R-:W2:Y:S04]  /*2520*/  SHFL.BFLY PT, R28, R23, 0x2, 0x1f ;  /* 0x0c401f00171c7f89 */ /* 0x000ea800000e0000 */
[----:B------:R-:W3:Y:S01]  /*2530*/  SHFL.BFLY PT, R21, R26, 0x1, 0x1f ;  /* 0x0c201f001a157f89 */ /* 0x000ee200000e0000 */
[----:B--2---:R-:W-:Y:S01]  /*2540*/  VIMNMX R28, R23, R28, !PT ;  /* 0x0000001c171c7248 */ /* 0x004fe20007fe0100 */
[----:B---3--:R-:W-:-:S04]  /*2550*/  FADD.FTZ R21, R26, R21 ;  /* 0x000000151a157221 */ /* 0x008fc80000010000 */
[----:B------:R-:W2:Y:S01]  /*2560*/  SHFL.BFLY PT, R27, R28, 0x1, 0x1f ;  /* 0x0c201f001c1b7f89 */ /* 0x000ea200000e0000 */
[----:B------:R-:W-:Y:S01]  /*2570*/  IMAD.MOV.U32 R26, RZ, RZ, RZ ;  /* 0x000000ffff1a7224 */ /* 0x000fe200078e00ff */
[----:B-1----:R-:W-:Y:S01]  /*2580*/  ISETP.GT.OR P1, PT, R19, 0xff, P2 ;  /* 0x000000ff1300780c */ /* 0x002fe20001724670 */
[----:B------:R-:W1:Y:S01]  /*2590*/  MUFU.LG2 R23, R21 ;  /* 0x0000001500177308 */ /* 0x000e620000000c00 */
[----:B------:R-:W-:-:S13]  /*25a0*/  FSETP.NE.FTZ.AND P0, PT, R21, RZ, PT ;  /* 0x000000ff1500720b */ /* 0x000fda0003f15000 */
[----:B------:R-:W3:Y:S01]  /*25b0*/  @P0 MUFU.RCP R26, R21 ;  /* 0x00000015001a0308 */ /* 0x000ee20000001000 */
[----:B------:R-:W-:Y:S01]  /*25c0*/  ISETP.NE.AND P0, PT, RZ, UR4, PT ;  /* 0x00000004ff007c0c */ /* 0x000fe2000bf05270 */
[----:B-1----:R-:W-:Y:S01]  /*25d0*/  FFMA.FTZ R23, R23, 0.69314718246459960938, R20 ;  /* 0x3f31721817177823 */ /* 0x002fe20000010014 */
[----:B--2---:R-:W-:Y:S01]  /*25e0*/  VIMNMX R27, R28, R27, !PT ;  /* 0x0000001b1c1b7248 */ /* 0x004fe20007fe0100 */
[-C--:B---3--:R-:W-:Y:S01]  /*25f0*/  FMUL.FTZ R17, R17, R26.reuse ;  /* 0x0000001a11117220 */ /* 0x088fe20000410000 */
[-C--:B------:R-:W-:Y:S01]  /*2600*/  FMUL.FTZ R16, R16, R26.reuse ;  /* 0x0000001a10107220 */ /* 0x080fe20000410000 */
[-C--:B------:R-:W-:Y:S01]  /*2610*/  FMUL.FTZ R12, R12, R26.reuse ;  /* 0x0000001a0c0c7220 */ /* 0x080fe20000410000 */
[-C--:B------:R-:W-:Y:S01]  /*2620*/  FMUL.FTZ R11, R11, R26.reuse ;  /* 0x0000001a0b0b7220 */ /* 0x080fe20000410000 */
[-C--:B------:R-:W-:Y:S01]  /*2630*/  FMUL.FTZ R10, R10, R26.reuse ;  /* 0x0000001a0a0a7220 */ /* 0x080fe20000410000 */
[-C--:B------:R-:W-:Y:S01]  /*2640*/  FMUL.FTZ R7, R7, R26.reuse ;  /* 0x0000001a07077220 */ /* 0x080fe20000410000 */
[-C--:B------:R-:W-:Y:S01]  /*2650*/  FMUL.FTZ R6, R6, R26.reuse ;  /* 0x0000001a06067220 */ /* 0x080fe20000410000 */
[----:B------:R-:W-:-:S03]  /*2660*/  FMUL.FTZ R26, R3, R26 ;  /* 0x0000001a031a7220 */ /* 0x000fc60000410000 */
[----:B------:R-:W-:Y:S05]  /*2670*/  @P0 BRA `(.L_x_56) ;  /* 0x0000000000700947 */ /* 0x000fea0003800000 */
[----:B------:R-:W1:Y:S01]  /*2680*/  S2R R2, SR_CTAID.X ;  /* 0x0000000000027919 */ /* 0x000e620000002500 */
[----:B------:R-:W-:Y:S01]  /*2690*/  ULDC UR4, c[0x0][0x260] ;  /* 0x0000980000047ab9 */ /* 0x000fe20000000800 */
[----:B------:R-:W-:Y:S01]  /*26a0*/  BSSY B0, `(.L_x_56) ;  /* 0x0000019000007945 */ /* 0x000fe20003800000 */
[----:B------:R-:W-:Y:S01]  /*26b0*/  IMAD R3, R22, UR4, RZ ;  /* 0x0000000416037c24 */ /* 0x000fe2000f8e02ff */
[----:B-1----:R-:W-:-:S04]  /*26c0*/  LEA R2, R2, R8, 0x3 ;  /* 0x0000000802027211 */ /* 0x002fc800078e18ff */
[----:B------:R-:W-:-:S13]  /*26d0*/  ISETP.GE.OR P2, PT, R2, R3, P2 ;  /* 0x000000030200720c */ /* 0x000fda0001746670 */
[----:B------:R-:W-:Y:S05]  /*26e0*/  @P2 BRA `(.L_x_57) ;  /* 0x0000000000502947 */ /* 0x000fea0003800000 */
[----:B------:R-:W-:Y:S01]  /*26f0*/  ISETP.NE.AND P0, PT, R22, 0x1, PT ;  /* 0x000000011600780c */ /* 0x000fe20003f05270 */
[----:B------:R-:W-:Y:S01]  /*2700*/  IMAD.MOV.U32 R3, RZ, RZ, R2 ;  /* 0x000000ffff037224 */ /* 0x000fe200078e0002 */
[----:B------:R-:W-:Y:S01]  /*2710*/  MOV R20, R24 ;  /* 0x0000001800147202 */ /* 0x000fe20000000f00 */
[----:B------:R-:W-:Y:S01]  /*2720*/  IMAD.MOV.U32 R21, RZ, RZ, R25 ;  /* 0x000000ffff157224 */ /* 0x000fe200078e0019 */
[----:B------:R-:W-:-:S09]  /*2730*/  ULDC.64 UR4, c[0x0][0x2a8] ;  /* 0x0000aa0000047ab9 */ /* 0x000fd20000000a00 */
[----:B------:R-:W-:-:S05]  /*2740*/  @P0 IMAD.HI.U32 R9, R2, R9, RZ ;  /* 0x0000000902090227 */ /* 0x000fca00078e00ff */
[----:B------:R-:W-:-:S04]  /*2750*/  @P0 SHF.R.U32.HI R3, RZ, R4, R9 ;  /* 0x00000004ff030219 */ /* 0x000fc80000011609 */
        /* <DEDUP_REMOVED lines=13> */
.L_x_57:
[----:B------:R-:W-:Y:S05]  /*2830*/  BSYNC B0 ;  /* 0x0000000000007941 */ /* 0x000fea0003800000 */
.L_x_56:
[----:B------:R-:W-:Y:S01]  /*2840*/  STS [R37], R17 ;  /* 0x0000001125007388 */ /* 0x000fe20000000800 */
[----:B------:R-:W-:Y:S01]  /*2850*/  IMAD R2, R8, 0x4, R0 ;  /* 0x0000000408027824 */ /* 0x000fe200078e0200 */
[----:B------:R-:W-:Y:S01]  /*2860*/  BSSY B1, `(.L_x_58) ;  /* 0x00000e5000017945 */ /* 0x000fe20003800000 */
[----:B------:R-:W-:Y:S01]  /*2870*/  IMAD.MOV.U32 R9, RZ, RZ, RZ ;  /* 0x000000ffff097224 */ /* 0x000fe200078e00ff */
[----:B------:R-:W-:Y:S04]  /*2880*/  STS [R36], R16 ;  /* 0x0000001024007388 */ /* 0x000fe80000000800 */
[----:B------:R2:W-:Y:S04]  /*2890*/  STS [R35], R12 ;  /* 0x0000000c23007388 */ /* 0x0005e80000000800 */
[----:B------:R-:W-:Y:S04]  /*28a0*/  STS [R18], R11 ;  /* 0x0000000b12007388 */ /* 0x000fe80000000800 */
[----:B------:R3:W-:Y:S04]  /*28b0*/  STS [R37+0x1000], R10 ;  /* 0x0010000a25007388 */ /* 0x0007e80000000800 */
[----:B------:R-:W-:Y:S04]  /*28c0*/  STS [R36+0x1000], R7 ;  /* 0x0010000724007388 */ /* 0x000fe80000000800 */
[----:B------:R-:W-:Y:S04]  /*28d0*/  STS [R35+0x1000], R6 ;  /* 0x0010000623007388 */ /* 0x000fe80000000800 */
[----:B------:R-:W-:Y:S04]  /*28e0*/  STS [R18+0x1000], R26 ;  /* 0x0010001a12007388 */ /* 0x000fe80000000800 */
[----:B------:R-:W-:Y:S01]  /*28f0*/  @!P1 STS [R2+0x2000], R27 ;  /* 0x0020001b02009388 */ /* 0x000fe20000000800 */
[----:B--2---:R-:W-:Y:S01]  /*2900*/  HFMA2.MMA R12, -RZ, RZ, 0, 0 ;  /* 0x00000000ff0c7435 */ /* 0x004fe200000001ff */
[----:B------:R-:W-:Y:S01]  /*2910*/  BAR.SYNC.DEFER_BLOCKING 0x0 ;  /* 0x0000000000007b1d */ /* 0x000fe20000010000 */
[----:B---3--:R-:W-:-:S05]  /*2920*/  CS2R R10, SRZ ;  /* 0x00000000000a7805 */ /* 0x008fca000001ff00 */
        /* <DEDUP_REMOVED lines=10> */
[----:B------:R-:W-:Y:S02]  /*29d0*/  LOP3.LUT R35, R37, 0x3, RZ, 0xc0, !PT ;  /* 0x0000000325237812 */ /* 0x000fe400078ec0ff */
[----:B------:R-:W-:-:S02]  /*29e0*/  LOP3.LUT R2, R2, 0xfffffff8, RZ, 0xc0, !PT ;  /* 0xfffffff802027812 */ /* 0x000fc400078ec0ff */
[----:B------:R-:W-:-:S03]  /*29f0*/  ISETP.NE.AND P5, PT, R35, RZ, PT ;  /* 0x000000ff2300720c */ /* 0x000fc60003fa5270 */
[----:B------:R-:W-:Y:S01]  /*2a00*/  IMAD.IADD R8, R8, 0x1, -R2 ;  /* 0x0000000108087824 */ /* 0x000fe200078e0a02 */
[----:B------:R-:W-:Y:S09]  /*2a10*/  @!P0 BRA `(.L_x_61) ;  /* 0x00000008004c8947 */ /* 0x000ff20003800000 */
[----:B------:R-:W-:Y:S01]  /*2a20*/  HFMA2.MMA R9, -RZ, RZ, 0, 0 ;  /* 0x00000000ff097435 */ /* 0x000fe200000001ff */
[----:B------:R-:W-:Y:S01]  /*2a30*/  IMAD.IADD R37, R37, 0x1, -R35 ;  /* 0x0000000125257824 */ /* 0x000fe200078e0a23 */
[----:B------:R-:W-:Y:S01]  /*2a40*/  MOV R12, RZ ;  /* 0x000000ff000c7202 */ /* 0x000fe20000000f00 */
[----:B-1----:R-:W-:Y:S01]  /*2a50*/  IMAD.MOV.U32 R20, RZ, RZ, RZ ;  /* 0x000000ffff147224 */ /* 0x002fe200078e00ff */
[----:B------:R-:W-:-:S07]  /*2a60*/  CS2R R10, SRZ ;  /* 0x00000000000a7805 */ /* 0x000fce000001ff00 */
.L_x_62:
        /* <DEDUP_REMOVED lines=142> */
.L_x_61:
[----:B------:R-:W-:Y:S05]  /*3350*/  BSYNC B0 ;  /* 0x0000000000007941 */ /* 0x000fea0003800000 */
.L_x_60:
[----:B------:R-:W-:Y:S05]  /*3360*/  @!P5 BRA `(.L_x_59) ;  /* 0x0000000000d0d947 */ /* 0x000fea0003800000 */
[----:B------:R-:W-:Y:S01]  /*3370*/  VIADD R4, R40, 0x3 ;  /* 0x0000000328047836 */ /* 0x000fe20000000000 */
[----:B-1----:R-:W-:Y:S01]  /*3380*/  MOV R20, 0x3 ;  /* 0x0000000300147802 */ /* 0x002fe20000000f00 */
[----:B------:R-:W-:-:S03]  /*3390*/  IMAD.MOV.U32 R6, RZ, RZ, RZ ;  /* 0x000000ffff067224 */ /* 0x000fc600078e00ff */
[----:B------:R-:W-:-:S07]  /*33a0*/  SHF.R.S32.HI R7, RZ, 0x1f, R4 ;  /* 0x0000001fff077819 */ /* 0x000fce0000011404 */
.L_x_63:
[C---:B------:R-:W-:Y:S01]  /*33b0*/  LEA R3, R4.reuse, 0xffffffe8, 0x3 ;  /* 0xffffffe804037811 */ /* 0x040fe200078e18ff */
        /* <DEDUP_REMOVED lines=47> */
.L_x_59:
[----:B------:R-:W-:Y:S05]  /*36b0*/  BSYNC B1 ;  /* 0x0000000000017941 */ /* 0x000fea0003800000 */
.L_x_58:
[----:B------:R-:W-:Y:S05]  /*36c0*/  @P4 EXIT ;  /* 0x000000000000494d */ /* 0x000fea0003800000 */
[----:B------:R-:W2:Y:S01]  /*36d0*/  S2R R0, SR_CTAID.Y ;  /* 0x0000000000007919 */ /* 0x000ea20000002600 */
[----:B------:R-:W-:Y:S01]  /*36e0*/  ULDC.64 UR4, c[0x0][0x288] ;  /* 0x0000a20000047ab9 */ /* 0x000fe20000000a00 */
[----:B------:R-:W-:Y:S01]  /*36f0*/  F2FP.BF16.F32.PACK_AB R10, R10, R9 ;  /* 0x000000090a0a723e */ /* 0x000fe200000010ff */
[----:B------:R-:W-:Y:S01]  /*3700*/  IMAD R32, R32, UR4, RZ ;  /* 0x0000000420207c24 */ /* 0x000fe2000f8e02ff */
[----:B------:R-:W-:-:S03]  /*3710*/  F2FP.BF16.F32.PACK_AB R11, R12, R11 ;  /* 0x0000000b0c0b723e */ /* 0x000fc600000010ff */
[----:B------:R-:W-:Y:S02]  /*3720*/  IMAD R32, R33, UR5, R32 ;  /* 0x0000000521207c24 */ /* 0x000fe4000f8e0220 */
[----:B--2---:R-:W-:-:S05]  /*3730*/  IMAD.SHL.U32 R0, R0, 0x80, RZ ;  /* 0x0000008000007824 */ /* 0x004fca00078e00ff */
        /* <DEDUP_REMOVED lines=10> */
[----:B------:R-:W-:Y:S01]  /*37e0*/  IMAD.IADD R0, R5, 0x1, R0 ;  /* 0x0000000105007824 */ /* 0x000fe200078e0200 */
[----:B------:R-:W-:-:S04]  /*37f0*/  LEA R2, P0, R4, UR4, 0x1 ;  /* 0x0000000404027c11 */ /* 0x000fc8000f8008ff */
[----:B------:R-:W-:-:S05]  /*3800*/  LEA.HI.X R3, R4, UR5, R0, 0x1, P0 ;  /* 0x0000000504037c11 */ /* 0x000fca00080f0c00 */
[----:B------:R-:W-:Y:S01]  /*3810*/  STG.E.64 desc[UR38][R2.64], R10 ;  /* 0x0000000a02007986 */ /* 0x000fe2000c101b26 */
[----:B------:R-:W-:Y:S05]  /*3820*/  EXIT ;  /* 0x000000000000794d */ /* 0x000fea0003800000 */
        .weak           $__internal_0_$__cuda_sm20_div_u64
        .type           $__internal_0_$__cuda_sm20_div_u64,@function
        .size           $__internal_0_$__cuda_sm20_div_u64,(.L_x_1570 - $__internal_0_$__cuda_sm20_div_u64)
$__internal_0_$__cuda_sm20_div_u64:
[----:B------:R-:W-:-:S06]  /*3830*/  HFMA2.MMA R9, -RZ, RZ, 0, 0 ;  /* 0x00000000ff097435 */ /* 0x000fcc00000001ff */
[----:B------:R-:W1:Y:S08]  /*3840*/  I2F.U64.RP R10, R8 ;  /* 0x00000008000a7312 */ /* 0x000e700000309000 */
[----:B-1----:R-:W1:Y:S02]  /*3850*/  MUFU.RCP R10, R10 ;  /* 0x0000000a000a7308 */ /* 0x002e640000001000 */
[----:B-1----:R-:W-:-:S06]  /*3860*/  IADD3 R10, R10, 0x1ffffffe, RZ ;  /* 0x1ffffffe0a0a7810 */ /* 0x002fcc0007ffe0ff */
[----:B------:R-:W1:Y:S02]  /*3870*/  F2I.U64.TRUNC R10, R10 ;  /* 0x0000000a000a7311 */ /* 0x000e64000020d800 */
[----:B-1----:R-:W-:-:S04]  /*3880*/  IMAD.WIDE.U32 R12, R10, R8, RZ ;  /* 0x000000080a0c7225 */ /* 0x002fc800078e00ff */
[----:B------:R-:W-:Y:S01]  /*3890*/  IMAD R2, R11, R8, R13 ;  /* 0x000000080b027224 */ /* 0x000fe200078e020d */
[----:B------:R-:W-:Y:S02]  /*38a0*/  IADD3 R6, P0, RZ, -R12, RZ ;  /* 0x8000000cff067210 */ /* 0x000fe40007f1e0ff */
[----:B------:R-:W-:-:S03]  /*38b0*/  MOV R13, R10 ;  /* 0x0000000a000d7202 */ /* 0x000fc60000000f00 */
[----:B------:R-:W-:-:S04]  /*38c0*/  IMAD.HI.U32 R12, R10, R6, RZ ;  /* 0x000000060a0c7227 */ /* 0x000fc800078e00ff */
[----:B------:R-:W-:-:S04]  /*38d0*/  IMAD.X R2, RZ, RZ, ~R2, P0 ;  /* 0x000000ffff027224 */ /* 0x000fc800000e0e02 */
[----:B------:R-:W-:-:S04]  /*38e0*/  IMAD.WIDE.U32 R12, P3, R10, R2, R12 ;  /* 0x000000020a0c7225 */ /* 0x000fc8000786000c */
[C---:B------:R-:W-:Y:S02]  /*38f0*/  IMAD R0, R11.reuse, R2, RZ ;  /* 0x000000020b007224 */ /* 0x040fe400078e02ff */
[----:B------:R-:W-:-:S04]  /*3900*/  IMAD.HI.U32 R6, P2, R11, R6, R12 ;  /* 0x000000060b067227 */ /* 0x000fc8000784000c */
[----:B------:R-:W-:Y:S01]  /*3910*/  IMAD.HI.U32 R2, R11, R2, RZ ;  /* 0x000000020b027227 */ /* 0x000fe200078e00ff */
[----:B------:R-:W-:-:S03]  /*3920*/  IADD3 R13, P0, R0, R6, RZ ;  /* 0x00000006000d7210 */ /* 0x000fc60007f1e0ff */
[----:B------:R-:W-:Y:S02]  /*3930*/  IMAD.X R2, R2, 0x1, R11, P3 ;  /* 0x0000000102027824 */ /* 0x000fe400018e060b */
[----:B------:R-:W-:-:S03]  /*3940*/  IMAD.WIDE.U32 R10, R13, R8, RZ ;  /* 0x000000080d0a7225 */ /* 0x000fc600078e00ff */
[----:B------:R-:W-:Y:S02]  /*3950*/  IADD3.X R6, RZ, RZ, R2, P0, P2 ;  /* 0x000000ffff067210 */ /* 0x000fe400007e4402 */
[----:B------:R-:W-:-:S03]  /*3960*/  IADD3 R2, P0, RZ, -R10, RZ ;  /* 0x8000000aff027210 */ /* 0x000fc60007f1e0ff */
[----:B------:R-:W-:Y:S01]  /*3970*/  IMAD R0, R6, R8, R11 ;  /* 0x0000000806007224 */ /* 0x000fe200078e020b */
[----:B------:R-:W-:Y:S01]  /*3980*/  HFMA2.MMA R11, -RZ, RZ, 0, 0 ;  /* 0x00000000ff0b7435 */ /* 0x000fe200000001ff */
[----:B------:R-:W-:-:S03]  /*3990*/  IMAD.HI.U32 R12, R13, R2, RZ ;  /* 0x000000020d0c7227 */ /* 0x000fc600078e00ff */
[----:B------:R-:W-:-:S05]  /*39a0*/  IADD3.X R0, RZ, ~R0, RZ, P0, !PT ;  /* 0x80000000ff007210 */ /* 0x000fca00007fe4ff */
[----:B------:R-:W-:-:S04]  /*39b0*/  IMAD.WIDE.U32 R12, P3, R13, R0, R12 ;  /* 0x000000000d0c7225 */ /* 0x000fc8000786000c */
[C---:B------:R-:W-:Y:S02]  /*39c0*/  IMAD R9, R6.reuse, R0, RZ ;  /* 0x0000000006097224 */ /* 0x040fe400078e02ff */
[----:B------:R-:W-:-:S04]  /*39d0*/  IMAD.HI.U32 R2, P2, R6, R2, R12 ;  /* 0x0000000206027227 */ /* 0x000fc8000784000c */
[----:B------:R-:W-:Y:S01]  /*39e0*/  IMAD.HI.U32 R0, R6, R0, RZ ;  /* 0x0000000006007227 */ /* 0x000fe200078e00ff */
[----:B------:R-:W-:-:S03]  /*39f0*/  IADD3 R9, P0, R9, R2, RZ ;  /* 0x0000000209097210 */ /* 0x000fc60007f1e0ff */
[----:B------:R-:W-:Y:S02]  /*3a00*/  IMAD.X R0, R0, 0x1, R6, P3 ;  /* 0x0000000100007824 */ /* 0x000fe400018e0606 */
[----:B------:R-:W-:-:S03]  /*3a10*/  IMAD.HI.U32 R10, R9, R4, RZ ;  /* 0x00000004090a7227 */ /* 0x000fc600078e00ff */
[----:B------:R-:W-:Y:S01]  /*3a20*/  IADD3.X R2, RZ, RZ, R0, P0, P2 ;  /* 0x000000ffff027210 */ /* 0x000fe200007e4400 */
[----:B------:R-:W-:-:S04]  /*3a30*/  IMAD.WIDE.U32 R10, R9, R3, R10 ;  /* 0x00000003090a7225 */ /* 0x000fc800078e000a */
[C---:B------:R-:W-:Y:S02]  /*3a40*/  IMAD R0, R2.reuse, R3, RZ ;  /* 0x0000000302007224 */ /* 0x040fe400078e02ff */
[----:B------:R-:W-:-:S04]  /*3a50*/  IMAD.HI.U32 R6, P2, R2, R4, R10 ;  /* 0x0000000402067227 */ /* 0x000fc8000784000a */
[----:B------:R-:W-:Y:S01]  /*3a60*/  IMAD.HI.U32 R2, R2, R3, RZ ;  /* 0x0000000302027227 */ /* 0x000fe200078e00ff */
[----:B------:R-:W-:-:S03]  /*3a70*/  IADD3 R0, P0, R0, R6, RZ ;  /* 0x0000000600007210 */ /* 0x000fc60007f1e0ff */
[----:B------:R-:W-:Y:S01]  /*3a80*/  IMAD.X R2, RZ, RZ, R2, P2 ;  /* 0x000000ffff027224 */ /* 0x000fe200010e0602 */
[C---:B------:R-:W-:Y:S01]  /*3a90*/  IADD3 R9, R0.reuse, 0x1, RZ ;  /* 0x0000000100097810 */ /* 0x040fe20007ffe0ff */
[----:B------:R-:W-:-:S03]  /*3aa0*/  IMAD.WIDE.U32 R10, R0, R8, RZ ;  /* 0x00000008000a7225 */ /* 0x000fc600078e00ff */
[----:B------:R-:W-:Y:S02]  /*3ab0*/  IADD3.X R2, RZ, R2, RZ, P0, !PT ;  /* 0x00000002ff027210 */ /* 0x000fe400007fe4ff */
[----:B------:R-:W-:-:S03]  /*3ac0*/  IADD3 R4, P0, -R10, R4, RZ ;  /* 0x000000040a047210 */ /* 0x000fc60007f1e1ff */
[-C--:B------:R-:W-:Y:S01]  /*3ad0*/  IMAD R2, R2, R8.reuse, R11 ;  /* 0x0000000802027224 */ /* 0x080fe200078e020b */
[----:B------:R-:W-:-:S03]  /*3ae0*/  ISETP.GE.U32.AND P2, PT, R4, R8, PT ;  /* 0x000000080400720c */ /* 0x000fc60003f46070 */
[----:B------:R-:W-:Y:S01]  /*3af0*/  IMAD.X R3, R3, 0x1, ~R2, P0 ;  /* 0x0000000103037824 */ /* 0x000fe200000e0e02 */
[----:B------:R-:W-:-:S04]  /*3b00*/  IADD3 R6, P0, -R8, R4, RZ ;  /* 0x0000000408067210 */ /* 0x000fc80007f1e1ff */
[C---:B------:R-:W-:Y:S02]  /*3b10*/  ISETP.GE.U32.AND.EX P2, PT, R3.reuse, RZ, PT, P2 ;  /* 0x000000ff0300720c */ /* 0x040fe40003f46120 */
[----:B------:R-:W-:Y:S02]  /*3b20*/  IADD3.X R2, R3, -0x1, RZ, P0, !PT ;  /* 0xffffffff03027810 */ /* 0x000fe400007fe4ff */
[----:B------:R-:W-:Y:S02]  /*3b30*/  SEL R6, R6, R4, P2 ;  /* 0x0000000406067207 */ /* 0x000fe40001000000 */
[----:B------:R-:W-:Y:S02]  /*3b40*/  SEL R9, R9, R0, P2 ;  /* 0x0000000009097207 */ /* 0x000fe40001000000 */
[----:B------:R-:W-:Y:S01]  /*3b50*/  SEL R2, R2, R3, P2 ;  /* 0x0000000302027207 */ /* 0x000fe20001000000 */
[----:B------:R-:W-:Y:S01]  /*3b60*/  IMAD.MOV.U32 R3, RZ, RZ, 0x0 ;  /* 0x00000000ff037424 */ /* 0x000fe200078e00ff */
[----:B------:R-:W-:Y:S01]  /*3b70*/  ISETP.GE.U32.AND P2, PT, R6, R8, PT ;  /* 0x000000080600720c */ /* 0x000fe20003f46070 */
[----:B------:R-:W-:Y:S01]  /*3b80*/  VIADD R0, R9, 0x1 ;  /* 0x0000000109007836 */ /* 0x000fe20000000000 */
[----:B------:R-:W-:-:S02]  /*3b90*/  ISETP.NE.U32.AND P0, PT, R8, RZ, PT ;  /* 0x000000ff0800720c */ /* 0x000fc40003f05070 */
[----:B------:R-:W-:Y:S02]  /*3ba0*/  ISETP.GE.U32.AND.EX P2, PT, R2, RZ, PT, P2 ;  /* 0x000000ff0200720c */ /* 0x000fe40003f46120 */
[----:B------:R-:W-:Y:S02]  /*3bb0*/  MOV R2, R5 ;  /* 0x0000000500027202 */ /* 0x000fe40000000f00 */
[----:B------:R-:W-:Y:S02]  /*3bc0*/  ISETP.NE.AND.EX P0, PT, RZ, RZ, PT, P0 ;  /* 0x000000ffff00720c */ /* 0x000fe40003f05300 */
[----:B------:R-:W-:-:S04]  /*3bd0*/  SEL R0, R0, R9, P2 ;  /* 0x0000000900007207 */ /* 0x000fc80001000000 */
[----:B------:R-:W-:Y:S01]  /*3be0*/  SEL R0, R0, 0xffffffff, P0 ;  /* 0xffffffff00007807 */ /* 0x000fe20000000000 */
[----:B------:R-:W-:Y:S06]  /*3bf0*/  RET.REL.NODEC R2 `(_ZN7cutlass13device_kernelIN5flash19FlashAttnFwdCombineIN4cute5tupleIJNS3_1CILi8EEENS5_ILi128EEEEEELi8ELi256ELi1ELb0ELb1ENS_10bfloat16_tEfNS_4arch4Sm90EEEEEvNT_6ParamsE) ;  /* 0xffffffc402007950 */ /* 0x000fec0003c3ffff */
.L_x_64:
        /* <DEDUP_REMOVED lines=16> */
.L_x_1570:


//--------------------- .text._ZN7cutlass13device_kernelIN5flash19FlashAttnFwdCombineIN4cute5tupleIJNS3_1CILi8EEENS5_ILi128EEEEEELi7ELi256ELi1ELb0ELb1ENS_10bfloat16_tEfNS_4arch4Sm90EEEEEvNT_6ParamsE --------------------------
	.section	.text._ZN7cutlass13device_kernelIN5flash19FlashAttnFwdCombineIN4cute5tupleIJNS3_1CILi8EEENS5_ILi128EEEEEELi7ELi256ELi1ELb0ELb1ENS_10bfloat16_tEfNS_4arch4Sm90EEEEEvNT_6ParamsE,"ax",@progbits
	.align	128
.text._ZN7cutlass13device_kernelIN5flash19FlashAttnFwdCombineIN4cute5tupleIJNS3_1CILi8EEENS5_ILi128EEEEEELi7ELi256ELi1ELb0ELb1ENS_10bfloat16_tEfNS_4arch4Sm90EEEEEvNT_6ParamsE:
        .type           _ZN7cutlass13device_kernelIN5flash19FlashAttnFwdCombineIN4cute5tupleIJNS3_1CILi8EEENS5_ILi128EEEEEELi7ELi256ELi1ELb0ELb1ENS_10bfloat16_tEfNS_4arch4Sm90EEEEEvNT_6ParamsE,@function
        .size           _ZN7cutlass13device_kernelIN5flash19FlashAttnFwdCombineIN4cute5tupleIJNS3_1CILi8EEENS5_ILi128EEEEEELi7ELi256ELi1ELb0ELb1ENS_10bfloat16_tEfNS_4arch4Sm90EEEEEvNT_6ParamsE,(.L_x_1572 - _ZN7cutlass13device_kernelIN5flash19FlashAttnFwdCombineIN4cute5tupleIJNS3_1CILi8EEENS5_ILi128EEEEEELi7ELi256ELi1ELb0ELb1ENS_10bfloat16_tEfNS_4arch4Sm90EEEEEvNT_6ParamsE)
        .other          _ZN7cutlass13device_kernelIN5flash19FlashAttnFwdCombineIN4cute5tupleIJNS3_1CILi8EEENS5_ILi128EEEEEELi7ELi256ELi1ELb0ELb1ENS_10bfloat16_tEfNS_4arch4Sm90EEEEEvNT_6ParamsE,@"STO_CUDA_ENTRY STV_DEFAULT"
_ZN7cutlass13device_kernelIN5flash19FlashAttnFwdCombineIN4cute5tupleIJNS3_1CILi8EEENS5_ILi128EEEEEELi7ELi256ELi1ELb0ELb1ENS_10bfloat16_tEfNS_4arch4Sm90EEEEEvNT_6ParamsE:
        /* <DEDUP_REMOVED lines=11> */
[----:B--2---:R-:W-:-:S04]  /*00b0*/  ISETP.NE.U32.AND P0, PT, R2, RZ, PT ;  /* 0x000000ff0200720c */ /* 0x004fc80003f05070 */
[----:B------:R-:W-:Y:S01]  /*00c0*/  ISETP.NE.AND.EX P0, PT, R3, RZ, PT, P0 ;  /* 0x000000ff0300720c */ /* 0x000fe20003f05300 */
[----:B------:R-:W-:-:S12]  /*00d0*/  IMAD.MOV.U32 R3, RZ, RZ, R0 ;  /* 0x000000ffff037224 */ /* 0x000fd800078e0000 */
        /* <DEDUP_REMOVED lines=43> */
.L_x_65:
        /* <DEDUP_REMOVED lines=9> */
[----:B------:R-:W-:Y:S01]  /*0420*/  MOV R14, 0x0 ;  /* 0x00000000000e7802 */ /* 0x000fe20000000f00 */
[----:B------:R-:W-:Y:S01]  /*0430*/  ULDC.64 UR4, c[0x4][0x68] ;  /* 0x01001a0000047ab9 */ /* 0x000fe20000000a00 */
[----:B------:R-:W-:Y:S01]  /*0440*/  ULDC.64 UR6, c[0x4][0x70] ;  /* 0x01001c0000067ab9 */ /* 0x000fe20000000a00 */
[----:B--2---:R-:W-:Y:S01]  /*0450*/  IMAD.U32 R4, RZ, RZ, UR4 ;  /* 0x00000004ff047e24 */ /* 0x004fe2000f8e00ff */
        /* <DEDUP_REMOVED lines=12> */
.L_x_66:
[----:B------:R-:W-:Y:S01]  /*0520*/  ISETP.NE.AND P1, PT, R22, 0x1, PT ;  /* 0x000000011600780c */ /* 0x000fe20003f25270 */
[----:B------:R-:W-:Y:S01]  /*0530*/  IMAD.MOV.U32 R9, RZ, RZ, RZ ;  /* 0x000000ffff097224 */ /* 0x000fe200078e00ff */
[----:B--2---:R-:W-:-:S11]  /*0540*/  MOV R4, RZ ;  /* 0x000000ff00047202 */ /* 0x004fd60000000f00 */
        /* <DEDUP_REMOVED lines=94> */
[----:B------:R-:W-:-:S03]  /*0b30*/  @!P2 IMAD.MOV.U32 R3, RZ, RZ, 0x1f ;  /* 0x0000001fff03a424 */ /* 0x000fc600078e00ff */
[----:B------:R-:W-:Y:S01]  /*0b40*/  @!P2 ISETP.NE.U32.AND P0, PT, R0, 0x1, PT ;  /* 0x000000010000a80c */ /* 0x000fe20003f05070 */
[----:B------:R-:W-:-:S03]  /*0b50*/  IMAD.MOV.U32 R0, RZ, RZ, 0x1e ;  /* 0x0000001eff007424 */ /* 0x000fc600078e00ff */
[----:B------:R-:W-:-:S09]  /*0b60*/  @!P2 SEL R0, R3, 0x20, !P0 ;  /* 0x000000200300a807 */ /* 0x000fd20004000000 */
.L_x_68:
[----:B------:R-:W-:Y:S01]  /*0b70*/  VIADD R3, R22, 0xffffffff ;  /* 0xffffffff16037836 */ /* 0x000fe20000000000 */
        /* <DEDUP_REMOVED lines=13> */
[----:B------:R-:W-:Y:S05]  /*0c50*/  CALL.REL.NOINC `($__internal_1_$__cuda_sm20_div_u64) ;  /* 0x00000024003c7944 */ /* 0x000fea0003c00000 */
[----:B------:R-:W-:Y:S05]  /*0c60*/  BRA `(.L_x_70) ;  /* 0x00000000004c7947 */ /* 0x000fea0003800000 */
.L_x_69:
        /* <DEDUP_REMOVED lines=19> */
.L_x_70:
[----:B------:R-:W-:Y:S02]  /*0da0*/  IADD3 R4, R8, -0x1, RZ ;  /* 0xffffffff08047810 */ /* 0x000fe40007ffe0ff */
[----:B------:R-:W-:-:S07]  /*0db0*/  MOV R9, R0 ;  /* 0x0000000000097202 */ /* 0x000fce0000000f00 */
.L_x_67:
[----:B------:R-:W-:Y:S01]  /*0dc0*/  SHF.R.S32.HI R0, RZ, 0x1f, R2 ;  /* 0x0000001fff007819 */ /* 0x000fe20000011402 */
[----:B------:R-:W1:Y:S01]  /*0dd0*/  LDC R13, c[0x0][0x21c] ;  /* 0x00008700ff0d7b82 */ /* 0x000e620000000800 */
[----:B------:R-:W-:Y:S02]  /*0de0*/  BSSY B0, `(.L_x_71) ;  /* 0x000007f000007945 */ /* 0x000fe40003800000 */
[CC--:B------:R-:W-:Y:S02]  /*0df0*/  LEA.HI R20, R0.reuse, R2.reuse, RZ, 0x3 ;  /* 0x0000000200147211 */ /* 0x0c0fe400078f18ff */
[----:B------:R-:W-:Y:S02]  /*0e00*/  LEA.HI R0, R0, R2, RZ, 0x5 ;  /* 0x0000000200007211 */ /* 0x000fe400078f28ff */
[----:B------:R-:W-:Y:S02]  /*0e10*/  LOP3.LUT R3, R20, 0xfffffff8, RZ, 0xc0, !PT ;  /* 0xfffffff814037812 */ /* 0x000fe400078ec0ff */
        /* <DEDUP_REMOVED lines=10> */
[----:B------:R-:W-:Y:S01]  /*0ec0*/  ISETP.GE.AND P3, PT, R21, R16, PT ;  /* 0x000000101500720c */ /* 0x000fe20003f66270 */
[----:B------:R-:W-:Y:S01]  /*0ed0*/  @P1 IMAD.HI.U32 R5, R3, R9, RZ ;  /* 0x0000000903051227 */ /* 0x000fe200078e00ff */
[----:B------:R-:W2:Y:S01]  /*0ee0*/  S2UR UR6, SR_CgaCtaId ;  /* 0x00000000000679c3 */ /* 0x000ea20000008800 */
[----:B------:R-:W-:Y:S01]  /*0ef0*/  MOV R29, R25 ;  /* 0x00000019001d7202 */ /* 0x000fe20000000f00 */
[----:B------:R-:W-:Y:S01]  /*0f00*/  ULDC.64 UR4, c[0x0][0x270] ;  /* 0x00009c0000047ab9 */ /* 0x000fe20000000a00 */
[----:B------:R-:W-:Y:S01]  /*0f10*/  IMAD.MOV.U32 R15, RZ, RZ, R3 ;  /* 0x000000ffff0f7224 */ /* 0x000fe200078e0003 */
[----:B------:R-:W-:Y:S01]  /*0f20*/  @P1 SHF.R.U32.HI R15, RZ, R4, R5 ;  /* 0x00000004ff0f1219 */ /* 0x000fe20000011605 */
[----:B------:R-:W-:Y:S01]  /*0f30*/  IMAD.MOV.U32 R28, RZ, RZ, R24 ;  /* 0x000000ffff1c7224 */ /* 0x000fe200078e0018 */
[----:B------:R-:W-:Y:S02]  /*0f40*/  IADD3 R5, R21, 0x20, RZ ;  /* 0x0000002015057810 */ /* 0x000fe40007ffe0ff */
[--C-:B------:R-:W-:Y:S01]  /*0f50*/  SHF.R.S32.HI R14, RZ, 0x1f, R15.reuse ;  /* 0x0000001fff0e7819 */ /* 0x100fe2000001140f */
[----:B------:R-:W-:Y:S01]  /*0f60*/  IMAD.MOV R26, RZ, RZ, -R15 ;  /* 0x000000ffff1a7224 */ /* 0x000fe200078e0a0f */
[----:B------:R-:W-:Y:S01]  /*0f70*/  ISETP.GE.AND P6, PT, R5, R16, PT ;  /* 0x000000100500720c */ /* 0x000fe20003fc6270 */
[----:B------:R-:W3:Y:S01]  /*0f80*/  @!P3 LDC.64 R10, c[0x0][0x268] ;  /* 0x00009a00ff0abb82 */ /* 0x000ee20000000a00 */
[----:B------:R-:W-:Y:S01]  /*0f90*/  IMAD.WIDE.U32 R28, R15, UR4, R28 ;  /* 0x000000040f1c7c25 */ /* 0x000fe2000f8e001c */
[----:B------:R-:W-:-:S03]  /*0fa0*/  LOP3.LUT P5, RZ, R21, 0x2, RZ, 0xc0, !PT ;  /* 0x0000000215ff7812 */ /* 0x000fc600078ac0ff */
[----:B------:R-:W-:Y:S02]  /*0fb0*/  IMAD R26, R22, R26, R3 ;  /* 0x0000001a161a7224 */ /* 0x000fe400078e0203 */
[----:B------:R-:W-:Y:S01]  /*0fc0*/  VIADD R3, R21, 0x40 ;  /* 0x0000004015037836 */ /* 0x000fe20000000000 */
[----:B------:R-:W4:Y:S01]  /*0fd0*/  @!P3 LDC.64 R6, c[0x0][0x250] ;  /* 0x00009400ff06bb82 */ /* 0x000f220000000a00 */
[----:B------:R-:W-:Y:S01]  /*0fe0*/  IMAD R14, R14, UR4, RZ ;  /* 0x000000040e0e7c24 */ /* 0x000fe2000f8e02ff */
[----:B------:R-:W-:Y:S01]  /*0ff0*/  SHF.R.S32.HI R18, RZ, 0x1f, R26 ;  /* 0x0000001fff127819 */ /* 0x000fe2000001141a */
[----:B------:R-:W-:Y:S01]  /*1000*/  UMOV UR4, 0x400 ;  /* 0x0000040000047882 */ /* 0x000fe20000000000 */
[----:B------:R-:W-:Y:S01]  /*1010*/  ISETP.GE.AND P4, PT, R3, R16, PT ;  /* 0x000000100300720c */ /* 0x000fe20003f86270 */
[----:B------:R-:W-:Y:S01]  /*1020*/  IMAD R14, R15, UR5, R14 ;  /* 0x000000050f0e7c24 */ /* 0x000fe2000f8e020e */
[----:B------:R-:W-:Y:S01]  /*1030*/  @!P3 SHF.R.S32.HI R15, RZ, 0x1f, R21 ;  /* 0x0000001fff0fb819 */ /* 0x000fe20000011415 */
[----:B--2---:R-:W-:Y:S01]  /*1040*/  ULEA UR4, UR6, UR4, 0x18 ;  /* 0x0000000406047291 */ /* 0x004fe2000f8ec03f */
[----:B------:R-:W-:-:S02]  /*1050*/  IADD3 R26, P0, R26, R28, RZ ;  /* 0x0000001c1a1a7210 */ /* 0x000fc40007f1e0ff */
[----:B------:R-:W-:Y:S02]  /*1060*/  @!P6 SHF.R.S32.HI R30, RZ, 0x1f, R5 ;  /* 0x0000001fff1ee819 */ /* 0x000fe40000011405 */
[----:B------:R-:W-:Y:S01]  /*1070*/  IADD3.X R27, R18, R29, R14, P0, !PT ;  /* 0x0000001d121b7210 */ /* 0x000fe200007fe40e */
[----:B------:R-:W-:Y:S01]  /*1080*/  @P3 IMAD.U32 R23, RZ, RZ, UR4 ;  /* 0x00000004ff173e24 */ /* 0x000fe2000f8e00ff */
[----:B------:R-:W2:Y:S01]  /*1090*/  @!P6 LDC.64 R18, c[0x0][0x268] ;  /* 0x00009a00ff12eb82 */ /* 0x000ea20000000a00 */
[-C--:B---3--:R-:W-:Y:S01]  /*10a0*/  @!P3 IMAD R14, R15, R10.reuse, RZ ;  /* 0x0000000a0f0eb224 */ /* 0x088fe200078e02ff */
[C---:B------:R-:W-:Y:S01]  /*10b0*/  LOP3.LUT R15, R21.reuse, 0x1, RZ, 0xc0, !PT ;  /* 0x00000001150f7812 */ /* 0x040fe200078ec0ff */
[----:B------:R-:W-:Y:S01]  /*10c0*/  @!P3 IMAD.WIDE.U32 R28, R21, R10, R26 ;  /* 0x0000000a151cb225 */ /* 0x000fe200078e001a */
[----:B------:R-:W-:Y:S02]  /*10d0*/  @!P4 SHF.R.S32.HI R31, RZ, 0x1f, R3 ;  /* 0x0000001fff1fc819 */ /* 0x000fe40000011403 */
[----:B------:R-:W-:Y:S01]  /*10e0*/  ISETP.NE.U32.AND P0, PT, R15, 0x1, PT ;  /* 0x000000010f00780c */ /* 0x000fe20003f05070 */
[----:B------:R-:W-:Y:S01]  /*10f0*/  @!P3 IMAD R14, R21, R11, R14 ;  /* 0x0000000b150eb224 */ /* 0x000fe200078e020e */
[----:B------:R-:W-:Y:S01]  /*1100*/  @!P6 MOV R33, R27 ;  /* 0x0000001b0021e202 */ /* 0x000fe20000000f00 */
[----:B------:R-:W3:Y:S01]  /*1110*/  @!P4 LDC.64 R10, c[0x0][0x268] ;  /* 0x00009a00ff0acb82 */ /* 0x000ee20000000a00 */
[----:B----4-:R-:W-:Y:S01]  /*1120*/  @!P3 LEA R34, P2, R28, R6, 0x2 ;  /* 0x000000061c22b211 */ /* 0x010fe200078410ff */
[----:B------:R-:W-:Y:S01]  /*1130*/  @!P3 IMAD.IADD R14, R29, 0x1, R14 ;  /* 0x000000011d0eb824 */ /* 0x000fe200078e020e */
[----:B------:R-:W-:Y:S01]  /*1140*/  @P3 MOV R29, 0xff800000 ;  /* 0xff800000001d3802 */ /* 0x000fe20000000f00 */
[----:B------:R-:W-:-:S02]  /*1150*/  @P3 IMAD R32, R20, 0x4, R23 ;  /* 0x0000000414203824 */ /* 0x000fc400078e0217 */
[----:B------:R-:W-:Y:S01]  /*1160*/  @!P3 IMAD.U32 R23, RZ, RZ, UR4 ;  /* 0x00000004ff17be24 */ /* 0x000fe2000f8e00ff */
[----:B------:R-:W-:Y:S01]  /*1170*/  @!P3 LEA.HI.X R35, R28, R7, R14, 0x2, P2 ;  /* 0x000000071c23b211 */ /* 0x000fe200010f140e */
[----:B------:R-:W-:Y:S01]  /*1180*/  VIADD R21, R21, 0x60 ;  /* 0x0000006015157836 */ /* 0x000fe20000000000 */
[----:B------:R-:W4:Y:S01]  /*1190*/  @!P6 LDC.64 R14, c[0x0][0x250] ;  /* 0x00009400ff0eeb82 */ /* 0x000f220000000a00 */
[----:B------:R5:W-:Y:S01]  /*11a0*/  @P3 STS [R32], R29 ;  /* 0x0000001d20003388 */ /* 0x000be20000000800 */
[----:B------:R-:W-:Y:S01]  /*11b0*/  @!P3 LEA R28, R20, R23, 0x2 ;  /* 0x00000017141cb211 */ /* 0x000fe200078e10ff */
[----:B--2---:R-:W-:-:S04]  /*11c0*/  @!P6 IMAD R30, R30, R18, RZ ;  /* 0x000000121e1ee224 */ /* 0x004fc800078e02ff */
[----:B------:R-:W-:Y:S01]  /*11d0*/  @!PT LDS RZ, [RZ] ;  /* 0x00000000fffff984 */ /* 0x000fe20000000800 */
[----:B------:R-:W-:Y:S01]  /*11e0*/  @!PT LDS RZ, [RZ] ;  /* 0x00000000fffff984 */ /* 0x000fe20000000800 */
[----:B------:R-:W-:Y:S01]  /*11f0*/  @!PT LDS RZ, [RZ] ;  /* 0x00000000fffff984 */ /* 0x000fe20000000800 */
[----:B------:R2:W-:Y:S01]  /*1200*/  @!P3 LDGSTS.E.LTC128B [R28], desc[UR38][R34.64] ;  /* 0x00000000221cbfae */ /* 0x0005e2000b921966 */
[----:B------:R-:W1:Y:S01]  /*1210*/  @!P4 LDC.64 R6, c[0x0][0x250] ;  /* 0x00009400ff06cb82 */ /* 0x000e620000000a00 */
[----:B------:R-:W-:Y:S01]  /*1220*/  @!P6 IMAD R19, R5, R19, R30 ;  /* 0x000000130513e224 */ /* 0x000fe200078e021e */
[----:B------:R-:W-:Y:S01]  /*1230*/  ISETP.GE.AND P3, PT, R21, R16, PT ;  /* 0x000000101500720c */ /* 0x000fe20003f66270 */
[----:B------:R-:W-:Y:S02]  /*1240*/  @!P4 IMAD.MOV.U32 R30, RZ, RZ, R26 ;  /* 0x000000ffff1ec224 */ /* 0x000fe400078e001a */
[----:B---3--:R-:W-:-:S04]  /*1250*/  @!P4 IMAD R31, R31, R10, RZ ;  /* 0x0000000a1f1fc224 */ /* 0x008fc800078e02ff */
[----:B------:R-:W-:Y:S01]  /*1260*/  @!P4 IMAD R11, R3, R11, R31 ;  /* 0x0000000b030bc224 */ /* 0x000fe200078e021f */
[----:B------:R-:W-:-:S03]  /*1270*/  @!P4 MOV R31, R27 ;  /* 0x0000001b001fc202 */ /* 0x000fc60000000f00 */
[----:B------:R-:W-:Y:S01]  /*1280*/  @!P4 IMAD.WIDE.U32 R30, R3, R10, R30 ;  /* 0x0000000a031ec225 */ /* 0x000fe200078e001e */
[----:B------:R-:W-:-:S03]  /*1290*/  @P6 MOV R3, 0xff800000 ;  /* 0xff80000000036802 */ /* 0x000fc60000000f00 */
[----:B-----5:R-:W-:Y:S02]  /*12a0*/  @!P6 IMAD.MOV.U32 R32, RZ, RZ, R26 ;  /* 0x000000ffff20e224 */ /* 0x020fe400078e001a */
[----:B------:R-:W-:Y:S02]  /*12b0*/  @!P4 IMAD.IADD R11, R31, 0x1, R11 ;  /* 0x000000011f0bc824 */ /* 0x000fe400078e020b */
[----:B------:R-:W-:-:S04]  /*12c0*/  @!P6 IMAD.WIDE.U32 R32, R5, R18, R32 ;  /* 0x000000120520e225 */ /* 0x000fc800078e0020 */
[----:B--2---:R-:W-:Y:S01]  /*12d0*/  IMAD.MOV.U32 R28, RZ, RZ, 0xf8 ;  /* 0x000000f8ff1c7424 */ /* 0x004fe200078e00ff */
[----:B------:R-:W-:Y:S01]  /*12e0*/  @!P6 IADD3 R19, R33, R19, RZ ;  /* 0x000000132113e210 */ /* 0x000fe20007ffe0ff */
[----:B------:R-:W-:Y:S01]  /*12f0*/  IMAD.MOV.U32 R5, RZ, RZ, 0x210 ;  /* 0x00000210ff057424 */ /* 0x000fe200078e00ff */
[----:B----4-:R-:W-:Y:S02]  /*1300*/  @!P6 LEA R14, P2, R32, R14, 0x2 ;  /* 0x0000000e200ee211 */ /* 0x010fe400078410ff */
[----:B------:R-:W-:Y:S02]  /*1310*/  SEL R28, R28, 0x108, !P0 ;  /* 0x000001081c1c7807 */ /* 0x000fe40004000000 */
[----:B------:R-:W-:Y:S02]  /*1320*/  SEL R5, R5, 0x1f0, !P5 ;  /* 0x000001f005057807 */ /* 0x000fe40006800000 */
[----:B-1----:R-:W-:Y:S01]  /*1330*/  @!P4 LEA R6, P0, R30, R6, 0x2 ;  /* 0x000000061e06c211 */ /* 0x002fe200078010ff */
[----:B------:R-:W-:Y:S01]  /*1340*/  IMAD.IADD R18, R20, 0x1, R28 ;  /* 0x0000000114127824 */ /* 0x000fe200078e021c */
[----:B------:R-:W-:Y:S01]  /*1350*/  @!P6 LEA.HI.X R15, R32, R15, R19, 0x2, P2 ;  /* 0x0000000f200fe211 */ /* 0x000fe200010f1413 */
[----:B------:R-:W-:Y:S01]  /*1360*/  IMAD.IADD R19, R20, 0x1, R5 ;  /* 0x0000000114137824 */ /* 0x000fe200078e0205 */
[----:B------:R-:W-:Y:S01]  /*1370*/  @!P4 LEA.HI.X R7, R30, R7, R11, 0x2, P0 ;  /* 0x000000071e07c211 */ /* 0x000fe200000f140b */
[----:B------:R-:W-:Y:S01]  /*1380*/  @P6 IMAD R10, R18, 0x4, R23 ;  /* 0x00000004120a6824 */ /* 0x000fe200078e0217 */
[----:B------:R-:W-:Y:S01]  /*1390*/  @P3 IADD3 R11, R20, R28, R5 ;  /* 0x0000001c140b3210 */ /* 0x000fe20007ffe005 */
[--C-:B------:R-:W-:Y:S01]  /*13a0*/  @!P6 IMAD R18, R18, 0x4, R23.reuse ;  /* 0x000000041212e824 */ /* 0x100fe200078e0217 */
[CC--:B------:R-:W-:Y:S01]  /*13b0*/  @P4 LEA R29, R19.reuse, R23.reuse, 0x2 ;  /* 0x00000017131d4211 */ /* 0x0c0fe200078e10ff */
[----:B------:R-:W-:Y:S01]  /*13c0*/  @!P4 IMAD R19, R19, 0x4, R23 ;  /* 0x000000041313c824 */ /* 0x000fe200078e0217 */
[----:B------:R1:W-:Y:S01]  /*13d0*/  @P6 STS [R10], R3 ;  /* 0x000000030a006388 */ /* 0x0003e20000000800 */
[----:B------:R-:W-:-:S03]  /*13e0*/  @P3 LEA R11, R11, R23, 0x2 ;  /* 0x000000170b0b3211 */ /* 0x000fc600078e10ff */
[----:B------:R-:W-:Y:S01]  /*13f0*/  @!PT LDS RZ, [RZ] ;  /* 0x00000000fffff984 */ /* 0x000fe20000000800 */
[----:B------:R-:W-:Y:S01]  /*1400*/  @!PT LDS RZ, [RZ] ;  /* 0x00000000fffff984 */ /* 0x000fe20000000800 */
[----:B------:R-:W-:Y:S01]  /*1410*/  @!PT LDS RZ, [RZ] ;  /* 0x00000000fffff984 */ /* 0x000fe20000000800 */
[----:B------:R2:W-:Y:S01]  /*1420*/  @!P6 LDGSTS.E.LTC128B [R18], desc[UR38][R14.64] ;  /* 0x000000000e12efae */ /* 0x0005e2000b921966 */
[----:B-1----:R-:W-:Y:S02]  /*1430*/  @P4 MOV R10, 0xff800000 ;  /* 0xff800000000a4802 */ /* 0x002fe40000000f00 */
[----:B------:R-:W-:-:S03]  /*1440*/  @P3 MOV R3, 0xff800000 ;  /* 0xff80000000033802 */ /* 0x000fc60000000f00 */
        /* <DEDUP_REMOVED lines=24> */
.L_x_72:
[----:B------:R-:W-:Y:S05]  /*15d0*/  BSYNC B0 ;  /* 0x0000000000007941 */ /* 0x000fea0003800000 */
.L_x_71:
[----:B---3--:R-:W-:Y:S01]  /*15e0*/  LOP3.LUT R5, R0, 0xffffffe0, RZ, 0xc0, !PT ;  /* 0xffffffe000057812 */ /* 0x008fe200078ec0ff */
[----:B------:R-:W-:Y:S01]  /*15f0*/  USHF.L.U32 UR4, UR36, 0x7, URZ ;  /* 0x0000000724047899 */ /* 0x000fe2000800063f */
[C---:B------:R-:W-:Y:S01]  /*1600*/  @P1 IMAD.HI.U32 R0, R12.reuse, R9, RZ ;  /* 0x000000090c001227 */ /* 0x040fe200078e00ff */
[----:B--2---:R-:W2:Y:S01]  /*1610*/  LDC.64 R6, c[0x0][0x240] ;  /* 0x00009000ff067b82 */ /* 0x004ea20000000a00 */
[----:B------:R-:W-:Y:S01]  /*1620*/  ISETP.GE.AND P0, PT, R12, R17, PT ;  /* 0x000000110c00720c */ /* 0x000fe20003f06270 */
[----:B------:R-:W-:Y:S01]  /*1630*/  USHF.R.S32.HI UR5, URZ, 0x1f, UR4 ;  /* 0x0000001f3f057899 */ /* 0x000fe20008011404 */
[----:B------:R-:W-:Y:S01]  /*1640*/  IMAD.IADD R2, R2, 0x1, -R5 ;  /* 0x0000000102027824 */ /* 0x000fe200078e0a05 */
[----:B------:R-:W0:Y:S01]  /*1650*/  LDGDEPBAR ;  /* 0x00000000000079af */ /* 0x000e220000000000 */
[----:B------:R-:W-:Y:S01]  /*1660*/  IMAD.MOV.U32 R3, RZ, RZ, R12 ;  /* 0x000000ffff037224 */ /* 0x000fe200078e000c */
[----:B------:R-:W-:Y:S01]  /*1670*/  @P1 SHF.R.U32.HI R3, RZ, R4, R0 ;  /* 0x00000004ff031219 */ /* 0x000fe20000011600 */
[----:B------:R-:W-:Y:S01]  /*1680*/  IMAD.SHL.U32 R14, R2, 0x4, RZ ;  /* 0x00000004020e7824 */ /* 0x000fe200078e00ff */
[----:B------:R-:W3:Y:S01]  /*1690*/  S2R R0, SR_CgaCtaId ;  /* 0x0000000000007919 */ /* 0x000ee20000008800 */
[----:B-1----:R-:W-:Y:S01]  /*16a0*/  VIADD R13, R13, -UR4 ;  /* 0x800000040d0d7c36 */ /* 0x002fe20008000000 */
[----:B------:R-:W-:Y:S01]  /*16b0*/  SEL R5, R3, 0xffffffff, !P0 ;  /* 0xffffffff03057807 */ /* 0x000fe20004000000 */
[--C-:B------:R-:W-:Y:S01]  /*16c0*/  IMAD.MOV R32, RZ, RZ, -R3.reuse ;  /* 0x000000ffff207224 */ /* 0x100fe200078e0a03 */
[----:B------:R-:W-:Y:S01]  /*16d0*/  SHF.R.S32.HI R10, RZ, 0x1f, R3 ;  /* 0x0000001fff0a7819 */ /* 0x000fe20000011403 */
        /* <DEDUP_REMOVED lines=14> */
[----:B------:R-:W-:Y:S02]  /*17c0*/  IMAD.IADD R27, R27, 0x1, R7 ;  /* 0x000000011b1b7824 */ /* 0x000fe400078e0207 */
[C---:B------:R-:W-:Y:S02]  /*17d0*/  IMAD R3, R33.reuse, UR5, R3 ;  /* 0x0000000521037c24 */ /* 0x040fe4000f8e0203 */
[----:B------:R-:W-:Y:S01]  /*17e0*/  IMAD.WIDE.U32 R26, R33, UR4, R26 ;  /* 0x00000004211a7c25 */ /* 0x000fe2000f8e001a */
[----:B------:R-:W2:Y:S02]  /*17f0*/  @!P3 LDC.64 R18, c[0x0][0x238] ;  /* 0x00008e00ff12bb82 */ /* 0x000ea40000000a00 */
[----:B------:R-:W-:-:S06]  /*1800*/  IADD3 R36, P0, R14, R26, RZ ;  /* 0x0000001a0e247210 */ /* 0x000fcc0007f1e0ff */
[----:B------:R-:W4:Y:S01]  /*1810*/  @!P4 LDC.64 R16, c[0x0][0x210] ;  /* 0x00008400ff10cb82 */ /* 0x000f220000000a00 */
[----:B------:R-:W-:Y:S02]  /*1820*/  IADD3.X R37, R34, R27, R3, P0, !PT ;  /* 0x0000001b22257210 */ /* 0x000fe400007fe403 */
[----:B------:R-:W-:Y:S02]  /*1830*/  MOV R3, 0x400 ;  /* 0x0000040000037802 */ /* 0x000fe40000000f00 */
[----:B------:R-:W-:Y:S02]  /*1840*/  SHF.R.U32.HI R27, RZ, 0x2, R2 ;  /* 0x00000002ff1b7819 */ /* 0x000fe40000011602 */
[----:B---3--:R-:W-:Y:S01]  /*1850*/  LEA R0, R0, R3, 0x18 ;  /* 0x0000000300007211 */ /* 0x008fe200078ec0ff */
[----:B------:R-:W3:Y:S01]  /*1860*/  @!P3 LDC.64 R6, c[0x0][0x210] ;  /* 0x00008400ff06bb82 */ /* 0x000ee20000000a00 */
[----:B-1----:R-:W-:-:S03]  /*1870*/  @!P4 IADD3 R20, P1, R36, R20, RZ ;  /* 0x000000142414c210 */ /* 0x002fc60007f3e0ff */
[----:B------:R-:W-:Y:S02]  /*1880*/  @!P4 IMAD R3, R15, 0x4, R0 ;  /* 0x000000040f03c824 */ /* 0x000fe400078e0200 */
[----:B------:R-:W-:Y:S02]  /*1890*/  @!P4 IMAD.X R21, R37, 0x1, R21, P1 ;  /* 0x000000012515c824 */ /* 0x000fe400008e0615 */
[----:B------:R-:W1:Y:S01]  /*18a0*/  @!P4 LDC.64 R10, c[0x0][0x210] ;  /* 0x00008400ff0acb82 */ /* 0x000e620000000a00 */
[----:B--2---:R-:W-:-:S04]  /*18b0*/  @!P3 LEA R12, P0, R18, R36, 0x1 ;  /* 0x00000024120cb211 */ /* 0x004fc800078008ff */
[----:B------:R-:W-:Y:S02]  /*18c0*/  @!P3 LEA.HI.X R19, R18, R37, R19, 0x1, P0 ;  /* 0x000000251213b211 */ /* 0x000fe400000f0c13 */
[----:B----4-:R-:W-:-:S04]  /*18d0*/  @!P4 LEA R16, P2, R36, R16, 0x2 ;  /* 0x000000102410c211 */ /* 0x010fc800078410ff */
[----:B------:R-:W-:Y:S02]  /*18e0*/  @!P4 LEA.HI.X R17, R36, R17, R37, 0x2, P2 ;  /* 0x000000112411c211 */ /* 0x000fe400010f1425 */
[----:B---3--:R-:W-:-:S03]  /*18f0*/  @!P3 LEA R6, P0, R12, R6, 0x2 ;  /* 0x000000060c06b211 */ /* 0x008fc600078010ff */
        /* <DEDUP_REMOVED lines=30> */
[----:B------:R-:W-:Y:S02]  /*1ae0*/  IMAD.IADD R26, R27, 0x1, R16 ;  /* 0x000000011b1a7824 */ /* 0x000fe400078e0210 */
[----:B------:R-:W-:-:S03]  /*1af0*/  IMAD.IADD R16, R16, 0x1, R23 ;  /* 0x0000000110107824 */ /* 0x000fc600078e0217 */
        /* <DEDUP_REMOVED lines=104> */
.L_x_74:
[----:B------:R-:W-:Y:S05]  /*2180*/  BSYNC B0 ;  /* 0x0000000000007941 */ /* 0x000fea0003800000 */
.L_x_73:
        /* <DEDUP_REMOVED lines=26> */
[----:B-1----:R-:W-:Y:S01]  /*2330*/  MOV R20, RZ ;  /* 0x000000ff00147202 */ /* 0x002fe20000000f00 */
[----:B------:R-:W-:Y:S01]  /*2340*/  IMAD.MOV.U32 R12, RZ, RZ, RZ ;  /* 0x000000ffff0c7224 */ /* 0x000fe200078e00ff */
[----:B------:R-:W-:Y:S01]  /*2350*/  CS2R R10, SRZ ;  /* 0x00000000000a7805 */ /* 0x000fe2000001ff00 */
[----:B------:R-:W-:Y:S01]  /*2360*/  IMAD.MOV.U32 R9, RZ, RZ, RZ ;  /* 0x000000ffff097224 */ /* 0x000fe200078e00ff */
[----:B------:R-:W-:-:S04]  /*2370*/  LOP3.LUT R39, R2, 0x3, RZ, 0xc0, !PT ;  /* 0x0000000302277812 */ /* 0x000fc800078ec0ff */
[----:B------:R-:W-:-:S07]  /*2380*/  IADD3 R39, R2, -R39, RZ ;  /* 0x8000002702277210 */ /* 0x000fce0007ffe0ff */
.L_x_79:
        /* <DEDUP_REMOVED lines=142> */
.L_x_78:
[----:B------:R-:W-:Y:S05]  /*2c70*/  BSYNC B0 ;  /* 0x0000000000007941 */ /* 0x000fea0003800000 */
.L_x_77:
[----:B------:R-:W-:Y:S05]  /*2c80*/  @!P5 BRA `(.L_x_76) ;  /* 0x0000000000d0d947 */ /* 0x000fea0003800000 */
[----:B------:R-:W-:Y:S01]  /*2c90*/  VIADD R4, R40, 0x3 ;  /* 0x0000000328047836 */ /* 0x000fe20000000000 */
[----:B-1----:R-:W-:Y:S01]  /*2ca0*/  HFMA2.MMA R20, -RZ, RZ, 0, 1.78813934326171875e-07 ;  /* 0x00000003ff147435 */ /* 0x002fe200000001ff */
[----:B------:R-:W-:-:S03]  /*2cb0*/  IMAD.MOV.U32 R6, RZ, RZ, RZ ;  /* 0x000000ffff067224 */ /* 0x000fc600078e00ff */
[----:B------:R-:W-:-:S07]  /*2cc0*/  SHF.R.S32.HI R7, RZ, 0x1f, R4 ;  /* 0x0000001fff077819 */ /* 0x000fce0000011404 */
.L_x_80:
        /* <DEDUP_REMOVED lines=48> */
.L_x_76:
[----:B------:R-:W-:Y:S05]  /*2fd0*/  BSYNC B1 ;  /* 0x0000000000017941 */ /* 0x000fea0003800000 */
.L_x_75:
        /* <DEDUP_REMOVED lines=23> */
        .weak           $__internal_1_$__cuda_sm20_div_u64
        .type           $__internal_1_$__cuda_sm20_div_u64,@function
        .size           $__internal_1_$__cuda_sm20_div_u64,(.L_x_1572 - $__internal_1_$__cuda_sm20_div_u64)
$__internal_1_$__cuda_sm20_div_u64:
[----:B------:R-:W-:Y:S01]  /*3150*/  MOV R10, R9 ;  /* 0x00000009000a7202 */ /* 0x000fe20000000f00 */
[----:B------:R-:W-:-:S06]  /*3160*/  HFMA2.MMA R11, -RZ, RZ, 0, 0 ;  /* 0x00000000ff0b7435 */ /* 0x000fcc00000001ff */
[----:B------:R-:W1:Y:S08]  /*3170*/  I2F.U64.RP R10, R10 ;  /* 0x0000000a000a7312 */ /* 0x000e700000309000 */
[----:B-1----:R-:W1:Y:S02]  /*3180*/  MUFU.RCP R10, R10 ;  /* 0x0000000a000a7308 */ /* 0x002e640000001000 */
[----:B-1----:R-:W-:-:S06]  /*3190*/  VIADD R10, R10, 0x1ffffffe ;  /* 0x1ffffffe0a0a7836 */ /* 0x002fcc0000000000 */
[----:B------:R-:W1:Y:S02]  /*31a0*/  F2I.U64.TRUNC R10, R10 ;  /* 0x0000000a000a7311 */ /* 0x000e64000020d800 */
[----:B-1----:R-:W-:-:S04]  /*31b0*/  IMAD.WIDE.U32 R12, R10, R9, RZ ;  /* 0x000000090a0c7225 */ /* 0x002fc800078e00ff */
[----:B------:R-:W-:Y:S01]  /*31c0*/  IMAD R3, R11, R9, R13 ;  /* 0x000000090b037224 */ /* 0x000fe200078e020d */
[----:B------:R-:W-:Y:S01]  /*31d0*/  IADD3 R7, P0, RZ, -R12, RZ ;  /* 0x8000000cff077210 */ /* 0x000fe20007f1e0ff */
[----:B------:R-:W-:-:S03]  /*31e0*/  IMAD.MOV.U32 R13, RZ, RZ, R10 ;  /* 0x000000ffff0d7224 */ /* 0x000fc600078e000a */
[----:B------:R-:W-:Y:S01]  /*31f0*/  IADD3.X R3, RZ, ~R3, RZ, P0, !PT ;  /* 0x80000003ff037210 */ /* 0x000fe200007fe4ff */
[----:B------:R-:W-:-:S04]  /*3200*/  IMAD.HI.U32 R12, R10, R7, RZ ;  /* 0x000000070a0c7227 */ /* 0x000fc800078e00ff */
[-C--:B------:R-:W-:Y:S02]  /*3210*/  IMAD R0, R11, R3.reuse, RZ ;  /* 0x000000030b007224 */ /* 0x080fe400078e02ff */
[----:B------:R-:W-:-:S04]  /*3220*/  IMAD.WIDE.U32 R12, P3, R10, R3, R12 ;  /* 0x000000030a0c7225 */ /* 0x000fc8000786000c */
[----:B------:R-:W-:-:S04]  /*3230*/  IMAD.HI.U32 R3, R11, R3, RZ ;  /* 0x000000030b037227 */ /* 0x000fc800078e00ff */
[----:B------:R-:W-:Y:S01]  /*3240*/  IMAD.HI.U32 R7, P2, R11, R7, R12 ;  /* 0x000000070b077227 */ /* 0x000fe2000784000c */
[----:B------:R-:W-:-:S04]  /*3250*/  IADD3.X R3, R3, R11, RZ, P3, !PT ;  /* 0x0000000b03037210 */ /* 0x000fc80001ffe4ff */
[----:B------:R-:W-:-:S04]  /*3260*/  IADD3 R13, P0, R0, R7, RZ ;  /* 0x00000007000d7210 */ /* 0x000fc80007f1e0ff */
[----:B------:R-:W-:Y:S01]  /*3270*/  IADD3.X R7, RZ, RZ, R3, P0, P2 ;  /* 0x000000ffff077210 */ /* 0x000fe200007e4403 */
[----:B------:R-:W-:-:S04]  /*3280*/  IMAD.WIDE.U32 R10, R13, R9, RZ ;  /* 0x000000090d0a7225 */ /* 0x000fc800078e00ff */
[----:B------:R-:W-:Y:S01]  /*3290*/  IMAD R0, R7, R9, R11 ;  /* 0x0000000907007224 */ /* 0x000fe200078e020b */
[----:B------:R-:W-:-:S05]  /*32a0*/  IADD3 R3, P0, RZ, -R10, RZ ;  /* 0x8000000aff037210 */ /* 0x000fca0007f1e0ff */
[----:B------:R-:W-:-:S04]  /*32b0*/  IMAD.HI.U32 R12, R13, R3, RZ ;  /* 0x000000030d0c7227 */ /* 0x000fc800078e00ff */
[----:B------:R-:W-:-:S04]  /*32c0*/  IMAD.X R0, RZ, RZ, ~R0, P0 ;  /* 0x000000ffff007224 */ /* 0x000fc800000e0e00 */
[----:B------:R-:W-:-:S04]  /*32d0*/  IMAD.WIDE.U32 R12, P3, R13, R0, R12 ;  /* 0x000000000d0c7225 */ /* 0x000fc8000786000c */
[C---:B------:R-:W-:Y:S02]  /*32e0*/  IMAD R10, R7.reuse, R0, RZ ;  /* 0x00000000070a7224 */ /* 0x040fe400078e02ff */
[----:B------:R-:W-:-:S04]  /*32f0*/  IMAD.HI.U32 R3, P2, R7, R3, R12 ;  /* 0x0000000307037227 */ /* 0x000fc8000784000c */
[----:B------:R-:W-:Y:S01]  /*3300*/  IMAD.HI.U32 R0, R7, R0, RZ ;  /* 0x0000000007007227 */ /* 0x000fe200078e00ff */
[----:B------:R-:W-:-:S03]  /*3310*/  IADD3 R10, P0, R10, R3, RZ ;  /* 0x000000030a0a7210 */ /* 0x000fc60007f1e0ff */
[----:B------:R-:W-:Y:S01]  /*3320*/  IMAD.MOV.U32 R13, RZ, RZ, RZ ;  /* 0x000000ffff0d7224 */ /* 0x000fe200078e00ff */
[----:B------:R-:W-:Y:S01]  /*3330*/  IADD3.X R0, R0, R7, RZ, P3, !PT ;  /* 0x0000000700007210 */ /* 0x000fe20001ffe4ff */
[----:B------:R-:W-:-:S03]  /*3340*/  IMAD.HI.U32 R12, R10, R5, RZ ;  /* 0x000000050a0c7227 */ /* 0x000fc600078e00ff */
[----:B------:R-:W-:Y:S01]  /*3350*/  IADD3.X R3, RZ, RZ, R0, P0, P2 ;  /* 0x000000ffff037210 */ /* 0x000fe200007e4400 */
[----:B------:R-:W-:-:S04]  /*3360*/  IMAD.WIDE.U32 R10, R10, R4, R12 ;  /* 0x000000040a0a7225 */ /* 0x000fc800078e000c */
[C---:B------:R-:W-:Y:S02]  /*3370*/  IMAD R0, R3.reuse, R4, RZ ;  /* 0x0000000403007224 */ /* 0x040fe400078e02ff */
[----:B------:R-:W-:-:S04]  /*3380*/  IMAD.HI.U32 R7, P2, R3, R5, R10 ;  /* 0x0000000503077227 */ /* 0x000fc8000784000a */
[----:B------:R-:W-:Y:S01]  /*3390*/  IMAD.HI.U32 R3, R3, R4, RZ ;  /* 0x0000000403037227 */ /* 0x000fe200078e00ff */
[----:B------:R-:W-:-:S04]  /*33a0*/  IADD3 R0, P0, R0, R7, RZ ;  /* 0x0000000700007210 */ /* 0x000fc80007f1e0ff */
[----:B------:R-:W-:Y:S01]  /*33b0*/  IADD3.X R3, R3, RZ, RZ, P2, !PT ;  /* 0x000000ff03037210 */ /* 0x000fe200017fe4ff */
[----:B------:R-:W-:-:S04]  /*33c0*/  IMAD.WIDE.U32 R10, R0, R9, RZ ;  /* 0x00000009000a7225 */ /* 0x000fc800078e00ff */
[----:B------:R-:W-:Y:S01]  /*33d0*/  IMAD.X R3, RZ, RZ, R3, P0 ;  /* 0x000000ffff037224 */ /* 0x000fe200000e0603 */
[----:B------:R-:W-:Y:S01]  /*33e0*/  IADD3 R5, P0, -R10, R5, RZ ;  /* 0x000000050a057210 */ /* 0x000fe20007f1e1ff */
[----:B------:R-:W-:Y:S02]  /*33f0*/  VIADD R10, R0, 0x1 ;  /* 0x00000001000a7836 */ /* 0x000fe40000000000 */
[-C--:B------:R-:W-:Y:S01]  /*3400*/  IMAD R3, R3, R9.reuse, R11 ;  /* 0x0000000903037224 */ /* 0x080fe200078e020b */
[----:B------:R-:W-:-:S04]  /*3410*/  ISETP.GE.U32.AND P2, PT, R5, R9, PT ;  /* 0x000000090500720c */ /* 0x000fc80003f46070 */
[----:B------:R-:W-:Y:S02]  /*3420*/  IADD3.X R4, ~R3, R4, RZ, P0, !PT ;  /* 0x0000000403047210 */ /* 0x000fe400007fe5ff */
[-C--:B------:R-:W-:Y:S02]  /*3430*/  IADD3 R7, P0, -R9, R5.reuse, RZ ;  /* 0x0000000509077210 */ /* 0x080fe40007f1e1ff */
[C---:B------:R-:W-:Y:S02]  /*3440*/  ISETP.GE.U32.AND.EX P2, PT, R4.reuse, RZ, PT, P2 ;  /* 0x000000ff0400720c */ /* 0x040fe40003f46120 */
[----:B------:R-:W-:Y:S02]  /*3450*/  IADD3.X R3, R4, -0x1, RZ, P0, !PT ;  /* 0xffffffff04037810 */ /* 0x000fe400007fe4ff */
[----:B------:R-:W-:Y:S02]  /*3460*/  SEL R7, R7, R5, P2 ;  /* 0x0000000507077207 */ /* 0x000fe40001000000 */
[----:B------:R-:W-:-:S02]  /*3470*/  SEL R3, R3, R4, P2 ;  /* 0x0000000403037207 */ /* 0x000fc40001000000 */
[----:B------:R-:W-:Y:S02]  /*3480*/  SEL R10, R10, R0, P2 ;  /* 0x000000000a0a7207 */ /* 0x000fe40001000000 */
[----:B------:R-:W-:Y:S01]  /*3490*/  ISETP.GE.U32.AND P2, PT, R7, R9, PT ;  /* 0x000000090700720c */ /* 0x000fe20003f46070 */
[----:B------:R-:W-:Y:S01]  /*34a0*/  IMAD.MOV.U32 R7, RZ, RZ, 0x0 ;  /* 0x00000000ff077424 */ /* 0x000fe200078e00ff */
[----:B------:R-:W-:Y:S02]  /*34b0*/  ISETP.NE.U32.AND P0, PT, R9, RZ, PT ;  /* 0x000000ff0900720c */ /* 0x000fe40003f05070 */
[----:B------:R-:W-:Y:S02]  /*34c0*/  IADD3 R0, R10, 0x1, RZ ;  /* 0x000000010a007810 */ /* 0x000fe40007ffe0ff */
[----:B------:R-:W-:Y:S02]  /*34d0*/  ISETP.GE.U32.AND.EX P2, PT, R3, RZ, PT, P2 ;  /* 0x000000ff0300720c */ /* 0x000fe40003f46120 */
[----:B------:R-:W-:-:S02]  /*34e0*/  ISETP.NE.AND.EX P0, PT, RZ, RZ, PT, P0 ;  /* 0x000000ffff00720c */ /* 0x000fc40003f05300 */
[----:B------:R-:W-:-:S04]  /*34f0*/  SEL R0, R0, R10, P2 ;  /* 0x0000000a00007207 */ /* 0x000fc80001000000 */
[----:B------:R-:W-:Y:S01]  /*3500*/  SEL R0, R0, 0xffffffff, P0 ;  /* 0xffffffff00007807 */ /* 0x000fe20000000000 */
[----:B------:R-:W-:Y:S06]  /*3510*/  RET.REL.NODEC R6 `(_ZN7cutlass13device_kernelIN5flash19FlashAttnFwdCombineIN4cute5tupleIJNS3_1CILi8EEENS5_ILi128EEEEEELi7ELi256ELi1ELb0ELb1ENS_10bfloat16_tEfNS_4arch4Sm90EEEEEvNT_6ParamsE) ;  /* 0xffffffc806b87950 */ /* 0x000fec0003c3ffff */
.L_x_81:
        /* <DEDUP_REMOVED lines=14> */
.L_x_1572:


//--------------------- .text._ZN7cutlass13device_kernelIN5flash19FlashAttnFwdCombineIN4cute5tupleIJNS3_1CILi8EEENS5_ILi128EEEEEELi6ELi256ELi1ELb0ELb1ENS_10bfloat16_tEfNS_4arch4Sm90EEEEEvNT_6ParamsE --------------------------
	.section	.text._ZN7cutlass13device_kernelIN5flash19FlashAttnFwdCombineIN4cute5tupleIJNS3_1CILi8EEENS5_ILi128EEEEEELi6ELi256ELi1ELb0ELb1ENS_10bfloat16_tEfNS_4arch4Sm90EEEEEvNT_6ParamsE,"ax",@progbits
	.align	128
.text._ZN7cutlass13device_kernelIN5flash19FlashAttnFwdCombineIN4cute5tupleIJNS3_1CILi8EEENS5_ILi128EEEEEELi6ELi256ELi1ELb0ELb1ENS_10bfloat16_tEfNS_4arch4Sm90EEEEEvNT_6ParamsE:
        .type           _ZN7cutlass13device_kernelIN5flash19FlashAttnFwdCombineIN4cute5tupleIJNS3_1CILi8EEENS5_ILi128EEEEEELi6ELi256ELi1ELb0ELb1ENS_10bfloat16_tEfNS_4arch4Sm90EEEEEvNT_6ParamsE,@function
        .size           _ZN7cutlass13device_kernelIN5flash19FlashAttnFwdCombineIN4cute5tupleIJNS3_1CILi8EEENS5_ILi128EEEEEELi6ELi256ELi1ELb0ELb1ENS_10bfloat16_tEfNS_4arch4Sm90EEEEEvNT_6ParamsE,(.L_x_1574 - _ZN7cutlass13device_kernelIN5flash19FlashAttnFwdCombineIN4cute5tupleIJNS3_1CILi8EEENS5_ILi128EEEEEELi6ELi256ELi1ELb0ELb1ENS_10bfloat16_tEfNS_4arch4Sm90EEEEEvNT_6ParamsE)
        .other          _ZN7cutlass13device_kernelIN5flash19FlashAttnFwdCombineIN4cute5tupleIJNS3_1CILi8EEENS5_ILi128EEEEEELi6ELi256ELi1ELb0ELb1ENS_10bfloat16_tEfNS_4arch4Sm90EEEEEvNT_6ParamsE,@"STO_CUDA_ENTRY STV_DEFAULT"
_ZN7cutlass13device_kernelIN5flash19FlashAttnFwdCombineIN4cute5tupleIJNS3_1CILi8EEENS5_ILi128EEEEEELi6ELi256ELi1ELb0ELb1ENS_10bfloat16_tEfNS_4arch4Sm90EEEEEvNT_6ParamsE:
        /* <DEDUP_REMOVED lines=57> */
.L_x_82:
        /* <DEDUP_REMOVED lines=25> */
.L_x_83:
        /* <DEDUP_REMOVED lines=101> */
.L_x_85:
        /* <DEDUP_REMOVED lines=14> */
[----:B------:R-:W-:Y:S05]  /*0c50*/  CALL.REL.NOINC `($__internal_2_$__cuda_sm20_div_u64) ;  /* 0x0000002000147944 */ /* 0x000fea0003c00000 */
[----:B------:R-:W-:Y:S05]  /*0c60*/  BRA `(.L_x_87) ;  /* 0x00000000004c7947 */ /* 0x000fea0003800000 */
.L_x_86:
        /* <DEDUP_REMOVED lines=19> */
.L_x_87:
[----:B------:R-:W-:Y:S02]  /*0da0*/  IADD3 R4, R8, -0x1, RZ ;  /* 0xffffffff08047810 */ /* 0x000fe40007ffe0ff */
[----:B------:R-:W-:-:S07]  /*0db0*/  MOV R9, R0 ;  /* 0x0000000000097202 */ /* 0x000fce0000000f00 */
.L_x_84:
        /* <DEDUP_REMOVED lines=23> */
[----:B------:R-:W-:-:S03]  /*0f30*/  IMAD.MOV.U32 R27, RZ, RZ, R25 ;  /* 0x000000ffff1b7224 */ /* 0x000fc600078e0019 */
[--C-:B------:R-:W-:Y:S01]  /*0f40*/  SHF.R.S32.HI R15, RZ, 0x1f, R3.reuse ;  /* 0x0000001fff0f7819 */ /* 0x100fe20000011403 */
[----:B------:R-:W-:Y:S02]  /*0f50*/  IMAD.MOV R14, RZ, RZ, -R3 ;  /* 0x000000ffff0e7224 */ /* 0x000fe400078e0a03 */
[----:B------:R-:W3:Y:S01]  /*0f60*/  @!P3 LDC.64 R10, c[0x0][0x268] ;  /* 0x00009a00ff0abb82 */ /* 0x000ee20000000a00 */
[----:B------:R-:W-:Y:S01]  /*0f70*/  IMAD.WIDE.U32 R26, R3, UR4, R26 ;  /* 0x00000004031a7c25 */ /* 0x000fe2000f8e001a */
[----:B------:R-:W-:-:S03]  /*0f80*/  @!P3 SHF.R.S32.HI R18, RZ, 0x1f, R20 ;  /* 0x0000001fff12b819 */ /* 0x000fc60000011414 */
[----:B------:R-:W-:Y:S02]  /*0f90*/  IMAD R14, R22, R14, R6 ;  /* 0x0000000e160e7224 */ /* 0x000fe400078e0206 */
[----:B------:R-:W-:Y:S01]  /*0fa0*/  IMAD R15, R15, UR4, RZ ;  /* 0x000000040f0f7c24 */ /* 0x000fe2000f8e02ff */
[----:B------:R-:W4:Y:S01]  /*0fb0*/  @!P3 LDC.64 R6, c[0x0][0x250] ;  /* 0x00009400ff06bb82 */ /* 0x000f220000000a00 */
[----:B------:R-:W-:Y:S01]  /*0fc0*/  UMOV UR4, 0x400 ;  /* 0x0000040000047882 */ /* 0x000fe20000000000 */
[----:B------:R-:W-:Y:S01]  /*0fd0*/  SHF.R.S32.HI R19, RZ, 0x1f, R14 ;  /* 0x0000001fff137819 */ /* 0x000fe2000001140e */
[----:B------:R-:W-:Y:S01]  /*0fe0*/  IMAD R15, R3, UR5, R15 ;  /* 0x00000005030f7c24 */ /* 0x000fe2000f8e020f */
[----:B------:R-:W-:Y:S01]  /*0ff0*/  IADD3 R14, P2, R14, R26, RZ ;  /* 0x0000001a0e0e7210 */ /* 0x000fe20007f5e0ff */
[----:B--2---:R-:W-:Y:S01]  /*1000*/  ULEA UR4, UR6, UR4, 0x18 ;  /* 0x0000000406047291 */ /* 0x004fe2000f8ec03f */
[----:B------:R-:W-:Y:S02]  /*1010*/  LOP3.LUT R3, R20, 0x1, RZ, 0xc0, !PT ;  /* 0x0000000114037812 */ /* 0x000fe400078ec0ff */
[----:B------:R-:W-:-:S02]  /*1020*/  IADD3.X R15, R19, R27, R15, P2, !PT ;  /* 0x0000001b130f7210 */ /* 0x000fc400017fe40f */
[----:B------:R-:W-:Y:S01]  /*1030*/  ISETP.NE.U32.AND P0, PT, R3, 0x1, PT ;  /* 0x000000010300780c */ /* 0x000fe20003f05070 */
[----:B------:R-:W-:Y:S02]  /*1040*/  VIADD R3, R20, 0x20 ;  /* 0x0000002014037836 */ /* 0x000fe40000000000 */
[----:B---3--:R-:W-:-:S03]  /*1050*/  @!P3 IMAD R18, R18, R10, RZ ;  /* 0x0000000a1212b224 */ /* 0x008fc600078e02ff */
[----:B------:R-:W-:Y:S01]  /*1060*/  ISETP.GE.AND P2, PT, R3, R16, PT ;  /* 0x000000100300720c */ /* 0x000fe20003f46270 */
[C---:B------:R-:W-:Y:S02]  /*1070*/  @!P3 IMAD R18, R20.reuse, R11, R18 ;  /* 0x0000000b1412b224 */ /* 0x040fe400078e0212 */
[----:B------:R-:W-:Y:S01]  /*1080*/  @!P3 IMAD.WIDE.U32 R20, R20, R10, R14 ;  /* 0x0000000a1414b225 */ /* 0x000fe200078e000e */
[----:B------:R-:W-:-:S03]  /*1090*/  HFMA2.MMA R10, -RZ, RZ, 0, 1.4781951904296875e-05 ;  /* 0x000000f8ff0a7435 */ /* 0x000fc600000001ff */
[----:B------:R-:W-:Y:S02]  /*10a0*/  @P3 IMAD.U32 R11, RZ, RZ, UR4 ;  /* 0x00000004ff0b3e24 */ /* 0x000fe4000f8e00ff */
[----:B------:R-:W-:-:S03]  /*10b0*/  @!P3 IMAD.IADD R19, R21, 0x1, R18 ;  /* 0x000000011513b824 */ /* 0x000fc600078e0212 */
[C---:B------:R-:W-:Y:S02]  /*10c0*/  @P3 LEA R18, R5.reuse, R11, 0x2 ;  /* 0x0000000b05123211 */ /* 0x040fe400078e10ff */
[----:B------:R-:W-:Y:S02]  /*10d0*/  SEL R10, R10, 0x108, !P0 ;  /* 0x000001080a0a7807 */ /* 0x000fe40004000000 */
[C---:B----4-:R-:W-:Y:S02]  /*10e0*/  @!P3 LEA R26, P0, R20.reuse, R6, 0x2 ;  /* 0x00000006141ab211 */ /* 0x050fe400078010ff */
[----:B------:R-:W-:Y:S01]  /*10f0*/  @!P3 MOV R11, UR4 ;  /* 0x00000004000bbc02 */ /* 0x000fe20008000f00 */
[C---:B------:R-:W-:Y:S01]  /*1100*/  @P2 IMAD.IADD R6, R5.reuse, 0x1, R10 ;  /* 0x0000000105062824 */ /* 0x040fe200078e020a */
[----:B------:R-:W-:Y:S01]  /*1110*/  @!P3 LEA.HI.X R27, R20, R7, R19, 0x2, P0 ;  /* 0x00000007141bb211 */ /* 0x000fe200000f1413 */
[----:B------:R-:W-:Y:S01]  /*1120*/  @P3 IMAD.MOV.U32 R20, RZ, RZ, -0x800000 ;  /* 0xff800000ff143424 */ /* 0x000fe200078e00ff */
[----:B------:R-:W-:Y:S01]  /*1130*/  @P2 MOV R7, 0xff800000 ;  /* 0xff80000000072802 */ /* 0x000fe20000000f00 */
[----:B------:R-:W-:Y:S01]  /*1140*/  @!P3 IMAD R19, R5, 0x4, R11 ;  /* 0x000000040513b824 */ /* 0x000fe200078e020b */
[----:B------:R-:W-:-:S02]  /*1150*/  @P2 LEA R6, R6, R11, 0x2 ;  /* 0x0000000b06062211 */ /* 0x000fc400078e10ff */
        /* <DEDUP_REMOVED lines=22> */
.L_x_89:
[----:B------:R-:W-:Y:S05]  /*12c0*/  BSYNC B0 ;  /* 0x0000000000007941 */ /* 0x000fea0003800000 */
.L_x_88:
        /* <DEDUP_REMOVED lines=37> */
[----:B------:R-:W-:-:S04]  /*1520*/  MOV R3, 0x400 ;  /* 0x0000040000037802 */ /* 0x000fc80000000f00 */
[----:B---3--:R-:W-:Y:S01]  /*1530*/  LEA R0, R0, R3, 0x18 ;  /* 0x0000000300007211 */ /* 0x008fe200078ec0ff */
[----:B------:R-:W3:Y:S01]  /*1540*/  @!P3 LDC.64 R6, c[0x0][0x210] ;  /* 0x00008400ff06bb82 */ /* 0x000ee20000000a00 */
[----:B-1----:R-:W-:-:S03]  /*1550*/  @!P4 IADD3 R20, P1, R36, R20, RZ ;  /* 0x000000142414c210 */ /* 0x002fc60007f3e0ff */
[--C-:B------:R-:W-:Y:S02]  /*1560*/  @!P4 IMAD R3, R15, 0x4, R0.reuse ;  /* 0x000000040f03c824 */ /* 0x100fe400078e0200 */
[----:B------:R-:W-:Y:S02]  /*1570*/  @!P4 IMAD.X R21, R37, 0x1, R21, P1 ;  /* 0x000000012515c824 */ /* 0x000fe400008e0615 */
[----:B------:R-:W1:Y:S01]  /*1580*/  @!P4 LDC.64 R10, c[0x0][0x210] ;  /* 0x00008400ff0acb82 */ /* 0x000e620000000a00 */
[----:B--2---:R-:W-:Y:S01]  /*1590*/  @!P3 LEA R12, P0, R18, R36, 0x1 ;  /* 0x00000024120cb211 */ /* 0x004fe200078008ff */
[----:B------:R-:W-:-:S03]  /*15a0*/  IMAD R35, R8, 0x4, R0 ;  /* 0x0000000408237824 */ /* 0x000fc600078e0200 */
[----:B------:R-:W-:Y:S02]  /*15b0*/  @!P3 LEA.HI.X R19, R18, R37, R19, 0x1, P0 ;  /* 0x000000251213b211 */ /* 0x000fe400000f0c13 */
[----:B----4-:R-:W-:-:S04]  /*15c0*/  @!P4 LEA R16, P2, R36, R16, 0x2 ;  /* 0x000000102410c211 */ /* 0x010fc800078410ff */
[----:B------:R-:W-:Y:S02]  /*15d0*/  @!P4 LEA.HI.X R17, R36, R17, R37, 0x2, P2 ;  /* 0x000000112411c211 */ /* 0x000fe400010f1425 */
[----:B------:R-:W-:Y:S02]  /*15e0*/  ISETP.NE.AND P2, PT, R2, RZ, PT ;  /* 0x000000ff0200720c */ /* 0x000fe40003f45270 */
[C---:B---3--:R-:W-:Y:S01]  /*15f0*/  @!P3 LEA R6, P0, R12.reuse, R6, 0x2 ;  /* 0x000000060c06b211 */ /* 0x048fe200078010ff */
        /* <DEDUP_REMOVED lines=95> */
[----:B------:R-:W-:Y:S01]  /*1bf0*/  ULDC.64 UR4, c[0x0][0x2a8] ;  /* 0x0000aa0000047ab9 */ /* 0x000fe20000000a00 */
[----:B------:R-:W-:-:S10]  /*1c00*/  IMAD.MOV.U32 R23, RZ, RZ, R25 ;  /* 0x000000ffff177224 */ /* 0x000fd400078e0019 */
[----:B------:R-:W-:-:S05]  /*1c10*/  @P0 IMAD.HI.U32 R9, R2, R9, RZ ;  /* 0x0000000902090227 */ /* 0x000fca00078e00ff */
[----:B------:R-:W-:-:S04]  /*1c20*/  @P0 SHF.R.U32.HI R3, RZ, R4, R9 ;  /* 0x00000004ff030219 */ /* 0x000fc80000011609 */
[--C-:B------:R-:W-:Y:S01]  /*1c30*/  SHF.R.S32.HI R6, RZ, 0x1f, R3.reuse ;  /* 0x0000001fff067819 */ /* 0x100fe20000011403 */
[----:B------:R-:W-:-:S04]  /*1c40*/  IMAD.MOV R4, RZ, RZ, -R3 ;  /* 0x000000ffff047224 */ /* 0x000fc800078e0a03 */
[----:B------:R-:W-:Y:S01]  /*1c50*/  IMAD R4, R22, R4, R2 ;  /* 0x0000000416047224 */ /* 0x000fe200078e0202 */
[----:B------:R-:W-:Y:S01]  /*1c60*/  MOV R22, R24 ;  /* 0x0000001800167202 */ /* 0x000fe20000000f00 */
[----:B------:R-:W-:-:S03]  /*1c70*/  IMAD R6, R6, UR4, RZ ;  /* 0x0000000406067c24 */ /* 0x000fc6000f8e02ff */
[----:B------:R-:W-:Y:S01]  /*1c80*/  SHF.R.S32.HI R2, RZ, 0x1f, R4 ;  /* 0x0000001fff027819 */ /* 0x000fe20000011404 */
[----:B------:R-:W-:-:S04]  /*1c90*/  IMAD.WIDE.U32 R22, R3, UR4, R22 ;  /* 0x0000000403167c25 */ /* 0x000fc8000f8e0016 */
[----:B------:R-:W-:Y:S01]  /*1ca0*/  IMAD R6, R3, UR5, R6 ;  /* 0x0000000503067c24 */ /* 0x000fe2000f8e0206 */
[----:B------:R-:W-:Y:S01]  /*1cb0*/  IADD3 R4, P0, R4, R22, RZ ;  /* 0x0000001604047210 */ /* 0x000fe20007f1e0ff */
[----:B------:R-:W-:-:S03]  /*1cc0*/  ULDC.64 UR4, c[0x0][0x2a0] ;  /* 0x0000a80000047ab9 */ /* 0x000fc60000000a00 */
[----:B------:R-:W-:Y:S02]  /*1cd0*/  IADD3.X R2, R2, R23, R6, P0, !PT ;  /* 0x0000001702027210 */ /* 0x000fe400007fe406 */
[----:B------:R-:W-:-:S04]  /*1ce0*/  LEA R22, P0, R4, UR4, 0x2 ;  /* 0x0000000404167c11 */ /* 0x000fc8000f8010ff */
[----:B------:R-:W-:-:S05]  /*1cf0*/  LEA.HI.X R23, R4, UR5, R2, 0x2, P0 ;  /* 0x0000000504177c11 */ /* 0x000fca00080f1402 */
[----:B------:R1:W-:Y:S04]  /*1d00*/  STG.E desc[UR38][R22.64], R11 ;  /* 0x0000000b16007986 */ /* 0x0003e8000c101926 */
.L_x_91:
[----:B------:R-:W-:Y:S05]  /*1d10*/  BSYNC B0 ;  /* 0x0000000000007941 */ /* 0x000fea0003800000 */
.L_x_90:
[----:B------:R1:W-:Y:S01]  /*1d20*/  STS [R20], R10 ;  /* 0x0000000a14007388 */ /* 0x0003e20000000800 */
[----:B------:R-:W-:Y:S01]  /*1d30*/  BSSY B1, `(.L_x_92) ;  /* 0x00000e0000017945 */ /* 0x000fe20003800000 */
[----:B------:R-:W-:Y:S02]  /*1d40*/  IMAD.MOV.U32 R12, RZ, RZ, RZ ;  /* 0x000000ffff0c7224 */ /* 0x000fe400078e00ff */
[----:B------:R-:W-:Y:S01]  /*1d50*/  STS [R19], R7 ;  /* 0x0000000713007388 */ /* 0x000fe20000000800 */
[----:B------:R-:W-:-:S03]  /*1d60*/  IMAD.MOV.U32 R9, RZ, RZ, RZ ;  /* 0x000000ffff097224 */ /* 0x000fc600078e00ff */
[----:B------:R-:W-:Y:S01]  /*1d70*/  @!P1 STS [R35+0x800], R16 ;  /* 0x0008001023009388 */ /* 0x000fe20000000800 */
        /* <DEDUP_REMOVED lines=23> */
.L_x_96:
        /* <DEDUP_REMOVED lines=142> */
.L_x_95:
[----:B------:R-:W-:Y:S05]  /*27d0*/  BSYNC B0 ;  /* 0x0000000000007941 */ /* 0x000fea0003800000 */
.L_x_94:
[----:B------:R-:W-:Y:S05]  /*27e0*/  @!P5 BRA `(.L_x_93) ;  /* 0x0000000000d0d947 */ /* 0x000fea0003800000 */
[----:B------:R-:W-:Y:S01]  /*27f0*/  VIADD R4, R40, 0x3 ;  /* 0x0000000328047836 */ /* 0x000fe20000000000 */
[----:B------:R-:W-:Y:S01]  /*2800*/  MOV R20, 0x3 ;  /* 0x0000000300147802 */ /* 0x000fe20000000f00 */
[----:B------:R-:W-:-:S03]  /*2810*/  IMAD.MOV.U32 R6, RZ, RZ, RZ ;  /* 0x000000ffff067224 */ /* 0x000fc600078e00ff */
[----:B------:R-:W-:-:S07]  /*2820*/  SHF.R.S32.HI R7, RZ, 0x1f, R4 ;  /* 0x0000001fff077819 */ /* 0x000fce0000011404 */
.L_x_97:
        /* <DEDUP_REMOVED lines=48> */
.L_x_93:
[----:B------:R-:W-:Y:S05]  /*2b30*/  BSYNC B1 ;  /* 0x0000000000017941 */ /* 0x000fea0003800000 */
.L_x_92:
[----:B------:R-:W-:Y:S05]  /*2b40*/  @P4 EXIT ;  /* 0x000000000000494d */ /* 0x000fea0003800000 */
[----:B------:R-:W1:Y:S01]  /*2b50*/  S2R R0, SR_CTAID.Y ;  /* 0x0000000000007919 */ /* 0x000e620000002600 */
[----:B------:R-:W-:Y:S01]  /*2b60*/  ULDC.64 UR4, c[0x0][0x288] ;  /* 0x0000a20000047ab9 */ /* 0x000fe20000000a00 */
[----:B------:R-:W-:Y:S01]  /*2b70*/  F2FP.BF16.F32.PACK_AB R8, R12, R11 ;  /* 0x0000000b0c08723e */ /* 0x000fe200000010ff */
[----:B------:R-:W-:Y:S01]  /*2b80*/  IMAD R32, R32, UR4, RZ ;  /* 0x0000000420207c24 */ /* 0x000fe2000f8e02ff */
[----:B------:R-:W-:-:S03]  /*2b90*/  F2FP.BF16.F32.PACK_AB R9, R9, R10 ;  /* 0x0000000a0909723e */ /* 0x000fc600000010ff */
[----:B------:R-:W-:Y:S02]  /*2ba0*/  IMAD R32, R33, UR5, R32 ;  /* 0x0000000521207c24 */ /* 0x000fe4000f8e0220 */
[----:B-1----:R-:W-:-:S05]  /*2bb0*/  IMAD.SHL.U32 R0, R0, 0x80, RZ ;  /* 0x0000008000007824 */ /* 0x002fca00078e00ff */
        /* <DEDUP_REMOVED lines=15> */
        .weak           $__internal_2_$__cuda_sm20_div_u64
        .type           $__internal_2_$__cuda_sm20_div_u64,@function
        .size           $__internal_2_$__cuda_sm20_div_u64,(.L_x_1574 - $__internal_2_$__cuda_sm20_div_u64)
$__internal_2_$__cuda_sm20_div_u64:
        /* <DEDUP_REMOVED lines=60> */
[----:B------:R-:W-:Y:S06]  /*3070*/  RET.REL.NODEC R6 `(_ZN7cutlass13device_kernelIN5flash19FlashAttnFwdCombineIN4cute5tupleIJNS3_1CILi8EEENS5_ILi128EEEEEELi6ELi256ELi1ELb0ELb1ENS_10bfloat16_tEfNS_4arch4Sm90EEEEEvNT_6ParamsE) ;  /* 0xffffffcc06e07950 */ /* 0x000fec0003c3ffff */
.L_x_98:
        /* <DEDUP_REMOVED lines=16> */
.L_x_1574:


//--------------------- .text._ZN7cutlass13device_kernelIN5flash19FlashAttnFwdCombineIN4cute5tupleIJNS3_1CILi8EEENS5_ILi128EEEEEELi5ELi256ELi1ELb0ELb1ENS_10bfloat16_tEfNS_4arch4Sm90EEEEEvNT_6ParamsE --------------------------
	.section	.text._ZN7cutlass13device_kernelIN5flash19FlashAttnFwdCombineIN4cute5tupleIJNS3_1CILi8EEENS5_ILi128EEEEEELi5ELi256ELi1ELb0ELb1ENS_10bfloat16_tEfNS_4arch4Sm90EEEEEvNT_6ParamsE,"ax",@progbits
	.align	128
.text._ZN7cutlass13device_kernelIN5flash19FlashAttnFwdCombineIN4cute5tupleIJNS3_1CILi8EEENS5_ILi128EEEEEELi5ELi256ELi1ELb0ELb1ENS_10bfloat16_tEfNS_4arch4Sm90EEEEEvNT_6ParamsE:
        .type           _ZN7cutlass13device_kernelIN5flash19FlashAttnFwdCombineIN4cute5tupleIJNS3_1CILi8EEENS5_ILi128EEEEEELi5ELi256ELi1ELb0ELb1ENS_10bfloat16_tEfNS_4arch4Sm90EEEEEvNT_6ParamsE,@function
        .size           _ZN7cutlass13device_kernelIN5flash19FlashAttnFwdCombineIN4cute5tupleIJNS3_1CILi8EEENS5_ILi128EEEEEELi5ELi256ELi1ELb0ELb1ENS_10bfloat16_tEfNS_4arch4Sm90EEEEEvNT_6ParamsE,(.L_x_1576 - _ZN7cutlass13device_kernelIN5flash19FlashAttnFwdCombineIN4cute5tupleIJNS3_1CILi8EEENS5_ILi128EEEEEELi5ELi256ELi1ELb0ELb1ENS_10bfloat16_tEfNS_4arch4Sm90EEEEEvNT_6ParamsE)
        .other          _ZN7cutlass13device_kernelIN5flash19FlashAttnFwdCombineIN4cute5tupleIJNS3_1CILi8EEENS5_ILi128EEEEEELi5ELi256ELi1ELb0ELb1ENS_10bfloat16_tEfNS_4arch4Sm90EEEEEvNT_6ParamsE,@"STO_CUDA_ENTRY STV_DEFAULT"
_ZN7cutlass13device_kernelIN5flash19FlashAttnFwdCombineIN4cute5tupleIJNS3_1CILi8EEENS5_ILi128EEEEEELi5ELi256ELi1ELb0ELb1ENS_10bfloat16_tEfNS_4arch4Sm90EEEEEvNT_6ParamsE:
        /* <DEDUP_REMOVED lines=57> */
.L_x_99:
        /* <DEDUP_REMOVED lines=25> */
.L_x_100:
        /* <DEDUP_REMOVED lines=101> */
.L_x_102:
        /* <DEDUP_REMOVED lines=14> */
[----:B------:R-:W-:Y:S05]  /*0c50*/  CALL.REL.NOINC `($__internal_3_$__cuda_sm20_div_u64) ;  /* 0x0000001c00707944 */ /* 0x000fea0003c00000 */
[----:B------:R-:W-:Y:S05]  /*0c60*/  BRA `(.L_x_104) ;  /* 0x00000000004c7947 */ /* 0x000fea0003800000 */
.L_x_103:
        /* <DEDUP_REMOVED lines=19> */
.L_x_104:
[----:B------:R-:W-:Y:S02]  /*0da0*/  IADD3 R4, R8, -0x1, RZ ;  /* 0xffffffff08047810 */ /* 0x000fe40007ffe0ff */
[----:B------:R-:W-:-:S07]  /*0db0*/  MOV R9, R0 ;  /* 0x0000000000097202 */ /* 0x000fce0000000f00 */
.L_x_101:
[----:B------:R-:W-:Y:S01]  /*0dc0*/  SHF.R.S32.HI R0, RZ, 0x1f, R2 ;  /* 0x0000001fff007819 */ /* 0x000fe20000011402 */
[----:B------:R-:W1:Y:S01]  /*0dd0*/  LDC R13, c[0x0][0x21c] ;  /* 0x00008700ff0d7b82 */ /* 0x000e620000000800 */
[----:B------:R-:W-:Y:S02]  /*0de0*/  BSSY B0, `(.L_x_105) ;  /* 0x0000033000007945 */ /* 0x000fe40003800000 */
[CC--:B------:R-:W-:Y:S02]  /*0df0*/  LEA.HI R3, R0.reuse, R2.reuse, RZ, 0x3 ;  /* 0x0000000200037211 */ /* 0x0c0fe400078f18ff */
[----:B------:R-:W-:Y:S02]  /*0e00*/  LEA.HI R0, R0, R2, RZ, 0x5 ;  /* 0x0000000200007211 */ /* 0x000fe400078f28ff */
[----:B------:R-:W-:Y:S02]  /*0e10*/  LOP3.LUT R6, R3, 0xfffffff8, RZ, 0xc0, !PT ;  /* 0xfffffff803067812 */ /* 0x000fe400078ec0ff */
[----:B------:R-:W-:-:S02]  /*0e20*/  SHF.R.S32.HI R8, RZ, 0x5, R0 ;  /* 0x00000005ff087819 */ /* 0x000fc40000011400 */
[----:B------:R-:W-:-:S03]  /*0e30*/  IADD3 R6, R2, UR37, -R6 ;  /* 0x0000002502067c10 */ /* 0x000fc6000fffe806 */
[----:B------:R-:W-:Y:S01]  /*0e40*/  VIADD R10, R8, UR37 ;  /* 0x00000025080a7c36 */ /* 0x000fe20008000000 */
[----:B------:R-:W-:-:S13]  /*0e50*/  ISETP.GE.AND P0, PT, R6, R17, PT ;  /* 0x000000110600720c */ /* 0x000fda0003f06270 */
[----:B------:R-:W-:Y:S05]  /*0e60*/  @P0 BRA `(.L_x_106) ;  /* 0x0000000000a80947 */ /* 0x000fea0003800000 */
[----:B------:R-:W2:Y:S01]  /*0e70*/  S2UR UR4, SR_CgaCtaId ;  /* 0x00000000000479c3 */ /* 0x000ea20000008800 */
[----:B------:R-:W-:Y:S01]  /*0e80*/  SHF.R.S32.HI R3, RZ, 0x3, R3 ;  /* 0x00000003ff037819 */ /* 0x000fe20000011403 */
[----:B------:R-:W-:Y:S01]  /*0e90*/  UMOV UR5, 0x400 ;  /* 0x0000040000057882 */ /* 0x000fe20000000000 */
[----:B------:R-:W-:Y:S02]  /*0ea0*/  IMAD.MOV.U32 R11, RZ, RZ, R6 ;  /* 0x000000ffff0b7224 */ /* 0x000fe400078e0006 */
[C---:B------:R-:W-:Y:S01]  /*0eb0*/  ISETP.GE.AND P0, PT, R3.reuse, R16, PT ;  /* 0x000000100300720c */ /* 0x040fe20003f06270 */
[----:B------:R-:W-:Y:S01]  /*0ec0*/  IMAD.SHL.U32 R7, R3, 0x8, RZ ;  /* 0x0000000803077824 */ /* 0x000fe200078e00ff */
[----:B------:R-:W-:-:S04]  /*0ed0*/  SHF.R.U32.HI R5, RZ, 0x2, R3 ;  /* 0x00000002ff057819 */ /* 0x000fc80000011603 */
[----:B------:R-:W-:-:S04]  /*0ee0*/  LOP3.LUT R7, R7, 0xf8, RZ, 0xc0, !PT ;  /* 0x000000f807077812 */ /* 0x000fc800078ec0ff */
[----:B------:R-:W-:-:S04]  /*0ef0*/  LOP3.LUT R7, R7, 0x7, R2, 0xf8, !PT ;  /* 0x0000000707077812 */ /* 0x000fc800078ef802 */
[----:B------:R-:W-:Y:S01]  /*0f00*/  LOP3.LUT R7, R7, 0x7, R5, 0x78, !PT ;  /* 0x0000000707077812 */ /* 0x000fe200078e7805 */
[----:B------:R-:W-:Y:S01]  /*0f10*/  @P0 IMAD.MOV.U32 R5, RZ, RZ, -0x800000 ;  /* 0xff800000ff050424 */ /* 0x000fe200078e00ff */
[----:B--2---:R-:W-:-:S06]  /*0f20*/  ULEA UR4, UR4, UR5, 0x18 ;  /* 0x0000000504047291 */ /* 0x004fcc000f8ec03f */
[----:B------:R-:W-:-:S05]  /*0f30*/  LEA R7, R7, UR4, 0x2 ;  /* 0x0000000407077c11 */ /* 0x000fca000f8e10ff */
[----:B------:R2:W-:Y:S02]  /*0f40*/  @P0 STS [R7], R5 ;  /* 0x0000000507000388 */ /* 0x0005e40000000800 */
[----:B--2---:R-:W-:-:S05]  /*0f50*/  @P1 IMAD.HI.U32 R5, R6, R9, RZ ;  /* 0x0000000906051227 */ /* 0x004fca00078e00ff */
[----:B------:R-:W-:-:S05]  /*0f60*/  @P1 SHF.R.U32.HI R11, RZ, R4, R5 ;  /* 0x00000004ff0b1219 */ /* 0x000fca0000011605 */
[----:B------:R-:W-:-:S04]  /*0f70*/  IMAD.MOV R5, RZ, RZ, -R11 ;  /* 0x000000ffff057224 */ /* 0x000fc800078e0a0b */
[----:B------:R-:W-:Y:S01]  /*0f80*/  IMAD R5, R22, R5, R6 ;  /* 0x0000000516057224 */ /* 0x000fe200078e0206 */
[----:B------:R-:W-:Y:S06]  /*0f90*/  @P0 BRA `(.L_x_106) ;  /* 0x00000000005c0947 */ /* 0x000fec0003800000 */
[----:B------:R-:W-:Y:S01]  /*0fa0*/  SHF.R.S32.HI R6, RZ, 0x1f, R3 ;  /* 0x0000001fff067819 */ /* 0x000fe20000011403 */
[----:B------:R-:W-:Y:S01]  /*0fb0*/  ULDC.64 UR4, c[0x0][0x268] ;  /* 0x00009a0000047ab9 */ /* 0x000fe20000000a00 */
[----:B------:R-:W-:Y:S01]  /*0fc0*/  MOV R15, R25 ;  /* 0x00000019000f7202 */ /* 0x000fe20000000f00 */
[----:B------:R-:W-:Y:S02]  /*0fd0*/  IMAD.MOV.U32 R14, RZ, RZ, R24 ;  /* 0x000000ffff0e7224 */ /* 0x000fe400078e0018 */
[----:B------:R-:W-:Y:S02]  /*0fe0*/  IMAD R6, R6, UR4, RZ ;  /* 0x0000000406067c24 */ /* 0x000fe4000f8e02ff */
[----:B------:R-:W-:-:S04]  /*0ff0*/  IMAD.WIDE.U32 R14, R3, UR4, R14 ;  /* 0x00000004030e7c25 */ /* 0x000fc8000f8e000e */
[----:B------:R-:W-:Y:S01]  /*1000*/  IMAD R6, R3, UR5, R6 ;  /* 0x0000000503067c24 */ /* 0x000fe2000f8e0206 */
[----:B------:R-:W-:Y:S01]  /*1010*/  SHF.R.S32.HI R3, RZ, 0x1f, R11 ;  /* 0x0000001fff037819 */ /* 0x000fe2000001140b */
[----:B------:R-:W-:Y:S02]  /*1020*/  ULDC.64 UR4, c[0x0][0x270] ;  /* 0x00009c0000047ab9 */ /* 0x000fe40000000a00 */
[----:B------:R-:W-:Y:S01]  /*1030*/  IMAD.IADD R15, R15, 0x1, R6 ;  /* 0x000000010f0f7824 */ /* 0x000fe200078e0206 */
[----:B------:R-:W-:Y:S01]  /*1040*/  SHF.R.S32.HI R6, RZ, 0x1f, R5 ;  /* 0x0000001fff067819 */ /* 0x000fe20000011405 */
[----:B------:R-:W-:Y:S02]  /*1050*/  IMAD R3, R3, UR4, RZ ;  /* 0x0000000403037c24 */ /* 0x000fe4000f8e02ff */
[----:B------:R-:W-:-:S04]  /*1060*/  IMAD.WIDE.U32 R14, R11, UR4, R14 ;  /* 0x000000040b0e7c25 */ /* 0x000fc8000f8e000e */
[----:B------:R-:W-:Y:S01]  /*1070*/  IMAD R3, R11, UR5, R3 ;  /* 0x000000050b037c24 */ /* 0x000fe2000f8e0203 */
[----:B------:R-:W-:Y:S01]  /*1080*/  IADD3 R5, P0, R5, R14, RZ ;  /* 0x0000000e05057210 */ /* 0x000fe20007f1e0ff */
[----:B------:R-:W-:-:S03]  /*1090*/  ULDC.64 UR4, c[0x0][0x250] ;  /* 0x0000940000047ab9 */ /* 0x000fc60000000a00 */
[----:B------:R-:W-:Y:S02]  /*10a0*/  IADD3.X R3, R6, R15, R3, P0, !PT ;  /* 0x0000000f06037210 */ /* 0x000fe400007fe403 */
[----:B------:R-:W-:-:S04]  /*10b0*/  LEA R14, P0, R5, UR4, 0x2 ;  /* 0x00000004050e7c11 */ /* 0x000fc8000f8010ff */
[----:B------:R-:W-:-:S05]  /*10c0*/  LEA.HI.X R15, R5, UR5, R3, 0x2, P0 ;  /* 0x00000005050f7c11 */ /* 0x000fca00080f1403 */
[----:B------:R-:W-:Y:S01]  /*10d0*/  @!PT LDS RZ, [RZ] ;  /* 0x00000000fffff984 */ /* 0x000fe20000000800 */
[----:B------:R-:W-:Y:S01]  /*10e0*/  @!PT LDS RZ, [RZ] ;  /* 0x00000000fffff984 */ /* 0x000fe20000000800 */
[----:B------:R-:W-:Y:S01]  /*10f0*/  @!PT LDS RZ, [RZ] ;  /* 0x00000000fffff984 */ /* 0x000fe20000000800 */
[----:B------:R2:W-:Y:S04]  /*1100*/  LDGSTS.E.LTC128B [R7], desc[UR38][R14.64] ;  /* 0x000000000e077fae */ /* 0x0005e8000b921966 */
.L_x_106:
[----:B------:R-:W-:Y:S05]  /*1110*/  BSYNC B0 ;  /* 0x0000000000007941 */ /* 0x000fea0003800000 */
.L_x_105:
[----:B------:R-:W-:Y:S01]  /*1120*/  LOP3.LUT R5, R0, 0xffffffe0, RZ, 0xc0, !PT ;  /* 0xffffffe000057812 */ /* 0x000fe200078ec0ff */
        /* <DEDUP_REMOVED lines=111> */
[----:B------:R-:W-:Y:S01]  /*1820*/  IMAD.MOV.U32 R10, RZ, RZ, RZ ;  /* 0x000000ffff0a7224 */ /* 0x000fe200078e00ff */
[----:B---3--:R-:W-:-:S03]  /*1830*/  VIMNMX R16, R6, R16, !PT ;  /* 0x0000001006107248 */ /* 0x008fc60007fe0100 */
[----:B------:R-:W-:Y:S01]  /*1840*/  FSETP.NE.FTZ.AND P0, PT, R7, RZ, PT ;  /* 0x000000ff0700720b */ /* 0x000fe20003f15000 */
[----:B------:R-:W2:Y:S01]  /*1850*/  MUFU.LG2 R6, R7 ;  /* 0x0000000700067308 */ /* 0x000ea20000000c00 */
[----:B------:R-:W3:Y:S01]  /*1860*/  SHFL.BFLY PT, R12, R16, 0x1, 0x1f ;  /* 0x0c201f00100c7f89 */ /* 0x000ee200000e0000 */
[----:B----4-:R-:W-:-:S10]  /*1870*/  ISETP.GT.OR P1, PT, R3, 0xff, P2 ;  /* 0x000000ff0300780c */ /* 0x010fd40001724670 */
[----:B------:R-:W4:Y:S01]  /*1880*/  @P0 MUFU.RCP R10, R7 ;  /* 0x00000007000a0308 */ /* 0x000f220000001000 */
[----:B-1----:R-:W-:Y:S01]  /*1890*/  ISETP.NE.AND P0, PT, RZ, UR4, PT ;  /* 0x00000004ff007c0c */ /* 0x002fe2000bf05270 */
[----:B--2---:R-:W-:Y:S01]  /*18a0*/  FFMA.FTZ R6, R6, 0.69314718246459960938, R17 ;  /* 0x3f31721806067823 */ /* 0x004fe20000010011 */
[----:B---3--:R-:W-:Y:S01]  /*18b0*/  VIMNMX R12, R16, R12, !PT ;  /* 0x0000000c100c7248 */ /* 0x008fe20007fe0100 */
[----:B----4-:R-:W-:-:S10]  /*18c0*/  FMUL.FTZ R10, R11, R10 ;  /* 0x0000000a0b0a7220 */ /* 0x010fd40000410000 */
        /* <DEDUP_REMOVED lines=28> */
.L_x_108:
[----:B------:R-:W-:Y:S05]  /*1a90*/  BSYNC B0 ;  /* 0x0000000000007941 */ /* 0x000fea0003800000 */
.L_x_107:
[----:B------:R2:W-:Y:S01]  /*1aa0*/  STS [R18], R10 ;  /* 0x0000000a12007388 */ /* 0x0005e20000000800 */
[----:B------:R-:W-:Y:S01]  /*1ab0*/  BSSY B1, `(.L_x_109) ;  /* 0x00000df000017945 */ /* 0x000fe20003800000 */
[----:B------:R-:W-:Y:S02]  /*1ac0*/  IMAD.MOV.U32 R9, RZ, RZ, RZ ;  /* 0x000000ffff097224 */ /* 0x000fe400078e00ff */
[----:B------:R3:W-:Y:S01]  /*1ad0*/  @!P1 STS [R35+0x400], R12 ;  /* 0x0004000c23009388 */ /* 0x0007e20000000800 */
[----:B------:R-:W-:Y:S01]  /*1ae0*/  BAR.SYNC.DEFER_BLOCKING 0x0 ;  /* 0x0000000000007b1d */ /* 0x000fe20000010000 */
[----:B--2---:R-:W-:Y:S01]  /*1af0*/  CS2R R10, SRZ ;  /* 0x00000000000a7805 */ /* 0x004fe2000001ff00 */
[----:B---3--:R-:W-:-:S04]  /*1b00*/  IMAD.MOV.U32 R12, RZ, RZ, RZ ;  /* 0x000000ffff0c7224 */ /* 0x008fc800078e00ff */
        /* <DEDUP_REMOVED lines=21> */
.L_x_113:
        /* <DEDUP_REMOVED lines=142> */
.L_x_112:
[----:B------:R-:W-:Y:S05]  /*2540*/  BSYNC B0 ;  /* 0x0000000000007941 */ /* 0x000fea0003800000 */
.L_x_111:
[----:B------:R-:W-:Y:S05]  /*2550*/  @!P5 BRA `(.L_x_110) ;  /* 0x0000000000d0d947 */ /* 0x000fea0003800000 */
[----:B------:R-:W-:Y:S01]  /*2560*/  VIADD R4, R40, 0x3 ;  /* 0x0000000328047836 */ /* 0x000fe20000000000 */
[----:B------:R-:W-:Y:S01]  /*2570*/  MOV R20, 0x3 ;  /* 0x0000000300147802 */ /* 0x000fe20000000f00 */
[----:B-1----:R-:W-:-:S03]  /*2580*/  IMAD.MOV.U32 R6, RZ, RZ, RZ ;  /* 0x000000ffff067224 */ /* 0x002fc600078e00ff */
[----:B------:R-:W-:-:S07]  /*2590*/  SHF.R.S32.HI R7, RZ, 0x1f, R4 ;  /* 0x0000001fff077819 */ /* 0x000fce0000011404 */
.L_x_114:
        /* <DEDUP_REMOVED lines=48> */
.L_x_110:
[----:B------:R-:W-:Y:S05]  /*28a0*/  BSYNC B1 ;  /* 0x0000000000017941 */ /* 0x000fea0003800000 */
.L_x_109:
        /* <DEDUP_REMOVED lines=23> */
        .weak           $__internal_3_$__cuda_sm20_div_u64
        .type           $__internal_3_$__cuda_sm20_div_u64,@function
        .size           $__internal_3_$__cuda_sm20_div_u64,(.L_x_1576 - $__internal_3_$__cuda_sm20_div_u64)
$__internal_3_$__cuda_sm20_div_u64:
        /* <DEDUP_REMOVED lines=60> */
[----:B------:R-:W-:Y:S06]  /*2de0*/  RET.REL.NODEC R6 `(_ZN7cutlass13device_kernelIN5flash19FlashAttnFwdCombineIN4cute5tupleIJNS3_1CILi8EEENS5_ILi128EEEEEELi5ELi256ELi1ELb0ELb1ENS_10bfloat16_tEfNS_4arch4Sm90EEEEEvNT_6ParamsE) ;  /* 0xffffffd006847950 */ /* 0x000fec0003c3ffff */
.L_x_115:
        /* <DEDUP_REMOVED lines=9> */
.L_x_1576:


//--------------------- .text._ZN7cutlass13device_kernelIN5flash19FlashAttnFwdCombineIN4cute5tupleIJNS3_1CILi8EEENS5_ILi128EEEEEELi8ELi256ELi1ELb0ELb0ENS_10bfloat16_tEfNS_4arch4Sm80EEEEEvNT_6ParamsE --------------------------
	.section	.text._ZN7cutlass13device_kernelIN5flash19FlashAttnFwdCombineIN4cute5tupleIJNS3_1CILi8EEENS5_ILi128EEEEEELi8ELi256ELi1ELb0ELb0ENS_10bfloat16_tEfNS_4arch4Sm80EEEEEvNT_6ParamsE,"ax",@progbits
	.align	128
.text._ZN7cutlass13device_kernelIN5flash19FlashAttnFwdCombineIN4cute5tupleIJNS3_1CILi8EEENS5_ILi128EEEEEELi8ELi256ELi1ELb0ELb0ENS_10bfloat16_tEfNS_4arch4Sm80EEEEEvNT_6ParamsE:
        .type           _ZN7cutlass13device_kernelIN5flash19FlashAttnFwdCombineIN4cute5tupleIJNS3_1CILi8EEENS5_ILi128EEEEEELi8ELi256ELi1ELb0ELb0ENS_10bfloat16_tEfNS_4arch4Sm80EEEEEvNT_6ParamsE,@function
        .size           _ZN7cutlass13device_kernelIN5flash19FlashAttnFwdCombineIN4cute5tupleIJNS3_1CILi8EEENS5_ILi128EEEEEELi8ELi256ELi1ELb0ELb0ENS_10bfloat16_tEfNS_4arch4Sm80EEEEEvNT_6ParamsE,(.L_x_1578 - _ZN7cutlass13device_kernelIN5flash19FlashAttnFwdCombineIN4cute5tupleIJNS3_1CILi8EEENS5_ILi128EEEEEELi8ELi256ELi1ELb0ELb0ENS_10bfloat16_tEfNS_4arch4Sm80EEEEEvNT_6ParamsE)
        .other          _ZN7cutlass13device_kernelIN5flash19FlashAttnFwdCombineIN4cute5tupleIJNS3_1CILi8EEENS5_ILi128EEEEEELi8ELi256ELi1ELb0ELb0ENS_10bfloat16_tEfNS_4arch4Sm80EEEEEvNT_6ParamsE,@"STO_CUDA_ENTRY STV_DEFAULT"
_ZN7cutlass13device_kernelIN5flash19FlashAttnFwdCombineIN4cute5tupleIJNS3_1CILi8EEENS5_ILi128EEEEEELi8ELi256ELi1ELb0ELb0ENS_10bfloat16_tEfNS_4arch4Sm80EEEEEvNT_6ParamsE:
        /* <DEDUP_REMOVED lines=58> */
.L_x_116:
        /* <DEDUP_REMOVED lines=212> */
.L_x_118:
[----:B------:R-:W-:Y:S05]  /*10e0*/  BSYNC B0 ;  /* 0x0000000000007941 */ /* 0x000fea0003800000 */
.L_x_117:
        /* <DEDUP_REMOVED lines=228> */
.L_x_120:
[----:B------:R-:W-:Y:S05]  /*1f30*/  BSYNC B0 ;  /* 0x0000000000007941 */ /* 0x000fea0003800000 */
.L_x_119:
        /* <DEDUP_REMOVED lines=36> */
.L_x_125:
        /* <DEDUP_REMOVED lines=142> */
.L_x_124:
[----:B------:R-:W-:Y:S05]  /*2a60*/  BSYNC B0 ;  /* 0x0000000000007941 */ /* 0x000fea0003800000 */
.L_x_123:
[----:B------:R-:W-:Y:S05]  /*2a70*/  @!P5 BRA `(.L_x_122) ;  /* 0x0000000000d0d947 */ /* 0x000fea0003800000 */
[----:B------:R-:W-:Y:S01]  /*2a80*/  VIADD R6, R48, 0x3 ;  /* 0x0000000330067836 */ /* 0x000fe20000000000 */
[----:B------:R-:W-:Y:S01]  /*2a90*/  MOV R26, 0x3 ;  /* 0x00000003001a7802 */ /* 0x000fe20000000f00 */
[----:B------:R-:W-:-:S03]  /*2aa0*/  IMAD.MOV.U32 R20, RZ, RZ, RZ ;  /* 0x000000ffff147224 */ /* 0x000fc600078e00ff */
[----:B------:R-:W-:-:S07]  /*2ab0*/  SHF.R.S32.HI R15, RZ, 0x1f, R6 ;  /* 0x0000001fff0f7819 */ /* 0x000fce0000011406 */
.L_x_126:
        /* <DEDUP_REMOVED lines=48> */
.L_x_122:
[----:B------:R-:W-:Y:S05]  /*2dc0*/  BSYNC B1 ;  /* 0x0000000000017941 */ /* 0x000fea0003800000 */
.L_x_121:
        /* <DEDUP_REMOVED lines=28> */
.L_x_127:
        /* <DEDUP_REMOVED lines=15> */
.L_x_1578:


//--------------------- .text._ZN7cutlass13device_kernelIN5flash19FlashAttnFwdCombineIN4cute5tupleIJNS3_1CILi8EEENS5_ILi128EEEEEELi7ELi256ELi1ELb0ELb0ENS_10bfloat16_tEfNS_4arch4Sm80EEEEEvNT_6ParamsE --------------------------
	.section	.text._ZN7cutlass13device_kernelIN5flash19FlashAttnFwdCombineIN4cute5tupleIJNS3_1CILi8EEENS5_ILi128EEEEEELi7ELi256ELi1ELb0ELb0ENS_10bfloat16_tEfNS_4arch4Sm80EEEEEvNT_6ParamsE,"ax",@progbits
	.align	128
.text._ZN7cutlass13device_kernelIN5flash19FlashAttnFwdCombineIN4cute5tupleIJNS3_1CILi8EEENS5_ILi128EEEEEELi7ELi256ELi1ELb0ELb0ENS_10bfloat16_tEfNS_4arch4Sm80EEEEEvNT_6ParamsE:
        .type           _ZN7cutlass13device_kernelIN5flash19FlashAttnFwdCombineIN4cute5tupleIJNS3_1CILi8EEENS5_ILi128EEEEEELi7ELi256ELi1ELb0ELb0ENS_10bfloat16_tEfNS_4arch4Sm80EEEEEvNT_6ParamsE,@function
        .size           _ZN7cutlass13device_kernelIN5flash19FlashAttnFwdCombineIN4cute5tupleIJNS3_1CILi8EEENS5_ILi128EEEEEELi7ELi256ELi1ELb0ELb0ENS_10bfloat16_tEfNS_4arch4Sm80EEEEEvNT_6ParamsE,(.L_x_1579 - _ZN7cutlass13device_kernelIN5flash19FlashAttnFwdCombineIN4cute5tupleIJNS3_1CILi8EEENS5_ILi128EEEEEELi7ELi256ELi1ELb0ELb0ENS_10bfloat16_tEfNS_4arch4Sm80EEEEEvNT_6ParamsE)
        .other          _ZN7cutlass13device_kernelIN5flash19FlashAttnFwdCombineIN4cute5tupleIJNS3_1CILi8EEENS5_ILi128EEEEEELi7ELi256ELi1ELb0ELb0ENS_10bfloat16_tEfNS_4arch4Sm80EEEEEvNT_6ParamsE,@"STO_CUDA_ENTRY STV_DEFAULT"
_ZN7cutlass13device_kernelIN5flash19FlashAttnFwdCombineIN4cute5tupleIJNS3_1CILi8EEENS5_ILi128EEEEEELi7ELi256ELi1ELb0ELb0ENS_10bfloat16_tEfNS_4arch4Sm80EEEEEvNT_6ParamsE:
        /* <DEDUP_REMOVED lines=58> */
.L_x_128:
        /* <DEDUP_REMOVED lines=144> */
.L_x_130:
[----:B------:R-:W-:Y:S05]  /*0ca0*/  BSYNC B0 ;  /* 0x0000000000007941 */ /* 0x000fea0003800000 */
.L_x_129:
        /* <DEDUP_REMOVED lines=192> */
.L_x_132:
[----:B------:R-:W-:Y:S05]  /*18b0*/  BSYNC B0 ;  /* 0x0000000000007941 */ /* 0x000fea0003800000 */
.L_x_131:
        /* <DEDUP_REMOVED lines=32> */
.L_x_137:
        /* <DEDUP_REMOVED lines=142> */
.L_x_136:
[----:B------:R-:W-:Y:S05]  /*23a0*/  BSYNC B0 ;  /* 0x0000000000007941 */ /* 0x000fea0003800000 */
.L_x_135:
[----:B------:R-:W-:Y:S05]  /*23b0*/  @!P5 BRA `(.L_x_134) ;  /* 0x0000000000d0d947 */ /* 0x000fea0003800000 */
[----:B------:R-:W-:Y:S01]  /*23c0*/  VIADD R4, R42, 0x3 ;  /* 0x000000032a047836 */ /* 0x000fe20000000000 */
[----:B------:R-:W-:Y:S01]  /*23d0*/  HFMA2.MMA R20, -RZ, RZ, 0, 1.78813934326171875e-07 ;  /* 0x00000003ff147435 */ /* 0x000fe200000001ff */
[----:B-1----:R-:W-:-:S03]  /*23e0*/  IMAD.MOV.U32 R6, RZ, RZ, RZ ;  /* 0x000000ffff067224 */ /* 0x002fc600078e00ff */
[----:B------:R-:W-:-:S07]  /*23f0*/  SHF.R.S32.HI R7, RZ, 0x1f, R4 ;  /* 0x0000001fff077819 */ /* 0x000fce0000011404 */
.L_x_138:
        /* <DEDUP_REMOVED lines=48> */
.L_x_134:
[----:B------:R-:W-:Y:S05]  /*2700*/  BSYNC B1 ;  /* 0x0000000000017941 */ /* 0x000fea0003800000 */
.L_x_133:
        /* <DEDUP_REMOVED lines=29> */
.L_x_139:
        /* <DEDUP_REMOVED lines=10> */
.L_x_1579:


//--------------------- .text._ZN7cutlass13device_kernelIN5flash19FlashAttnFwdCombineIN4cute5tupleIJNS3_1CILi8EEENS5_ILi128EEEEEELi6ELi256ELi1ELb0ELb0ENS_10bfloat16_tEfNS_4arch4Sm80EEEEEvNT_6ParamsE --------------------------
	.section	.text._ZN7cutlass13device_kernelIN5flash19FlashAttnFwdCombineIN4cute5tupleIJNS3_1CILi8EEENS5_ILi128EEEEEELi6ELi256ELi1ELb0ELb0ENS_10bfloat16_tEfNS_4arch4Sm80EEEEEvNT_6ParamsE,"ax",@progbits
	.align	128
.text._ZN7cutlass13device_kernelIN5flash19FlashAttnFwdCombineIN4cute5tupleIJNS3_1CILi8EEENS5_ILi128EEEEEELi6ELi256ELi1ELb0ELb0ENS_10bfloat16_tEfNS_4arch4Sm80EEEEEvNT_6ParamsE:
        .type           _ZN7cutlass13device_kernelIN5flash19FlashAttnFwdCombineIN4cute5tupleIJNS3_1CILi8EEENS5_ILi128EEEEEELi6ELi256ELi1ELb0ELb0ENS_10bfloat16_tEfNS_4arch4Sm80EEEEEvNT_6ParamsE,@function
        .size           _ZN7cutlass13device_kernelIN5flash19FlashAttnFwdCombineIN4cute5tupleIJNS3_1CILi8EEENS5_ILi128EEEEEELi6ELi256ELi1ELb0ELb0ENS_10bfloat16_tEfNS_4arch4Sm80EEEEEvNT_6ParamsE,(.L_x_1580 - _ZN7cutlass13device_kernelIN5flash19FlashAttnFwdCombineIN4cute5tupleIJNS3_1CILi8EEENS5_ILi128EEEEEELi6ELi256ELi1ELb0ELb0ENS_10bfloat16_tEfNS_4arch4Sm80EEEEEvNT_6ParamsE)
        .other          _ZN7cutlass13device_kernelIN5flash19FlashAttnFwdCombineIN4cute5tupleIJNS3_1CILi8EEENS5_ILi128EEEEEELi6ELi256ELi1ELb0ELb0ENS_10bfloat16_tEfNS_4arch4Sm80EEEEEvNT_6ParamsE,@"STO_CUDA_ENTRY STV_DEFAULT"
_ZN7cutlass13device_kernelIN5flash19FlashAttnFwdCombineIN4cute5tupleIJNS3_1CILi8EEENS5_ILi128EEEEEELi6ELi256ELi1ELb0ELb0ENS_10bfloat16_tEfNS_4arch4Sm80EEEEEvNT_6ParamsE:
        /* <DEDUP_REMOVED lines=58> */
.L_x_140:
        /* <DEDUP_REMOVED lines=94> */
.L_x_142:
[----:B------:R-:W-:Y:S05]  /*0980*/  BSYNC B0 ;  /* 0x0000000000007941 */ /* 0x000fea0003800000 */
.L_x_141:
        /* <DEDUP_REMOVED lines=170> */
.L_x_144:
[----:B------:R-:W-:Y:S05]  /*1430*/  BSYNC B0 ;  /* 0x0000000000007941 */ /* 0x000fea0003800000 */
.L_x_143:
        /* <DEDUP_REMOVED lines=29> */
.L_x_149:
        /* <DEDUP_REMOVED lines=142> */
.L_x_148:
[----:B------:R-:W-:Y:S05]  /*1ef0*/  BSYNC B0 ;  /* 0x0000000000007941 */ /* 0x000fea0003800000 */
.L_x_147:
[----:B------:R-:W-:Y:S05]  /*1f00*/  @!P5 BRA `(.L_x_146) ;  /* 0x0000000000d0d947 */ /* 0x000fea0003800000 */
[----:B------:R-:W-:Y:S01]  /*1f10*/  VIADD R4, R42, 0x3 ;  /* 0x000000032a047836 */ /* 0x000fe20000000000 */
[----:B------:R-:W-:Y:S01]  /*1f20*/  MOV R20, 0x3 ;  /* 0x0000000300147802 */ /* 0x000fe20000000f00 */
[----:B------:R-:W-:-:S03]  /*1f30*/  IMAD.MOV.U32 R6, RZ, RZ, RZ ;  /* 0x000000ffff067224 */ /* 0x000fc600078e00ff */
[----:B------:R-:W-:-:S07]  /*1f40*/  SHF.R.S32.HI R7, RZ, 0x1f, R4 ;  /* 0x0000001fff077819 */ /* 0x000fce0000011404 */
.L_x_150:
        /* <DEDUP_REMOVED lines=48> */
.L_x_146:
[----:B------:R-:W-:Y:S05]  /*2250*/  BSYNC B1 ;  /* 0x0000000000017941 */ /* 0x000fea0003800000 */
.L_x_145:
        /* <DEDUP_REMOVED lines=29> */
.L_x_151:
        /* <DEDUP_REMOVED lines=13> */
.L_x_1580:


//--------------------- .text._ZN7cutlass13device_kernelIN5flash19FlashAttnFwdCombineIN4cute5tupleIJNS3_1CILi8EEENS5_ILi128EEEEEELi5ELi256ELi1ELb0ELb0ENS_10bfloat16_tEfNS_4arch4Sm80EEEEEvNT_6ParamsE --------------------------
	.section	.text._ZN7cutlass13device_kernelIN5flash19FlashAttnFwdCombineIN4cute5tupleIJNS3_1CILi8EEENS5_ILi128EEEEEELi5ELi256ELi1ELb0ELb0ENS_10bfloat16_tEfNS_4arch4Sm80EEEEEvNT_6ParamsE,"ax",@progbits
	.align	128
.text._ZN7cutlass13device_kernelIN5flash19FlashAttnFwdCombineIN4cute5tupleIJNS3_1CILi8EEENS5_ILi128EEEEEELi5ELi256ELi1ELb0ELb0ENS_10bfloat16_tEfNS_4arch4Sm80EEEEEvNT_6ParamsE:
        .type           _ZN7cutlass13device_kernelIN5flash19FlashAttnFwdCombineIN4cute5tupleIJNS3_1CILi8EEENS5_ILi128EEEEEELi5ELi256ELi1ELb0ELb0ENS_10bfloat16_tEfNS_4arch4Sm80EEEEEvNT_6ParamsE,@function
        .size           _ZN7cutlass13device_kernelIN5flash19FlashAttnFwdCombineIN4cute5tupleIJNS3_1CILi8EEENS5_ILi128EEEEEELi5ELi256ELi1ELb0ELb0ENS_10bfloat16_tEfNS_4arch4Sm80EEEEEvNT_6ParamsE,(.L_x_1581 - _ZN7cutlass13device_kernelIN5flash19FlashAttnFwdCombineIN4cute5tupleIJNS3_1CILi8EEENS5_ILi128EEEEEELi5ELi256ELi1ELb0ELb0ENS_10bfloat16_tEfNS_4arch4Sm80EEEEEvNT_6ParamsE)
        .other          _ZN7cutlass13device_kernelIN5flash19FlashAttnFwdCombineIN4cute5tupleIJNS3_1CILi8EEENS5_ILi128EEEEEELi5ELi256ELi1ELb0ELb0ENS_10bfloat16_tEfNS_4arch4Sm80EEEEEvNT_6ParamsE,@"STO_CUDA_ENTRY STV_DEFAULT"
_ZN7cutlass13device_kernelIN5flash19FlashAttnFwdCombineIN4cute5tupleIJNS3_1CILi8EEENS5_ILi128EEEEEELi5ELi256ELi1ELb0ELb0ENS_10bfloat16_tEfNS_4arch4Sm80EEEEEvNT_6ParamsE:
        /* <DEDUP_REMOVED lines=58> */
.L_x_152:
        /* <DEDUP_REMOVED lines=67> */
.L_x_154:
[----:B------:R-:W-:Y:S05]  /*07d0*/  BSYNC B0 ;  /* 0x0000000000007941 */ /* 0x000fea0003800000 */
.L_x_153:
        /* <DEDUP_REMOVED lines=157> */
.L_x_156:
[----:B------:R-:W-:Y:S05]  /*11b0*/  BSYNC B0 ;  /* 0x0000000000007941 */ /* 0x000fea0003800000 */
.L_x_155:
        /* <DEDUP_REMOVED lines=28> */
.L_x_161:
        /* <DEDUP_REMOVED lines=142> */
.L_x_160:
[----:B------:R-:W-:Y:S05]  /*1c60*/  BSYNC B0 ;  /* 0x0000000000007941 */ /* 0x000fea0003800000 */
.L_x_159:
[----:B------:R-:W-:Y:S05]  /*1c70*/  @!P5 BRA `(.L_x_158) ;  /* 0x0000000000d0d947 */ /* 0x000fea0003800000 */
[----:B------:R-:W-:Y:S01]  /*1c80*/  VIADD R4, R42, 0x3 ;  /* 0x000000032a047836 */ /* 0x000fe20000000000 */
[----:B------:R-:W-:Y:S01]  /*1c90*/  MOV R20, 0x3 ;  /* 0x0000000300147802 */ /* 0x000fe20000000f00 */
[----:B------:R-:W-:-:S03]  /*1ca0*/  IMAD.MOV.U32 R6, RZ, RZ, RZ ;  /* 0x000000ffff067224 */ /* 0x000fc600078e00ff */
[----:B------:R-:W-:-:S07]  /*1cb0*/  SHF.R.S32.HI R7, RZ, 0x1f, R4 ;  /* 0x0000001fff077819 */ /* 0x000fce0000011404 */
.L_x_162:
        /* <DEDUP_REMOVED lines=48> */
.L_x_158:
[----:B------:R-:W-:Y:S05]  /*1fc0*/  BSYNC B1 ;  /* 0x0000000000017941 */ /* 0x000fea0003800000 */
.L_x_157:
        /* <DEDUP_REMOVED lines=29> */
.L_x_163:
        /* <DEDUP_REMOVED lines=14> */
.L_x_1581:


//--------------------- .text._ZN7cutlass13device_kernelIN5flash19FlashAttnFwdCombineIN4cute5tupleIJNS3_1CILi8EEENS5_ILi128EEEEEELi8ELi256ELi1ELb0ELb1ENS_10bfloat16_tEfNS_4arch4Sm80EEEEEvNT_6ParamsE --------------------------
	.section	.text._ZN7cutlass13device_kernelIN5flash19FlashAttnFwdCombineIN4cute5tupleIJNS3_1CILi8EEENS5_ILi128EEEEEELi8ELi256ELi1ELb0ELb1ENS_10bfloat16_tEfNS_4arch4Sm80EEEEEvNT_6ParamsE,"ax",@progbits
	.align	128
.text._ZN7cutlass13device_kernelIN5flash19FlashAttnFwdCombineIN4cute5tupleIJNS3_1CILi8EEENS5_ILi128EEEEEELi8ELi256ELi1ELb0ELb1ENS_10bfloat16_tEfNS_4arch4Sm80EEEEEvNT_6ParamsE:
        .type           _ZN7cutlass13device_kernelIN5flash19FlashAttnFwdCombineIN4cute5tupleIJNS3_1CILi8EEENS5_ILi128EEEEEELi8ELi256ELi1ELb0ELb1ENS_10bfloat16_tEfNS_4arch4Sm80EEEEEvNT_6ParamsE,@function
        .size           _ZN7cutlass13device_kernelIN5flash19FlashAttnFwdCombineIN4cute5tupleIJNS3_1CILi8EEENS5_ILi128EEEEEELi8ELi256ELi1ELb0ELb1ENS_10bfloat16_tEfNS_4arch4Sm80EEEEEvNT_6ParamsE,(.L_x_1582 - _ZN7cutlass13device_kernelIN5flash19FlashAttnFwdCombineIN4cute5tupleIJNS3_1CILi8EEENS5_ILi128EEEEEELi8ELi256ELi1ELb0ELb1ENS_10bfloat16_tEfNS_4arch4Sm80EEEEEvNT_6ParamsE)
        .other          _ZN7cutlass13device_kernelIN5flash19FlashAttnFwdCombineIN4cute5tupleIJNS3_1CILi8EEENS5_ILi128EEEEEELi8ELi256ELi1ELb0ELb1ENS_10bfloat16_tEfNS_4arch4Sm80EEEEEvNT_6ParamsE,@"STO_CUDA_ENTRY STV_DEFAULT"
_ZN7cutlass13device_kernelIN5flash19FlashAttnFwdCombineIN4cute5tupleIJNS3_1CILi8EEENS5_ILi128EEEEEELi8ELi256ELi1ELb0ELb1ENS_10bfloat16_tEfNS_4arch4Sm80EEEEEvNT_6ParamsE:
        /* <DEDUP_REMOVED lines=57> */
.L_x_164:
        /* <DEDUP_REMOVED lines=25> */
.L_x_165:
        /* <DEDUP_REMOVED lines=101> */
.L_x_167:
        /* <DEDUP_REMOVED lines=14> */
[----:B------:R-:W-:Y:S05]  /*0c50*/  CALL.REL.NOINC `($__internal_4_$__cuda_sm20_div_u64) ;  /* 0x0000002800f47944 */ /* 0x000fea0003c00000 */
[----:B------:R-:W-:Y:S05]  /*0c60*/  BRA `(.L_x_169) ;  /* 0x00000000004c7947 */ /* 0x000fea0003800000 */
.L_x_168:
        /* <DEDUP_REMOVED lines=19> */
.L_x_169:
[----:B------:R-:W-:Y:S02]  /*0da0*/  IADD3 R4, R7, -0x1, RZ ;  /* 0xffffffff07047810 */ /* 0x000fe40007ffe0ff */
[----:B------:R-:W-:-:S07]  /*0db0*/  MOV R9, R0 ;  /* 0x0000000000097202 */ /* 0x000fce0000000f00 */
.L_x_166:
        /* <DEDUP_REMOVED lines=200> */
.L_x_171:
[----:B------:R-:W-:Y:S05]  /*1a40*/  BSYNC B0 ;  /* 0x0000000000007941 */ /* 0x000fea0003800000 */
.L_x_170:
        /* <DEDUP_REMOVED lines=222> */
.L_x_173:
[----:B------:R-:W-:Y:S05]  /*2830*/  BSYNC B0 ;  /* 0x0000000000007941 */ /* 0x000fea0003800000 */
.L_x_172:
        /* <DEDUP_REMOVED lines=35> */
.L_x_178:
        /* <DEDUP_REMOVED lines=142> */
.L_x_177:
[----:B------:R-:W-:Y:S05]  /*3350*/  BSYNC B0 ;  /* 0x0000000000007941 */ /* 0x000fea0003800000 */
.L_x_176:
[----:B------:R-:W-:Y:S05]  /*3360*/  @!P5 BRA `(.L_x_175) ;  /* 0x0000000000d0d947 */ /* 0x000fea0003800000 */
[----:B------:R-:W-:Y:S01]  /*3370*/  VIADD R4, R40, 0x3 ;  /* 0x0000000328047836 */ /* 0x000fe20000000000 */
[----:B-1----:R-:W-:Y:S01]  /*3380*/  MOV R20, 0x3 ;  /* 0x0000000300147802 */ /* 0x002fe20000000f00 */
[----:B------:R-:W-:-:S03]  /*3390*/  IMAD.MOV.U32 R6, RZ, RZ, RZ ;  /* 0x000000ffff067224 */ /* 0x000fc600078e00ff */
[----:B------:R-:W-:-:S07]  /*33a0*/  SHF.R.S32.HI R7, RZ, 0x1f, R4 ;  /* 0x0000001fff077819 */ /* 0x000fce0000011404 */
.L_x_179:
        /* <DEDUP_REMOVED lines=48> */
.L_x_175:
[----:B------:R-:W-:Y:S05]  /*36b0*/  BSYNC B1 ;  /* 0x0000000000017941 */ /* 0x000fea0003800000 */
.L_x_174:
        /* <DEDUP_REMOVED lines=23> */
        .weak           $__internal_4_$__cuda_sm20_div_u64
        .type           $__internal_4_$__cuda_sm20_div_u64,@function
        .size           $__internal_4_$__cuda_sm20_div_u64,(.L_x_1582 - $__internal_4_$__cuda_sm20_div_u64)
$__internal_4_$__cuda_sm20_div_u64:
        /* <DEDUP_REMOVED lines=60> */
[----:B------:R-:W-:Y:S06]  /*3bf0*/  RET.REL.NODEC R2 `(_ZN7cutlass13device_kernelIN5flash19FlashAttnFwdCombineIN4cute5tupleIJNS3_1CILi8EEENS5_ILi128EEEEEELi8ELi256ELi1ELb0ELb1ENS_10bfloat16_tEfNS_4arch4Sm80EEEEEvNT_6ParamsE) ;  /* 0xffffffc402007950 */ /* 0x000fec0003c3ffff */
.L_x_180:
        /* <DEDUP_REMOVED lines=16> */
.L_x_1582:


//--------------------- .text._ZN7cutlass13device_kernelIN5flash19FlashAttnFwdCombineIN4cute5tupleIJNS3_1CILi8EEENS5_ILi128EEEEEELi7ELi256ELi1ELb0ELb1ENS_10bfloat16_tEfNS_4arch4Sm80EEEEEvNT_6ParamsE --------------------------
	.section	.text._ZN7cutlass13device_kernelIN5flash19FlashAttnFwdCombineIN4cute5tupleIJNS3_1CILi8EEENS5_ILi128EEEEEELi7ELi256ELi1ELb0ELb1ENS_10bfloat16_tEfNS_4arch4Sm80EEEEEvNT_6ParamsE,"ax",@progbits
	.align	128
.text._ZN7cutlass13device_kernelIN5flash19FlashAttnFwdCombineIN4cute5tupleIJNS3_1CILi8EEENS5_ILi128EEEEEELi7ELi256ELi1ELb0ELb1ENS_10bfloat16_tEfNS_4arch4Sm80EEEEEvNT_6ParamsE:
        .type           _ZN7cutlass13device_kernelIN5flash19FlashAttnFwdCombineIN4cute5tupleIJNS3_1CILi8EEENS5_ILi128EEEEEELi7ELi256ELi1ELb0ELb1ENS_10bfloat16_tEfNS_4arch4Sm80EEEEEvNT_6ParamsE,@function
        .size           _ZN7cutlass13device_kernelIN5flash19FlashAttnFwdCombineIN4cute5tupleIJNS3_1CILi8EEENS5_ILi128EEEEEELi7ELi256ELi1ELb0ELb1ENS_10bfloat16_tEfNS_4arch4Sm80EEEEEvNT_6ParamsE,(.L_x_1584 - _ZN7cutlass13device_kernelIN5flash19FlashAttnFwdCombineIN4cute5tupleIJNS3_1CILi8EEENS5_ILi128EEEEEELi7ELi256ELi1ELb0ELb1ENS_10bfloat16_tEfNS_4arch4Sm80EEEEEvNT_6ParamsE)
        .other          _ZN7cutlass13device_kernelIN5flash19FlashAttnFwdCombineIN4cute5tupleIJNS3_1CILi8EEENS5_ILi128EEEEEELi7ELi256ELi1ELb0ELb1ENS_10bfloat16_tEfNS_4arch4Sm80EEEEEvNT_6ParamsE,@"STO_CUDA_ENTRY STV_DEFAULT"
_ZN7cutlass13device_kernelIN5flash19FlashAttnFwdCombineIN4cute5tupleIJNS3_1CILi8EEENS5_ILi128EEEEEELi7ELi256ELi1ELb0ELb1ENS_10bfloat16_tEfNS_4arch4Sm80EEEEEvNT_6ParamsE:
        /* <DEDUP_REMOVED lines=57> */
.L_x_181:
        /* <DEDUP_REMOVED lines=25> */
.L_x_182:
        /* <DEDUP_REMOVED lines=101> */
.L_x_184:
        /* <DEDUP_REMOVED lines=14> */
[----:B------:R-:W-:Y:S05]  /*0c50*/  CALL.REL.NOINC `($__internal_5_$__cuda_sm20_div_u64) ;  /* 0x00000024003c7944 */ /* 0x000fea0003c00000 */
[----:B------:R-:W-:Y:S05]  /*0c60*/  BRA `(.L_x_186) ;  /* 0x00000000004c7947 */ /* 0x000fea0003800000 */
.L_x_185:
        /* <DEDUP_REMOVED lines=19> */
.L_x_186:
[----:B------:R-:W-:Y:S02]  /*0da0*/  IADD3 R4, R8, -0x1, RZ ;  /* 0xffffffff08047810 */ /* 0x000fe40007ffe0ff */
[----:B------:R-:W-:-:S07]  /*0db0*/  MOV R9, R0 ;  /* 0x0000000000097202 */ /* 0x000fce0000000f00 */
.L_x_183:
        /* <DEDUP_REMOVED lines=129> */
.L_x_188:
[----:B------:R-:W-:Y:S05]  /*15d0*/  BSYNC B0 ;  /* 0x0000000000007941 */ /* 0x000fea0003800000 */
.L_x_187:
        /* <DEDUP_REMOVED lines=186> */
.L_x_190:
[----:B------:R-:W-:Y:S05]  /*2180*/  BSYNC B0 ;  /* 0x0000000000007941 */ /* 0x000fea0003800000 */
.L_x_189:
        /* <DEDUP_REMOVED lines=32> */
.L_x_195:
        /* <DEDUP_REMOVED lines=142> */
.L_x_194:
[----:B------:R-:W-:Y:S05]  /*2c70*/  BSYNC B0 ;  /* 0x0000000000007941 */ /* 0x000fea0003800000 */
.L_x_193:
[----:B------:R-:W-:Y:S05]  /*2c80*/  @!P5 BRA `(.L_x_192) ;  /* 0x0000000000d0d947 */ /* 0x000fea0003800000 */
[----:B------:R-:W-:Y:S01]  /*2c90*/  VIADD R4, R40, 0x3 ;  /* 0x0000000328047836 */ /* 0x000fe20000000000 */
[----:B-1----:R-:W-:Y:S01]  /*2ca0*/  HFMA2.MMA R20, -RZ, RZ, 0, 1.78813934326171875e-07 ;  /* 0x00000003ff147435 */ /* 0x002fe200000001ff */
[----:B------:R-:W-:-:S03]  /*2cb0*/  IMAD.MOV.U32 R6, RZ, RZ, RZ ;  /* 0x000000ffff067224 */ /* 0x000fc600078e00ff */
[----:B------:R-:W-:-:S07]  /*2cc0*/  SHF.R.S32.HI R7, RZ, 0x1f, R4 ;  /* 0x0000001fff077819 */ /* 0x000fce0000011404 */
.L_x_196:
        /* <DEDUP_REMOVED lines=48> */
.L_x_192:
[----:B------:R-:W-:Y:S05]  /*2fd0*/  BSYNC B1 ;  /* 0x0000000000017941 */ /* 0x000fea0003800000 */
.L_x_191:
        /* <DEDUP_REMOVED lines=23> */
        .weak           $__internal_5_$__cuda_sm20_div_u64
        .type           $__internal_5_$__cuda_sm20_div_u64,@function
        .size           $__internal_5_$__cuda_sm20_div_u64,(.L_x_1584 - $__internal_5_$__cuda_sm20_div_u64)
$__internal_5_$__cuda_sm20_div_u64:
        /* <DEDUP_REMOVED lines=60> */
[----:B------:R-:W-:Y:S06]  /*3510*/  RET.REL.NODEC R6 `(_ZN7cutlass13device_kernelIN5flash19FlashAttnFwdCombineIN4cute5tupleIJNS3_1CILi8EEENS5_ILi128EEEEEELi7ELi256ELi1ELb0ELb1ENS_10bfloat16_tEfNS_4arch4Sm80EEEEEvNT_6ParamsE) ;  /* 0xffffffc806b87950 */ /* 0x000fec0003c3ffff */
.L_x_197:
        /* <DEDUP_REMOVED lines=14> */
.L_x_1584:


//--------------------- .text._ZN7cutlass13device_kernelIN5flash19FlashAttnFwdCombineIN4cute5tupleIJNS3_1CILi8EEENS5_ILi128EEEEEELi6ELi256ELi1ELb0ELb1ENS_10bfloat16_tEfNS_4arch4Sm80EEEEEvNT_6ParamsE --------------------------
	.section	.text._ZN7cutlass13device_kernelIN5flash19FlashAttnFwdCombineIN4cute5tupleIJNS3_1CILi8EEENS5_ILi128EEEEEELi6ELi256ELi1ELb0ELb1ENS_10bfloat16_tEfNS_4arch4Sm80EEEEEvNT_6ParamsE,"ax",@progbits
	.align	128
.text._ZN7cutlass13device_kernelIN5flash19FlashAttnFwdCombineIN4cute5tupleIJNS3_1CILi8EEENS5_ILi128EEEEEELi6ELi256ELi1ELb0ELb1ENS_10bfloat16_tEfNS_4arch4Sm80EEEEEvNT_6ParamsE:
        .type           _ZN7cutlass13device_kernelIN5flash19FlashAttnFwdCombineIN4cute5tupleIJNS3_1CILi8EEENS5_ILi128EEEEEELi6ELi256ELi1ELb0ELb1ENS_10bfloat16_tEfNS_4arch4Sm80EEEEEvNT_6ParamsE,@function
        .size           _ZN7cutlass13device_kernelIN5flash19FlashAttnFwdCombineIN4cute5tupleIJNS3_1CILi8EEENS5_ILi128EEEEEELi6ELi256ELi1ELb0ELb1ENS_10bfloat16_tEfNS_4arch4Sm80EEEEEvNT_6ParamsE,(.L_x_1586 - _ZN7cutlass13device_kernelIN5flash19FlashAttnFwdCombineIN4cute5tupleIJNS3_1CILi8EEENS5_ILi128EEEEEELi6ELi256ELi1ELb0ELb1ENS_10bfloat16_tEfNS_4arch4Sm80EEEEEvNT_6ParamsE)
        .other          _ZN7cutlass13device_kernelIN5flash19FlashAttnFwdCombineIN4cute5tupleIJNS3_1CILi8EEENS5_ILi128EEEEEELi6ELi256ELi1ELb0ELb1ENS_10bfloat16_tEfNS_4arch4Sm80EEEEEvNT_6ParamsE,@"STO_CUDA_ENTRY STV_DEFAULT"
_ZN7cutlass13device_kernelIN5flash19FlashAttnFwdCombineIN4cute5tupleIJNS3_1CILi8EEENS5_ILi128EEEEEELi6ELi256ELi1ELb0ELb1ENS_10bfloat16_tEfNS_4arch4Sm80EEEEEvNT_6ParamsE:
        /* <DEDUP_REMOVED lines=57> */
.L_x_198:
        /* <DEDUP_REMOVED lines=25> */
.L_x_199:
        /* <DEDUP_REMOVED lines=101> */
.L_x_201:
        /* <DEDUP_REMOVED lines=14> */
[----:B------:R-:W-:Y:S05]  /*0c50*/  CALL.REL.NOINC `($__internal_6_$__cuda_sm20_div_u64) ;  /* 0x0000002000147944 */ /* 0x000fea0003c00000 */
[----:B------:R-:W-:Y:S05]  /*0c60*/  BRA `(.L_x_203) ;  /* 0x00000000004c7947 */ /* 0x000fea0003800000 */
.L_x_202:
        /* <DEDUP_REMOVED lines=19> */
.L_x_203:
[----:B------:R-:W-:Y:S02]  /*0da0*/  IADD3 R4, R8, -0x1, RZ ;  /* 0xffffffff08047810 */ /* 0x000fe40007ffe0ff */
[----:B------:R-:W-:-:S07]  /*0db0*/  MOV R9, R0 ;  /* 0x0000000000097202 */ /* 0x000fce0000000f00 */
.L_x_200:
        /* <DEDUP_REMOVED lines=80> */
.L_x_205:
[----:B------:R-:W-:Y:S05]  /*12c0*/  BSYNC B0 ;  /* 0x0000000000007941 */ /* 0x000fea0003800000 */
.L_x_204:
        /* <DEDUP_REMOVED lines=164> */
.L_x_207:
[----:B------:R-:W-:Y:S05]  /*1d10*/  BSYNC B0 ;  /* 0x0000000000007941 */ /* 0x000fea0003800000 */
.L_x_206:
        /* <DEDUP_REMOVED lines=29> */
.L_x_212:
        /* <DEDUP_REMOVED lines=142> */
.L_x_211:
[----:B------:R-:W-:Y:S05]  /*27d0*/  BSYNC B0 ;  /* 0x0000000000007941 */ /* 0x000fea0003800000 */
.L_x_210:
[----:B------:R-:W-:Y:S05]  /*27e0*/  @!P5 BRA `(.L_x_209) ;  /* 0x0000000000d0d947 */ /* 0x000fea0003800000 */
[----:B------:R-:W-:Y:S01]  /*27f0*/  VIADD R4, R40, 0x3 ;  /* 0x0000000328047836 */ /* 0x000fe20000000000 */
[----:B------:R-:W-:Y:S01]  /*2800*/  MOV R20, 0x3 ;  /* 0x0000000300147802 */ /* 0x000fe20000000f00 */
[----:B------:R-:W-:-:S03]  /*2810*/  IMAD.MOV.U32 R6, RZ, RZ, RZ ;  /* 0x000000ffff067224 */ /* 0x000fc600078e00ff */
[----:B------:R-:W-:-:S07]  /*2820*/  SHF.R.S32.HI R7, RZ, 0x1f, R4 ;  /* 0x0000001fff077819 */ /* 0x000fce0000011404 */
.L_x_213:
        /* <DEDUP_REMOVED lines=48> */
.L_x_209:
[----:B------:R-:W-:Y:S05]  /*2b30*/  BSYNC B1 ;  /* 0x0000000000017941 */ /* 0x000fea0003800000 */
.L_x_208:
        /* <DEDUP_REMOVED lines=23> */
        .weak           $__internal_6_$__cuda_sm20_div_u64
        .type           $__internal_6_$__cuda_sm20_div_u64,@function
        .size           $__internal_6_$__cuda_sm20_div_u64,(.L_x_1586 - $__internal_6_$__cuda_sm20_div_u64)
$__internal_6_$__cuda_sm20_div_u64:
        /* <DEDUP_REMOVED lines=60> */
[----:B------:R-:W-:Y:S06]  /*3070*/  RET.REL.NODEC R6 `(_ZN7cutlass13device_kernelIN5flash19FlashAttnFwdCombineIN4cute5tupleIJNS3_1CILi8EEENS5_ILi128EEEEEELi6ELi256ELi1ELb0ELb1ENS_10bfloat16_tEfNS_4arch4Sm80EEEEEvNT_6ParamsE) ;  /* 0xffffffcc06e07950 */ /* 0x000fec0003c3ffff */
.L_x_214:
        /* <DEDUP_REMOVED lines=16> */
.L_x_1586:


//--------------------- .text._ZN7cutlass13device_kernelIN5flash19FlashAttnFwdCombineIN4cute5tupleIJNS3_1CILi8EEENS5_ILi128EEEEEELi5ELi256ELi1ELb0ELb1ENS_10bfloat16_tEfNS_4arch4Sm80EEEEEvNT_6ParamsE --------------------------
	.section	.text._ZN7cutlass13device_kernelIN5flash19FlashAttnFwdCombineIN4cute5tupleIJNS3_1CILi8EEENS5_ILi128EEEEEELi5ELi256ELi1ELb0ELb1ENS_10bfloat16_tEfNS_4arch4Sm80EEEEEvNT_6ParamsE,"ax",@progbits
	.align	128
.text._ZN7cutlass13device_kernelIN5flash19FlashAttnFwdCombineIN4cute5tupleIJNS3_1CILi8EEENS5_ILi128EEEEEELi5ELi256ELi1ELb0ELb1ENS_10bfloat16_tEfNS_4arch4Sm80EEEEEvNT_6ParamsE:
        .type           _ZN7cutlass13device_kernelIN5flash19FlashAttnFwdCombineIN4cute5tupleIJNS3_1CILi8EEENS5_ILi128EEEEEELi5ELi256ELi1ELb0ELb1ENS_10bfloat16_tEfNS_4arch4Sm80EEEEEvNT_6ParamsE,@function
        .size           _ZN7cutlass13device_kernelIN5flash19FlashAttnFwdCombineIN4cute5tupleIJNS3_1CILi8EEENS5_ILi128EEEEEELi5ELi256ELi1ELb0ELb1ENS_10bfloat16_tEfNS_4arch4Sm80EEEEEvNT_6ParamsE,(.L_x_1588 - _ZN7cutlass13device_kernelIN5flash19FlashAttnFwdCombineIN4cute5tupleIJNS3_1CILi8EEENS5_ILi128EEEEEELi5ELi256ELi1ELb0ELb1ENS_10bfloat16_tEfNS_4arch4Sm80EEEEEvNT_6ParamsE)
        .other          _ZN7cutlass13device_kernelIN5flash19FlashAttnFwdCombineIN4cute5tupleIJNS3_1CILi8EEENS5_ILi128EEEEEELi5ELi256ELi1ELb0ELb1ENS_10bfloat16_tEfNS_4arch4Sm80EEEEEvNT_6ParamsE,@"STO_CUDA_ENTRY STV_DEFAULT"
_ZN7cutlass13device_kernelIN5flash19FlashAttnFwdCombineIN4cute5tupleIJNS3_1CILi8EEENS5_ILi128EEEEEELi5ELi256ELi1ELb0ELb1ENS_10bfloat16_tEfNS_4arch4Sm80EEEEEvNT_6ParamsE:
        /* <DEDUP_REMOVED lines=57> */
.L_x_215:
        /* <DEDUP_REMOVED lines=25> */
.L_x_216:
        /* <DEDUP_REMOVED lines=101> */
.L_x_218:
        /* <DEDUP_REMOVED lines=14> */
[----:B------:R-:W-:Y:S05]  /*0c50*/  CALL.REL.NOINC `($__internal_7_$__cuda_sm20_div_u64) ;  /* 0x0000001c00707944 */ /* 0x000fea0003c00000 */
[----:B------:R-:W-:Y:S05]  /*0c60*/  BRA `(.L_x_220) ;  /* 0x00000000004c7947 */ /* 0x000fea0003800000 */
.L_x_219:
        /* <DEDUP_REMOVED lines=19> */
.L_x_220:
[----:B------:R-:W-:Y:S02]  /*0da0*/  IADD3 R4, R8, -0x1, RZ ;  /* 0xffffffff08047810 */ /* 0x000fe40007ffe0ff */
[----:B------:R-:W-:-:S07]  /*0db0*/  MOV R9, R0 ;  /* 0x0000000000097202 */ /* 0x000fce0000000f00 */
.L_x_217:
        /* <DEDUP_REMOVED lines=53> */
.L_x_222:
[----:B------:R-:W-:Y:S05]  /*1110*/  BSYNC B0 ;  /* 0x0000000000007941 */ /* 0x000fea0003800000 */
.L_x_221:
        /* <DEDUP_REMOVED lines=151> */
.L_x_224:
[----:B------:R-:W-:Y:S05]  /*1a90*/  BSYNC B0 ;  /* 0x0000000000007941 */ /* 0x000fea0003800000 */
.L_x_223:
        /* <DEDUP_REMOVED lines=28> */
.L_x_229:
        /* <DEDUP_REMOVED lines=142> */
.L_x_228:
[----:B------:R-:W-:Y:S05]  /*2540*/  BSYNC B0 ;  /* 0x0000000000007941 */ /* 0x000fea0003800000 */
.L_x_227:
[----:B------:R-:W-:Y:S05]  /*2550*/  @!P5 BRA `(.L_x_226) ;  /* 0x0000000000d0d947 */ /* 0x000fea0003800000 */
[----:B------:R-:W-:Y:S01]  /*2560*/  VIADD R4, R40, 0x3 ;  /* 0x0000000328047836 */ /* 0x000fe20000000000 */
[----:B------:R-:W-:Y:S01]  /*2570*/  MOV R20, 0x3 ;  /* 0x0000000300147802 */ /* 0x000fe20000000f00 */
[----:B-1----:R-:W-:-:S03]  /*2580*/  IMAD.MOV.U32 R6, RZ, RZ, RZ ;  /* 0x000000ffff067224 */ /* 0x002fc600078e00ff */
[----:B------:R-:W-:-:S07]  /*2590*/  SHF.R.S32.HI R7, RZ, 0x1f, R4 ;  /* 0x0000001fff077819 */ /* 0x000fce0000011404 */
.L_x_230:
        /* <DEDUP_REMOVED lines=48> */
.L_x_226:
[----:B------:R-:W-:Y:S05]  /*28a0*/  BSYNC B1 ;  /* 0x0000000000017941 */ /* 0x000fea0003800000 */
.L_x_225:
        /* <DEDUP_REMOVED lines=23> */
        .weak           $__internal_7_$__cuda_sm20_div_u64
        .type           $__internal_7_$__cuda_sm20_div_u64,@function
        .size           $__internal_7_$__cuda_sm20_div_u64,(.L_x_1588 - $__internal_7_$__cuda_sm20_div_u64)
$__internal_7_$__cuda_sm20_div_u64:
        /* <DEDUP_REMOVED lines=60> */
[----:B------:R-:W-:Y:S06]  /*2de0*/  RET.REL.NODEC R6 `(_ZN7cutlass13device_kernelIN5flash19FlashAttnFwdCombineIN4cute5tupleIJNS3_1CILi8EEENS5_ILi128EEEEEELi5ELi256ELi1ELb0ELb1ENS_10bfloat16_tEfNS_4arch4Sm80EEEEEvNT_6ParamsE) ;  /* 0xffffffd006847950 */ /* 0x000fec0003c3ffff */
.L_x_231:
        /* <DEDUP_REMOVED lines=9> */
.L_x_1588:


//--------------------- .text._ZN7cutlass13device_kernelIN5flash19FlashAttnFwdCombineIN4cute5tupleIJNS3_1CILi16EEENS5_ILi64EEEEEELi8ELi256ELi1ELb0ELb0ENS_10bfloat16_tEfNS_4arch4Sm90EEEEEvNT_6ParamsE --------------------------
	.section	.text._ZN7cutlass13device_kernelIN5flash19FlashAttnFwdCombineIN4cute5tupleIJNS3_1CILi16EEENS5_ILi64EEEEEELi8ELi256ELi1ELb0ELb0ENS_10bfloat16_tEfNS_4arch4Sm90EEEEEvNT_6ParamsE,"ax",@progbits
	.align	128
.text._ZN7cutlass13device_kernelIN5flash19FlashAttnFwdCombineIN4cute5tupleIJNS3_1CILi16EEENS5_ILi64EEEEEELi8ELi256ELi1ELb0ELb0ENS_10bfloat16_tEfNS_4arch4Sm90EEEEEvNT_6ParamsE:
        .type           _ZN7cutlass13device_kernelIN5flash19FlashAttnFwdCombineIN4cute5tupleIJNS3_1CILi16EEENS5_ILi64EEEEEELi8ELi256ELi1ELb0ELb0ENS_10bfloat16_tEfNS_4arch4Sm90EEEEEvNT_6ParamsE,@function
        .size           _ZN7cutlass13device_kernelIN5flash19FlashAttnFwdCombineIN4cute5tupleIJNS3_1CILi16EEENS5_ILi64EEEEEELi8ELi256ELi1ELb0ELb0ENS_10bfloat16_tEfNS_4arch4Sm90EEEEEvNT_6ParamsE,(.L_x_1590 - _ZN7cutlass13device_kernelIN5flash19FlashAttnFwdCombineIN4cute5tupleIJNS3_1CILi16EEENS5_ILi64EEEEEELi8ELi256ELi1ELb0ELb0ENS_10bfloat16_tEfNS_4arch4Sm90EEEEEvNT_6ParamsE)
        .other          _ZN7cutlass13device_kernelIN5flash19FlashAttnFwdCombineIN4cute5tupleIJNS3_1CILi16EEENS5_ILi64EEEEEELi8ELi256ELi1ELb0ELb0ENS_10bfloat16_tEfNS_4arch4Sm90EEEEEvNT_6ParamsE,@"STO_CUDA_ENTRY STV_DEFAULT"
_ZN7cutlass13device_kernelIN5flash19FlashAttnFwdCombineIN4cute5tupleIJNS3_1CILi16EEENS5_ILi64EEEEEELi8ELi256ELi1ELb0ELb0ENS_10bfloat16_tEfNS_4arch4Sm90EEEEEvNT_6ParamsE:
[----:B------:R-:W1:Y:S08]  /*0000*/  LDC R1, c[0x0][0x28] ;  /* 0x00000a00ff017b82 */ /* 0x000e700000000800 */
[----:B------:R-:W2:Y:S01]  /*0010*/  LDC.64 R2, c[0x0][0x2e0] ;  /* 0x0000b800ff027b82 */ /* 0x000ea20000000a00 */
[----:B------:R-:W3:Y:S01]  /*0020*/  S2R R0, SR_CTAID.Z ;  /* 0x0000000000007919 */ /* 0x000ee20000002700 */
[----:B------:R-:W-:Y:S01]  /*0030*/  ULDC.64 UR38, c[0x0][0x208] ;  /* 0x0000820000267ab9 */ /* 0x000fe20000000a00 */
[----:B------:R-:W4:Y:S01]  /*0040*/  S2R R17, SR_TID.X ;  /* 0x0000000000117919 */ /* 0x000f220000002100 */
[----:B------:R-:W1:Y:S01]  /*0050*/  S2R R16, SR_CTAID.X ;  /* 0x0000000000107919 */ /* 0x000e620000002500 */
[----:B------:R-:W-:-:S03]  /*0060*/  ULDC UR6, c[0x0][0xc] ;  /* 0x0000030000067ab9 */ /* 0x000fc60000000800 */
[----:B------:R-:W1:Y:S01]  /*0070*/  S2UR UR36, SR_CTAID.Y ;  /* 0x00000000002479c3 */ /* 0x000e620000002600 */
        /* <DEDUP_REMOVED lines=13> */
[----:B------:R-:W-:Y:S01]  /*0150*/  ISETP.NE.U32.AND P0, PT, RZ, UR4, PT ;  /* 0x00000004ff007c0c */ /* 0x000fe2000bf05070 */
[----:B------:R-:W-:-:S03]  /*0160*/  UIADD3 UR6, UR6, -0x1, URZ ;  /* 0xffffffff06067890 */ /* 0x000fc6000fffe03f */
[----:B------:R-:W-:-:S04]  /*0170*/  ISETP.NE.AND.EX P0, PT, RZ, UR5, PT, P0 ;  /* 0x00000005ff007c0c */ /* 0x000fc8000bf05300 */
[----:B----4-:R-:W-:-:S04]  /*0180*/  ISETP.NE.OR P0, PT, R17, RZ, !P0 ;  /* 0x000000ff1100720c */ /* 0x010fc80004705670 */
[----:B-1----:R-:W-:Y:S01]  /*0190*/  ISETP.NE.OR P0, PT, R16, UR6, P0 ;  /* 0x0000000610007c0c */ /* 0x002fe20008705670 */
[----:B--2---:R-:W1:Y:S01]  /*01a0*/  LDC R2, c[0x0][0x10] ;  /* 0x00000400ff027b82 */ /* 0x004e620000000800 */
[----:B------:R-:W-:Y:S02]  /*01b0*/  ULDC UR4, c[0x0][0x14] ;  /* 0x0000050000047ab9 */ /* 0x000fe40000000800 */
[----:B------:R-:W-:Y:S01]  /*01c0*/  UIADD3 UR4, UR4, -0x1, URZ ;  /* 0xffffffff04047890 */ /* 0x000fe2000fffe03f */
[----:B-1----:R-:W-:-:S05]  /*01d0*/  VIADD R2, R2, 0xffffffff ;  /* 0xffffffff02027836 */ /* 0x002fca0000000000 */
[----:B------:R-:W-:-:S04]  /*01e0*/  ISETP.NE.OR P0, PT, R2, UR36, P0 ;  /* 0x0000002402007c0c */ /* 0x000fc80008705670 */
        /* <DEDUP_REMOVED lines=27> */
.L_x_232:
[----:B------:R-:W1:Y:S01]  /*03a0*/  LDC R4, c[0x0][0x2b8] ;  /* 0x0000ae00ff047b82 */ /* 0x000e620000000800 */
[----:B------:R-:W-:Y:S01]  /*03b0*/  SHF.R.S32.HI R8, RZ, 0x1f, R17 ;  /* 0x0000001fff087819 */ /* 0x000fe20000011411 */
[----:B------:R-:W-:Y:S01]  /*03c0*/  BSSY B0, `(.L_x_233) ;  /* 0x0000156000007945 */ /* 0x000fe20003800000 */
[----:B-----5:R-:W-:Y:S02]  /*03d0*/  SHF.R.S32.HI R33, RZ, 0x1f, R32 ;  /* 0x0000001fff217819 */ /* 0x020fe40000011420 */
[----:B------:R-:W-:-:S03]  /*03e0*/  LEA.HI R8, R8, R17, RZ, 0x4 ;  /* 0x0000001108087211 */ /* 0x000fc600078f20ff */
[----:B------:R-:W2:Y:S01]  /*03f0*/  LDC R13, c[0x0][0x21c] ;  /* 0x00008700ff0d7b82 */ /* 0x000ea20000000800 */
[C---:B------:R-:W-:Y:S02]  /*0400*/  LOP3.LUT R2, R8.reuse, 0xfffffff0, RZ, 0xc0, !PT ;  /* 0xfffffff008027812 */ /* 0x040fe400078ec0ff */
[----:B------:R-:W-:Y:S02]  /*0410*/  LOP3.LUT R3, R8, 0xf0, RZ, 0xc0, !PT ;  /* 0x000000f008037812 */ /* 0x000fe400078ec0ff */
[----:B------:R-:W-:Y:S01]  /*0420*/  SHF.R.S32.HI R8, RZ, 0x4, R8 ;  /* 0x00000004ff087819 */ /* 0x000fe20000011408 */
[----:B------:R-:W-:Y:S01]  /*0430*/  IMAD.IADD R2, R17, 0x1, -R2 ;  /* 0x0000000111027824 */ /* 0x000fe200078e0a02 */
[----:B------:R-:W-:Y:S01]  /*0440*/  LOP3.LUT R17, R3, 0xf, R17, 0xf8, !PT ;  /* 0x0000000f03117812 */ /* 0x000fe200078ef811 */
[----:B------:R-:W3:Y:S01]  /*0450*/  LDC.64 R6, c[0x0][0x248] ;  /* 0x00009200ff067b82 */ /* 0x000ee20000000a00 */
[----:B------:R-:W-:Y:S01]  /*0460*/  SHF.R.U32.HI R3, RZ, 0x4, R3 ;  /* 0x00000004ff037819 */ /* 0x000fe20000011603 */
[----:B------:R-:W-:-:S02]  /*0470*/  IMAD R10, R16, 0x10, R2 ;  /* 0x00000010100a7824 */ /* 0x000fc400078e0202 */
[----:B------:R-:W-:Y:S01]  /*0480*/  IMAD R9, R16, 0x10, R8 ;  /* 0x0000001010097824 */ /* 0x000fe200078e0208 */
[----:B------:R-:W-:Y:S02]  /*0490*/  LOP3.LUT R3, R17, R3, RZ, 0x3c, !PT ;  /* 0x0000000311037212 */ /* 0x000fe400078e3cff */
[----:B------:R-:W-:Y:S02]  /*04a0*/  ISETP.GE.AND P0, PT, R10, R25, PT ;  /* 0x000000190a00720c */ /* 0x000fe40003f06270 */
[----:B-1----:R-:W-:-:S13]  /*04b0*/  ISETP.NE.AND P1, PT, R4, 0x1, PT ;  /* 0x000000010400780c */ /* 0x002fda0003f25270 */
[----:B------:R-:W1:Y:S08]  /*04c0*/  @P1 LDC R5, c[0x0][0x2bc] ;  /* 0x0000af00ff051b82 */ /* 0x000e700000000800 */
[----:B------:R-:W4:Y:S01]  /*04d0*/  @P1 LDC R0, c[0x0][0x2c0] ;  /* 0x0000b000ff001b82 */ /* 0x000f220000000800 */
[----:B--23--:R-:W-:Y:S05]  /*04e0*/  @P0 BRA `(.L_x_234) ;  /* 0x00000014000c0947 */ /* 0x00cfea0003800000 */
[----:B------:R-:W2:Y:S01]  /*04f0*/  LDC R11, c[0x0][0x2b8] ;  /* 0x0000ae00ff0b7b82 */ /* 0x000ea20000000800 */
[CC--:B------:R-:W-:Y:S01]  /*0500*/  ISETP.GE.AND P6, PT, R8.reuse, R24.reuse, PT ;  /* 0x000000180800720c */ /* 0x0c0fe20003fc6270 */
[C---:B------:R-:W-:Y:S01]  /*0510*/  VIADD R12, R8.reuse, 0x10 ;  /* 0x00000010080c7836 */ /* 0x040fe20000000000 */
[----:B------:R-:W-:Y:S01]  /*0520*/  ULDC.64 UR4, c[0x0][0x278] ;  /* 0x00009e0000047ab9 */ /* 0x000fe20000000a00 */
[----:B------:R-:W-:Y:S01]  /*0530*/  IMAD.MOV.U32 R15, RZ, RZ, R10 ;  /* 0x000000ffff0f7224 */ /* 0x000fe200078e000a */
[----:B------:R-:W-:Y:S01]  /*0540*/  IADD3 R34, R8, 0x20, RZ ;  /* 0x0000002008227810 */ /* 0x000fe20007ffe0ff */
[----:B------:R-:W-:Y:S01]  /*0550*/  IMAD R16, R33, UR4, RZ ;  /* 0x0000000421107c24 */ /* 0x000fe2000f8e02ff */
[-C--:B------:R-:W-:Y:S01]  /*0560*/  ISETP.GE.AND P5, PT, R12, R24.reuse, PT ;  /* 0x000000180c00720c */ /* 0x080fe20003fa6270 */
[----:B------:R-:W-:Y:S01]  /*0570*/  IMAD.WIDE.U32 R18, R32, UR4, RZ ;  /* 0x0000000420127c25 */ /* 0x000fe2000f8e00ff */
[----:B------:R-:W3:Y:S01]  /*0580*/  S2UR UR6, SR_CgaCtaId ;  /* 0x00000000000679c3 */ /* 0x000ee20000008800 */
[----:B------:R-:W-:-:S02]  /*0590*/  ISETP.GE.AND P3, PT, R34, R24, PT ;  /* 0x000000182200720c */ /* 0x000fc40003f66270 */
[----:B------:R-:W-:Y:S01]  /*05a0*/  IMAD R16, R32, UR5, R16 ;  /* 0x0000000520107c24 */ /* 0x000fe2000f8e0210 */
[----:B------:R-:W-:Y:S01]  /*05b0*/  ULDC.64 UR4, c[0x0][0x270] ;  /* 0x00009c0000047ab9 */ /* 0x000fe20000000a00 */
[----:B------:R-:W-:Y:S01]  /*05c0*/  @!P6 SHF.R.S32.HI R22, RZ, 0x1f, R8 ;  /* 0x0000001fff16e819 */ /* 0x000fe20000011408 */
[----:B------:R-:W-:Y:S02]  /*05d0*/  VIADD R28, R8, 0x30 ;  /* 0x00000030081c7836 */ /* 0x000fe40000000000 */
[----:B------:R-:W5:Y:S03]  /*05e0*/  @!P6 LDC.64 R20, c[0x0][0x268] ;  /* 0x00009a00ff14eb82 */ /* 0x000f660000000a00 */
[----:B------:R-:W-:Y:S02]  /*05f0*/  @!P5 SHF.R.S32.HI R23, RZ, 0x1f, R12 ;  /* 0x0000001fff17d819 */ /* 0x000fe4000001140c */
[----:B------:R-:W-:-:S02]  /*0600*/  ISETP.GE.AND P2, PT, R28, R24, PT ;  /* 0x000000181c00720c */ /* 0x000fc40003f46270 */
[----:B--2---:R-:W-:-:S13]  /*0610*/  ISETP.NE.AND P0, PT, R11, 0x1, PT ;  /* 0x000000010b00780c */ /* 0x004fda0003f05270 */
[----:B------:R-:W2:Y:S01]  /*0620*/  @P0 LDC R17, c[0x0][0x2bc] ;  /* 0x0000af00ff110b82 */ /* 0x000ea20000000800 */
[----:B-----5:R-:W-:-:S07]  /*0630*/  @!P6 IMAD R22, R22, R20, RZ ;  /* 0x000000141616e224 */ /* 0x020fce00078e02ff */
[----:B------:R-:W5:Y:S01]  /*0640*/  @P0 LDC R14, c[0x0][0x2c0] ;  /* 0x0000b000ff0e0b82 */ /* 0x000f620000000800 */
[----:B------:R-:W-:Y:S02]  /*0650*/  @!P6 IMAD R22, R8, R21, R22 ;  /* 0x000000150816e224 */ /* 0x000fe400078e0216 */
[----:B------:R-:W-:Y:S02]  /*0660*/  @P6 IMAD.MOV.U32 R21, RZ, RZ, -0x800000 ;  /* 0xff800000ff156424 */ /* 0x000fe400078e00ff */
[----:B--2---:R-:W-:-:S05]  /*0670*/  @P0 IMAD.HI.U32 R17, R10, R17, RZ ;  /* 0x000000110a110227 */ /* 0x004fca00078e00ff */
[----:B-----5:R-:W-:Y:S02]  /*0680*/  @P0 SHF.R.U32.HI R15, RZ, R14, R17 ;  /* 0x0000000eff0f0219 */ /* 0x020fe40000011611 */
[----:B------:R-:W-:Y:S01]  /*0690*/  IADD3 R17, R19, R16, RZ ;  /* 0x0000001013117210 */ /* 0x000fe20007ffe0ff */
[----:B------:R-:W-:Y:S01]  /*06a0*/  IMAD.MOV.U32 R16, RZ, RZ, R18 ;  /* 0x000000ffff107224 */ /* 0x000fe200078e0012 */
[--C-:B------:R-:W-:Y:S01]  /*06b0*/  SHF.R.S32.HI R14, RZ, 0x1f, R15.reuse ;  /* 0x0000001fff0e7819 */ /* 0x100fe2000001140f */
[----:B------:R-:W-:Y:S01]  /*06c0*/  IMAD.MOV R26, RZ, RZ, -R15 ;  /* 0x000000ffff1a7224 */ /* 0x000fe200078e0a0f */
[----:B------:R-:W2:Y:S01]  /*06d0*/  @!P6 LDC.64 R18, c[0x0][0x250] ;  /* 0x00009400ff12eb82 */ /* 0x000ea20000000a00 */
[----:B------:R-:W-:-:S04]  /*06e0*/  IMAD.WIDE.U32 R16, R15, UR4, R16 ;  /* 0x000000040f107c25 */ /* 0x000fc8000f8e0010 */
[----:B------:R-:W-:Y:S02]  /*06f0*/  IMAD R26, R11, R26, R10 ;  /* 0x0000001a0b1a7224 */ /* 0x000fe400078e020a */
[----:B------:R-:W-:Y:S01]  /*0700*/  IMAD R14, R14, UR4, RZ ;  /* 0x000000040e0e7c24 */ /* 0x000fe2000f8e02ff */
[----:B------:R-:W5:Y:S01]  /*0710*/  @!P5 LDC.64 R10, c[0x0][0x268] ;  /* 0x00009a00ff0adb82 */ /* 0x000f620000000a00 */
[----:B------:R-:W-:Y:S02]  /*0720*/  UMOV UR4, 0x400 ;  /* 0x0000040000047882 */ /* 0x000fe40000000000 */
[----:B------:R-:W-:Y:S01]  /*0730*/  IMAD R14, R15, UR5, R14 ;  /* 0x000000050f0e7c24 */ /* 0x000fe2000f8e020e */
[----:B------:R-:W-:Y:S01]  /*0740*/  SHF.R.S32.HI R15, RZ, 0x1f, R26 ;  /* 0x0000001fff0f7819 */ /* 0x000fe2000001141a */
[----:B---3--:R-:W-:Y:S01]  /*0750*/  ULEA UR4, UR6, UR4, 0x18 ;  /* 0x0000000406047291 */ /* 0x008fe2000f8ec03f */
[----:B------:R-:W-:-:S04]  /*0760*/  IADD3 R26, P0, R26, R16, RZ ;  /* 0x000000101a1a7210 */ /* 0x000fc80007f1e0ff */
[----:B------:R-:W-:Y:S01]  /*0770*/  IADD3.X R27, R15, R17, R14, P0, !PT ;  /* 0x000000110f1b7210 */ /* 0x000fe200007fe40e */
[--C-:B------:R-:W-:Y:S01]  /*0780*/  @!P5 IMAD.MOV.U32 R36, RZ, RZ, R26.reuse ;  /* 0x000000ffff24d224 */ /* 0x100fe200078e001a */
[----:B------:R-:W3:Y:S01]  /*0790*/  @!P5 LDC.64 R16, c[0x0][0x250] ;  /* 0x00009400ff10db82 */ /* 0x000ee20000000a00 */
[----:B------:R-:W-:Y:S01]  /*07a0*/  LEA R3, R3, UR4, 0x2 ;  /* 0x0000000403037c11 */ /* 0x000fe2000f8e10ff */
[----:B------:R-:W-:Y:S01]  /*07b0*/  @!P6 IMAD.WIDE.U32 R30, R8, R20, R26 ;  /* 0x00000014081ee225 */ /* 0x000fe200078e001a */
[----:B------:R-:W-:-:S03]  /*07c0*/  @!P5 MOV R37, R27 ;  /* 0x0000001b0025d202 */ /* 0x000fc60000000f00 */
[----:B------:R1:W-:Y:S02]  /*07d0*/  @P6 STS [R3], R21 ;  /* 0x0000001503006388 */ /* 0x0003e40000000800 */
[----:B------:R-:W4:Y:S01]  /*07e0*/  @!P3 LDC.64 R14, c[0x0][0x268] ;  /* 0x00009a00ff0ebb82 */ /* 0x000f220000000a00 */
[----:B------:R-:W-:Y:S02]  /*07f0*/  @!P6 IADD3 R22, R31, R22, RZ ;  /* 0x000000161f16e210 */ /* 0x000fe40007ffe0ff */
[----:B--2---:R-:W-:Y:S01]  /*0800*/  @!P6 LEA R20, P0, R30, R18, 0x2 ;  /* 0x000000121e14e211 */ /* 0x004fe200078010ff */
[-C--:B-----5:R-:W-:Y:S02]  /*0810*/  @!P5 IMAD R23, R23, R10.reuse, RZ ;  /* 0x0000000a1717d224 */ /* 0x0a0fe400078e02ff */
[----:B------:R-:W-:-:S04]  /*0820*/  @!P5 IMAD.WIDE.U32 R36, R12, R10, R36 ;  /* 0x0000000a0c24d225 */ /* 0x000fc800078e0024 */
[----:B------:R-:W-:Y:S02]  /*0830*/  @!P5 IMAD R29, R12, R11, R23 ;  /* 0x0000000b0c1dd224 */ /* 0x000fe400078e0217 */
[----:B------:R-:W-:Y:S01]  /*0840*/  VIADD R23, R8, 0x40 ;  /* 0x0000004008177836 */ /* 0x000fe20000000000 */
[----:B------:R-:W2:Y:S01]  /*0850*/  @!P2 LDC.64 R10, c[0x0][0x268] ;  /* 0x00009a00ff0aab82 */ /* 0x000ea20000000a00 */
[----:B------:R-:W-:Y:S02]  /*0860*/  @!P5 IMAD.IADD R29, R37, 0x1, R29 ;  /* 0x00000001251dd824 */ /* 0x000fe400078e021d */
[----:B------:R-:W-:Y:S01]  /*0870*/  @P5 IMAD.MOV.U32 R12, RZ, RZ, -0x800000 ;  /* 0xff800000ff0c5424 */ /* 0x000fe200078e00ff */
[----:B------:R-:W-:-:S04]  /*0880*/  @!P6 LEA.HI.X R21, R30, R19, R22, 0x2, P0 ;  /* 0x000000131e15e211 */ /* 0x000fc800000f1416 */
[----:B------:R-:W5:Y:S01]  /*0890*/  @!P3 LDC.64 R18, c[0x0][0x250] ;  /* 0x00009400ff12bb82 */ /* 0x000f620000000a00 */
[----:B------:R-:W-:Y:S02]  /*08a0*/  @!P3 SHF.R.S32.HI R22, RZ, 0x1f, R34 ;  /* 0x0000001fff16b819 */ /* 0x000fe40000011422 */
[----:B---3--:R-:W-:Y:S01]  /*08b0*/  @!P5 LEA R30, P4, R36, R16, 0x2 ;  /* 0x00000010241ed211 */ /* 0x008fe200078810ff */
[----:B------:R-:W-:Y:S01]  /*08c0*/  @!PT LDS RZ, [RZ] ;  /* 0x00000000fffff984 */ /* 0x000fe20000000800 */
[----:B------:R-:W-:Y:S01]  /*08d0*/  @!PT LDS RZ, [RZ] ;  /* 0x00000000fffff984 */ /* 0x000fe20000000800 */
[----:B------:R-:W-:Y:S01]  /*08e0*/  @!PT LDS RZ, [RZ] ;  /* 0x00000000fffff984 */ /* 0x000fe20000000800 */
[----:B------:R1:W-:Y:S01]  /*08f0*/  @!P6 LDGSTS.E.LTC128B [R3], desc[UR38][R20.64] ;  /* 0x000000001403efae */ /* 0x0003e2000b921966 */
[----:B------:R-:W-:Y:S01]  /*0900*/  ISETP.GE.AND P0, PT, R23, R24, PT ;  /* 0x000000181700720c */ /* 0x000fe20003f06270 */
[----:B----4-:R-:W-:Y:S01]  /*0910*/  @!P3 IMAD R22, R22, R14, RZ ;  /* 0x0000000e1616b224 */ /* 0x010fe200078e02ff */
[----:B------:R-:W-:Y:S01]  /*0920*/  @!P5 LEA.HI.X R31, R36, R17, R29, 0x2, P4 ;  /* 0x00000011241fd211 */ /* 0x000fe200020f141d */
[----:B------:R-:W-:Y:S01]  /*0930*/  @!P3 IMAD.MOV.U32 R17, RZ, RZ, R27 ;  /* 0x000000ffff11b224 */ /* 0x000fe200078e001b */
[----:B------:R-:W-:Y:S01]  /*0940*/  @!P3 MOV R16, R26 ;  /* 0x0000001a0010b202 */ /* 0x000fe20000000f00 */
[----:B------:R3:W-:Y:S01]  /*0950*/  @P5 STS [R3+0x400], R12 ;  /* 0x0004000c03005388 */ /* 0x0007e20000000800 */
[----:B------:R-:W-:-:S03]  /*0960*/  @!P2 SHF.R.S32.HI R29, RZ, 0x1f, R28 ;  /* 0x0000001fff1da819 */ /* 0x000fc6000001141c */
[----:B------:R-:W-:Y:S01]  /*0970*/  @!PT LDS RZ, [RZ] ;  /* 0x00000000fffff984 */ /* 0x000fe20000000800 */
[----:B------:R-:W-:Y:S01]  /*0980*/  @!PT LDS RZ, [RZ] ;  /* 0x00000000fffff984 */ /* 0x000fe20000000800 */
[----:B------:R-:W-:Y:S01]  /*0990*/  @!PT LDS RZ, [RZ] ;  /* 0x00000000fffff984 */ /* 0x000fe20000000800 */
[----:B------:R5:W-:Y:S02]  /*09a0*/  @!P5 LDGSTS.E.LTC128B [R3+0x400], desc[UR38][R30.64] ;  /* 0x004000001e03dfae */ /* 0x000be4000b921966 */
[----:B--2---:R-:W-:-:S04]  /*09b0*/  @!P2 IMAD R29, R29, R10, RZ ;  /* 0x0000000a1d1da224 */ /* 0x004fc800078e02ff */
[----:B------:R-:W-:Y:S02]  /*09c0*/  @!P2 IMAD R29, R28, R11, R29 ;  /* 0x0000000b1c1da224 */ /* 0x000fe400078e021d */
[C---:B-1----:R-:W-:Y:S01]  /*09d0*/  @!P3 IMAD R21, R34.reuse, R15, R22 ;  /* 0x0000000f2215b224 */ /* 0x042fe200078e0216 */
[----:B------:R-:W-:Y:S01]  /*09e0*/  @P3 MOV R20, 0xff800000 ;  /* 0xff80000000143802 */ /* 0x000fe20000000f00 */
[----:B------:R-:W-:Y:S02]  /*09f0*/  @!P3 IMAD.WIDE.U32 R34, R34, R14, R16 ;  /* 0x0000000e2222b225 */ /* 0x000fe400078e0010 */
[----:B------:R-:W1:Y:S02]  /*0a00*/  @!P2 LDC.64 R16, c[0x0][0x250] ;  /* 0x00009400ff10ab82 */ /* 0x000e640000000a00 */
[----:B------:R-:W-:Y:S01]  /*0a10*/  @!P3 IMAD.IADD R21, R35, 0x1, R21 ;  /* 0x000000012315b824 */ /* 0x000fe200078e0215 */
[----:B------:R2:W-:Y:S01]  /*0a20*/  @P3 STS [R3+0x800], R20 ;  /* 0x0008001403003388 */ /* 0x0005e20000000800 */
[----:B------:R-:W-:Y:S01]  /*0a30*/  VIADD R22, R8, 0x50 ;  /* 0x0000005008167836 */ /* 0x000fe20000000000 */
[----:B-----5:R-:W-:Y:S01]  /*0a40*/  @!P3 LEA R30, P4, R34, R18, 0x2 ;  /* 0x00000012221eb211 */ /* 0x020fe200078810ff */
[----:B---3--:R-:W-:-:S02]  /*0a50*/  VIADD R12, R8, 0x60 ;  /* 0x00000060080c7836 */ /* 0x008fc40000000000 */
[----:B------:R-:W3:Y:S01]  /*0a60*/  @!P0 LDC.64 R14, c[0x0][0x268] ;  /* 0x00009a00ff0e8b82 */ /* 0x000ee20000000a00 */
[----:B------:R-:W-:Y:S01]  /*0a70*/  ISETP.GE.AND P6, PT, R22, R24, PT ;  /* 0x000000181600720c */ /* 0x000fe20003fc6270 */
[----:B------:R-:W-:Y:S01]  /*0a80*/  @!P2 IMAD.MOV.U32 R35, RZ, RZ, R27 ;  /* 0x000000ffff23a224 */ /* 0x000fe200078e001b */
[----:B------:R-:W-:Y:S02]  /*0a90*/  @!P3 LEA.HI.X R31, R34, R19, R21, 0x2, P4 ;  /* 0x00000013221fb211 */ /* 0x000fe400020f1415 */
[----:B------:R-:W-:Y:S02]  /*0aa0*/  @!P2 MOV R34, R26 ;  /* 0x0000001a0022a202 */ /* 0x000fe40000000f00 */
[----:B------:R-:W-:Y:S01]  /*0ab0*/  ISETP.GE.AND P5, PT, R12, R24, PT ;  /* 0x000000180c00720c */ /* 0x000fe20003fa6270 */
[----:B------:R-:W-:Y:S01]  /*0ac0*/  @!PT LDS RZ, [RZ] ;  /* 0x00000000fffff984 */ /* 0x000fe20000000800 */
[----:B------:R-:W-:Y:S01]  /*0ad0*/  @!PT LDS RZ, [RZ] ;  /* 0x00000000fffff984 */ /* 0x000fe20000000800 */
[----:B------:R-:W-:Y:S01]  /*0ae0*/  @!PT LDS RZ, [RZ] ;  /* 0x00000000fffff984 */ /* 0x000fe20000000800 */
[----:B------:R1:W-:Y:S01]  /*0af0*/  @!P3 LDGSTS.E.LTC128B [R3+0x800], desc[UR38][R30.64] ;  /* 0x008000001e03bfae */ /* 0x0003e2000b921966 */
[----:B------:R-:W-:Y:S01]  /*0b00*/  @!P0 SHF.R.S32.HI R18, RZ, 0x1f, R23 ;  /* 0x0000001fff128819 */ /* 0x000fe20000011417 */
[----:B------:R-:W-:-:S04]  /*0b10*/  @!P2 IMAD.WIDE.U32 R34, R28, R10, R34 ;  /* 0x0000000a1c22a225 */ /* 0x000fc800078e0022 */
[----:B------:R-:W4:Y:S01]  /*0b20*/  @!P6 LDC.64 R10, c[0x0][0x268] ;  /* 0x00009a00ff0aeb82 */ /* 0x000f220000000a00 */
[----:B------:R-:W-:Y:S01]  /*0b30*/  @!P2 IADD3 R29, R35, R29, RZ ;  /* 0x0000001d231da210 */ /* 0x000fe20007ffe0ff */
[----:B------:R-:W-:Y:S02]  /*0b40*/  @!P0 IMAD.MOV.U32 R35, RZ, RZ, R27 ;  /* 0x000000ffff238224 */ /* 0x000fe400078e001b */
[----:B------:R-:W-:Y:S02]  /*0b50*/  @P2 IMAD.MOV.U32 R28, RZ, RZ, -0x800000 ;  /* 0xff800000ff1c2424 */ /* 0x000fe400078e00ff */
[----:B------:R-:W-:Y:S01]  /*0b60*/  @!P5 MOV R37, R27 ;  /* 0x0000001b0025d202 */ /* 0x000fe20000000f00 */
[----:B------:R-:W-:Y:S01]  /*0b70*/  @!P5 IMAD.MOV.U32 R36, RZ, RZ, R26 ;  /* 0x000000ffff24d224 */ /* 0x000fe200078e001a */
[----:B--2---:R-:W2:Y:S01]  /*0b80*/  @!P0 LDC.64 R20, c[0x0][0x250] ;  /* 0x00009400ff148b82 */ /* 0x004ea20000000a00 */
[----:B------:R5:W-:Y:S01]  /*0b90*/  @P2 STS [R3+0xc00], R28 ;  /* 0x000c001c03002388 */ /* 0x000be20000000800 */
[----:B-1----:R-:W-:Y:S01]  /*0ba0*/  @!P2 LEA R30, P3, R34, R16, 0x2 ;  /* 0x00000010221ea211 */ /* 0x002fe200078610ff */
[----:B---3--:R-:W-:-:S05]  /*0bb0*/  @!P0 IMAD R16, R18, R14, RZ ;  /* 0x0000000e12108224 */ /* 0x008fca00078e02ff */
[----:B------:R-:W1:Y:S01]  /*0bc0*/  @!P5 LDC.64 R18, c[0x0][0x268] ;  /* 0x00009a00ff12db82 */ /* 0x000e620000000a00 */
[----:B------:R-:W-:Y:S01]  /*0bd0*/  @!P2 LEA.HI.X R31, R34, R17, R29, 0x2, P3 ;  /* 0x00000011221fa211 */ /* 0x000fe200018f141d */
[----:B------:R-:W-:Y:S02]  /*0be0*/  @!P0 IMAD.MOV.U32 R34, RZ, RZ, R26 ;  /* 0x000000ffff228224 */ /* 0x000fe400078e001a */
[C---:B------:R-:W-:Y:S02]  /*0bf0*/  @!P0 IMAD R15, R23.reuse, R15, R16 ;  /* 0x0000000f170f8224 */ /* 0x040fe400078e0210 */
[----:B------:R-:W-:Y:S01]  /*0c00*/  @!P0 IMAD.WIDE.U32 R34, R23, R14, R34 ;  /* 0x0000000e17228225 */ /* 0x000fe200078e0022 */
[----:B------:R-:W-:Y:S01]  /*0c10*/  @!PT LDS RZ, [RZ] ;  /* 0x00000000fffff984 */ /* 0x000fe20000000800 */
[----:B------:R-:W-:Y:S01]  /*0c20*/  @!PT LDS RZ, [RZ] ;  /* 0x00000000fffff984 */ /* 0x000fe20000000800 */
[----:B------:R-:W-:Y:S01]  /*0c30*/  @!PT LDS RZ, [RZ] ;  /* 0x00000000fffff984 */ /* 0x000fe20000000800 */
[----:B------:R3:W-:Y:S01]  /*0c40*/  @!P2 LDGSTS.E.LTC128B [R3+0xc00], desc[UR38][R30.64] ;  /* 0x00c000001e03afae */ /* 0x0007e2000b921966 */
[----:B------:R-:W3:Y:S02]  /*0c50*/  @!P6 LDC.64 R16, c[0x0][0x250] ;  /* 0x00009400ff10eb82 */ /* 0x000ee40000000a00 */
[----:B------:R-:W-:Y:S01]  /*0c60*/  @!P0 IMAD.IADD R29, R35, 0x1, R15 ;  /* 0x00000001231d8824 */ /* 0x000fe200078e020f */
[----:B-----5:R-:W-:Y:S01]  /*0c70*/  IADD3 R28, R8, 0x70, RZ ;  /* 0x00000070081c7810 */ /* 0x020fe20007ffe0ff */
[----:B------:R-:W-:Y:S01]  /*0c80*/  @P0 IMAD.MOV.U32 R23, RZ, RZ, -0x800000 ;  /* 0xff800000ff170424 */ /* 0x000fe200078e00ff */
[----:B--2---:R-:W-:Y:S01]  /*0c90*/  @!P0 LEA R20, P2, R34, R20, 0x2 ;  /* 0x0000001422148211 */ /* 0x004fe200078410ff */
[----:B------:R-:W-:Y:S01]  /*0ca0*/  @!P6 IMAD.MOV.U32 R35, RZ, RZ, R27 ;  /* 0x000000ffff23e224 */ /* 0x000fe200078e001b */
[----:B------:R-:W-:Y:S01]  /*0cb0*/  ISETP.GE.AND P4, PT, R28, R24, PT ;  /* 0x000000181c00720c */ /* 0x000fe20003f86270 */
[----:B------:R-:W2:Y:S01]  /*0cc0*/  @!P5 LDC.64 R14, c[0x0][0x250] ;  /* 0x00009400ff0edb82 */ /* 0x000ea20000000a00 */
[----:B------:R-:W-:Y:S01]  /*0cd0*/  @!P0 LEA.HI.X R21, R34, R21, R29, 0x2, P2 ;  /* 0x0000001522158211 */ /* 0x000fe200010f141d */
[----:B------:R5:W-:Y:S01]  /*0ce0*/  @P0 STS [R3+0x1000], R23 ;  /* 0x0010001703000388 */ /* 0x000be20000000800 */
[----:B------:R-:W-:Y:S01]  /*0cf0*/  IADD3 R29, R8, 0x80, RZ ;  /* 0x00000080081d7810 */ /* 0x000fe20007ffe0ff */
[----:B------:R-:W-:-:S02]  /*0d00*/  @!P6 IMAD.MOV.U32 R34, RZ, RZ, R26 ;  /* 0x000000ffff22e224 */ /* 0x000fc400078e001a */
[----:B------:R-:W-:Y:S01]  /*0d10*/  @!PT LDS RZ, [RZ] ;  /* 0x00000000fffff984 */ /* 0x000fe20000000800 */
[----:B------:R-:W-:Y:S01]  /*0d20*/  @!PT LDS RZ, [RZ] ;  /* 0x00000000fffff984 */ /* 0x000fe20000000800 */
[----:B------:R-:W-:Y:S01]  /*0d30*/  @!PT LDS RZ, [RZ] ;  /* 0x00000000fffff984 */ /* 0x000fe20000000800 */
[----:B------:R5:W-:Y:S01]  /*0d40*/  @!P0 LDGSTS.E.LTC128B [R3+0x1000], desc[UR38][R20.64] ;  /* 0x0100000014038fae */ /* 0x000be2000b921966 */
[----:B------:R-:W-:Y:S01]  /*0d50*/  ISETP.GE.AND P3, PT, R29, R24, PT ;  /* 0x000000181d00720c */ /* 0x000fe20003f66270 */
[----:B----4-:R-:W-:-:S04]  /*0d60*/  @!P6 IMAD.WIDE.U32 R34, R22, R10, R34 ;  /* 0x0000000a1622e225 */ /* 0x010fc800078e0022 */
[----:B-1----:R-:W-:Y:S01]  /*0d70*/  @!P5 IMAD.WIDE.U32 R36, R12, R18, R36 ;  /* 0x000000120c24d225 */ /* 0x002fe200078e0024 */
[----:B---3--:R-:W-:Y:S02]  /*0d80*/  @!P6 LEA R16, P0, R34, R16, 0x2 ;  /* 0x000000102210e211 */ /* 0x008fe400078010ff */
[----:B------:R-:W-:-:S05]  /*0d90*/  @!P6 SHF.R.S32.HI R30, RZ, 0x1f, R22 ;  /* 0x0000001fff1ee819 */ /* 0x000fca0000011416 */
[----:B------:R-:W-:Y:S01]  /*0da0*/  @!P3 SHF.R.S32.HI R31, RZ, 0x1f, R29 ;  /* 0x0000001fff1fb819 */ /* 0x000fe2000001141d */
[----:B------:R-:W-:Y:S01]  /*0db0*/  @!P3 IMAD.MOV.U32 R39, RZ, RZ, R27 ;  /* 0x000000ffff27b224 */ /* 0x000fe200078e001b */
[----:B------:R-:W-:Y:S01]  /*0dc0*/  @!P3 MOV R38, R26 ;  /* 0x0000001a0026b202 */ /* 0x000fe20000000f00 */
[----:B------:R-:W-:Y:S01]  /*0dd0*/  @!P6 IMAD R30, R30, R10, RZ ;  /* 0x0000000a1e1ee224 */ /* 0x000fe200078e02ff */
[----:B--2---:R-:W-:Y:S02]  /*0de0*/  @!P5 LEA R14, P2, R36, R14, 0x2 ;  /* 0x0000000e240ed211 */ /* 0x004fe400078410ff */
[----:B-----5:R-:W-:Y:S01]  /*0df0*/  @!P5 SHF.R.S32.HI R23, RZ, 0x1f, R12 ;  /* 0x0000001fff17d819 */ /* 0x020fe2000001140c */
[----:B------:R-:W-:Y:S01]  /*0e00*/  @!P6 IMAD R30, R22, R11, R30 ;  /* 0x0000000b161ee224 */ /* 0x000fe200078e021e */
[----:B------:R-:W-:Y:S01]  /*0e10*/  IADD3 R22, R8, 0xa0, RZ ;  /* 0x000000a008167810 */ /* 0x000fe20007ffe0ff */
[----:B------:R-:W1:Y:S02]  /*0e20*/  @!P4 LDC.64 R10, c[0x0][0x268] ;  /* 0x00009a00ff0acb82 */ /* 0x000e640000000a00 */
[----:B------:R-:W-:Y:S01]  /*0e30*/  @!P5 IMAD R23, R23, R18, RZ ;  /* 0x000000121717d224 */ /* 0x000fe200078e02ff */
[----:B------:R-:W-:-:S02]  /*0e40*/  @!P6 IADD3 R30, R35, R30, RZ ;  /* 0x0000001e231ee210 */ /* 0x000fc40007ffe0ff */
[----:B------:R-:W-:Y:S01]  /*0e50*/  @!P4 MOV R35, R27 ;  /* 0x0000001b0023c202 */ /* 0x000fe20000000f00 */
[----:B------:R-:W-:Y:S01]  /*0e60*/  @!P5 IMAD R19, R12, R19, R23 ;  /* 0x000000130c13d224 */ /* 0x000fe200078e0217 */
[----:B------:R-:W-:Y:S01]  /*0e70*/  @!P6 LEA.HI.X R17, R34, R17, R30, 0x2, P0 ;  /* 0x000000112211e211 */ /* 0x000fe200000f141e */
[----:B------:R-:W-:Y:S01]  /*0e80*/  @P6 IMAD.MOV.U32 R12, RZ, RZ, -0x800000 ;  /* 0xff800000ff0c6424 */ /* 0x000fe200078e00ff */
[----:B------:R-:W2:Y:S01]  /*0e90*/  @!P3 LDC.64 R20, c[0x0][0x268] ;  /* 0x00009a00ff14bb82 */ /* 0x000ea20000000a00 */
[----:B------:R-:W-:Y:S01]  /*0ea0*/  VIADD R23, R8, 0x90 ;  /* 0x0000009008177836 */ /* 0x000fe20000000000 */
[----:B------:R-:W-:Y:S01]  /*0eb0*/  @!P5 IADD3 R19, R37, R19, RZ ;  /* 0x000000132513d210 */ /* 0x000fe20007ffe0ff */
[----:B------:R-:W-:Y:S01]  /*0ec0*/  @!P4 IMAD.MOV.U32 R34, RZ, RZ, R26 ;  /* 0x000000ffff22c224 */ /* 0x000fe200078e001a */
[----:B------:R3:W-:Y:S01]  /*0ed0*/  @P6 STS [R3+0x1400], R12 ;  /* 0x0014000c03006388 */ /* 0x0007e20000000800 */
[----:B------:R-:W-:Y:S02]  /*0ee0*/  @!P4 SHF.R.S32.HI R30, RZ, 0x1f, R28 ;  /* 0x0000001fff1ec819 */ /* 0x000fe4000001141c */
[----:B------:R-:W-:Y:S01]  /*0ef0*/  ISETP.GE.AND P0, PT, R23, R24, PT ;  /* 0x000000181700720c */ /* 0x000fe20003f06270 */
[----:B------:R-:W-:Y:S01]  /*0f00*/  @!PT LDS RZ, [RZ] ;  /* 0x00000000fffff984 */ /* 0x000fe20000000800 */
[----:B------:R-:W-:Y:S01]  /*0f10*/  @!PT LDS RZ, [RZ] ;  /* 0x00000000fffff984 */ /* 0x000fe20000000800 */
[----:B------:R-:W-:Y:S01]  /*0f20*/  @!PT LDS RZ, [RZ] ;  /* 0x00000000fffff984 */ /* 0x000fe20000000800 */
[----:B------:R4:W-:Y:S01]  /*0f30*/  @!P6 LDGSTS.E.LTC128B [R3+0x1400], desc[UR38][R16.64] ;  /* 0x014000001003efae */ /* 0x0009e2000b921966 */
[----:B------:R-:W-:-:S02]  /*0f40*/  @!P5 LEA.HI.X R15, R36, R15, R19, 0x2, P2 ;  /* 0x0000000f240fd211 */ /* 0x000fc400010f1413 */
[----:B------:R-:W5:Y:S01]  /*0f50*/  @!P4 LDC.64 R18, c[0x0][0x250] ;  /* 0x00009400ff12cb82 */ /* 0x000f620000000a00 */
[----:B------:R-:W-:Y:S01]  /*0f60*/  ISETP.GE.AND P6, PT, R22, R24, PT ;  /* 0x000000181600720c */ /* 0x000fe20003fc6270 */
[-C--:B-1----:R-:W-:Y:S02]  /*0f70*/  @!P4 IMAD R30, R30, R10.reuse, RZ ;  /* 0x0000000a1e1ec224 */ /* 0x082fe400078e02ff */
[----:B------:R-:W-:-:S04]  /*0f80*/  @!P4 IMAD.WIDE.U32 R34, R28, R10, R34 ;  /* 0x0000000a1c22c225 */ /* 0x000fc800078e0022 */
[----:B------:R-:W-:Y:S01]  /*0f90*/  @!P4 IMAD R30, R28, R11, R30 ;  /* 0x0000000b1c1ec224 */ /* 0x000fe200078e021e */
[----:B------:R-:W-:Y:S01]  /*0fa0*/  @P4 MOV R11, 0xff800000 ;  /* 0xff800000000b4802 */ /* 0x000fe20000000f00 */
[-C--:B--2---:R-:W-:Y:S01]  /*0fb0*/  @!P3 IMAD R31, R31, R20.reuse, RZ ;  /* 0x000000141f1fb224 */ /* 0x084fe200078e02ff */
[----:B------:R-:W-:Y:S01]  /*0fc0*/  @!P0 SHF.R.S32.HI R28, RZ, 0x1f, R23 ;  /* 0x0000001fff1c8819 */ /* 0x000fe20000011417 */
[----:B------:R-:W-:Y:S02]  /*0fd0*/  @!P4 IMAD.IADD R30, R35, 0x1, R30 ;  /* 0x00000001231ec824 */ /* 0x000fe400078e021e */
[C---:B------:R-:W-:Y:S02]  /*0fe0*/  @!P3 IMAD R21, R29.reuse, R21, R31 ;  /* 0x000000151d15b224 */ /* 0x040fe400078e021f */
[----:B---3--:R-:W-:Y:S02]  /*0ff0*/  @P5 IMAD.MOV.U32 R12, RZ, RZ, -0x800000 ;  /* 0xff800000ff0c5424 */ /* 0x008fe400078e00ff */
[----:B------:R-:W-:Y:S01]  /*1000*/  @!P3 IMAD.WIDE.U32 R38, R29, R20, R38 ;  /* 0x000000141d26b225 */ /* 0x000fe200078e0026 */
[----:B------:R-:W-:-:S02]  /*1010*/  @P3 MOV R20, 0xff800000 ;  /* 0xff80000000143802 */ /* 0x000fc40000000f00 */
[----:B------:R1:W-:Y:S01]  /*1020*/  @P5 STS [R3+0x1800], R12 ;  /* 0x0018000c03005388 */ /* 0x0003e20000000800 */
[----:B----4-:R-:W2:Y:S01]  /*1030*/  @!P0 LDC.64 R16, c[0x0][0x268] ;  /* 0x00009a00ff108b82 */ /* 0x010ea20000000a00 */
[C---:B-----5:R-:W-:Y:S01]  /*1040*/  @!P4 LEA R36, P2, R34.reuse, R18, 0x2 ;  /* 0x000000122224c211 */ /* 0x060fe200078410ff */
[----:B------:R-:W-:Y:S01]  /*1050*/  @!P3 IMAD.IADD R21, R39, 0x1, R21 ;  /* 0x000000012715b824 */ /* 0x000fe200078e0215 */
[----:B------:R-:W-:Y:S01]  /*1060*/  @!PT LDS RZ, [RZ] ;  /* 0x00000000fffff984 */ /* 0x000fe20000000800 */
[----:B------:R-:W-:Y:S01]  /*1070*/  @!PT LDS RZ, [RZ] ;  /* 0x00000000fffff984 */ /* 0x000fe20000000800 */
[----:B------:R-:W-:Y:S01]  /*1080*/  @!PT LDS RZ, [RZ] ;  /* 0x00000000fffff984 */ /* 0x000fe20000000800 */
[----:B------:R3:W-:Y:S01]  /*1090*/  @!P5 LDGSTS.E.LTC128B [R3+0x1800], desc[UR38][R14.64] ;  /* 0x018000000e03dfae */ /* 0x0007e2000b921966 */
[----:B------:R-:W-:Y:S01]  /*10a0*/  @!P0 IMAD.MOV.U32 R35, RZ, RZ, R27 ;  /* 0x000000ffff238224 */ /* 0x000fe200078e001b */
[----:B------:R-:W-:Y:S02]  /*10b0*/  @!P4 LEA.HI.X R37, R34, R19, R30, 0x2, P2 ;  /* 0x000000132225c211 */ /* 0x000fe400010f141e */
[----:B------:R4:W-:Y:S01]  /*10c0*/  @P4 STS [R3+0x1c00], R11 ;  /* 0x001c000b03004388 */ /* 0x0009e20000000800 */
[----:B------:R-:W5:Y:S01]  /*10d0*/  @!P6 LDC.64 R18, c[0x0][0x268] ;  /* 0x00009a00ff12eb82 */ /* 0x000f620000000a00 */
[----:B------:R-:W-:-:S02]  /*10e0*/  @!P0 MOV R34, R26 ;  /* 0x0000001a00228202 */ /* 0x000fc40000000f00 */
[----:B------:R-:W-:Y:S01]  /*10f0*/  @!PT LDS RZ, [RZ] ;  /* 0x00000000fffff984 */ /* 0x000fe20000000800 */
[----:B------:R-:W-:Y:S01]  /*1100*/  @!PT LDS RZ, [RZ] ;  /* 0x00000000fffff984 */ /* 0x000fe20000000800 */
[----:B------:R-:W-:Y:S01]  /*1110*/  @!PT LDS RZ, [RZ] ;  /* 0x00000000fffff984 */ /* 0x000fe20000000800 */
[----:B------:R5:W-:Y:S01]  /*1120*/  @!P4 LDGSTS.E.LTC128B [R3+0x1c00], desc[UR38][R36.64] ;  /* 0x01c000002403cfae */ /* 0x000be2000b921966 */
[----:B------:R-:W-:-:S03]  /*1130*/  IADD3 R29, R8, 0xe0, RZ ;  /* 0x000000e0081d7810 */ /* 0x000fc60007ffe0ff */
[----:B------:R4:W-:Y:S01]  /*1140*/  @P3 STS [R3+0x2000], R20 ;  /* 0x0020001403003388 */ /* 0x0009e20000000800 */
[----:B-1----:R-:W-:Y:S02]  /*1150*/  VIADD R12, R8, 0xb0 ;  /* 0x000000b0080c7836 */ /* 0x002fe40000000000 */
[-C--:B--2---:R-:W-:Y:S02]  /*1160*/  @!P0 IMAD R28, R28, R16.reuse, RZ ;  /* 0x000000101c1c8224 */ /* 0x084fe400078e02ff */
[C---:B------:R-:W-:Y:S01]  /*1170*/  @!P0 IMAD.WIDE.U32 R34, R23.reuse, R16, R34 ;  /* 0x0000001017228225 */ /* 0x040fe200078e0022 */
[----:B------:R-:W-:Y:S01]  /*1180*/  ISETP.GE.AND P5, PT, R12, R24, PT ;  /* 0x000000180c00720c */ /* 0x000fe20003fa6270 */
[----:B---3--:R-:W1:Y:S02]  /*1190*/  @!P3 LDC.64 R14, c[0x0][0x250] ;  /* 0x00009400ff0ebb82 */ /* 0x008e640000000a00 */
[----:B------:R-:W-:-:S04]  /*11a0*/  @!P0 IMAD R28, R23, R17, R28 ;  /* 0x00000011171c8224 */ /* 0x000fc800078e021c */
[----:B------:R-:W-:Y:S01]  /*11b0*/  @!P0 IMAD.IADD R23, R35, 0x1, R28 ;  /* 0x0000000123178824 */ /* 0x000fe200078e021c */
[----:B------:R-:W-:Y:S01]  /*11c0*/  IADD3 R28, R8, 0xc0, RZ ;  /* 0x000000c0081c7810 */ /* 0x000fe20007ffe0ff */
[----:B----4-:R-:W5:Y:S01]  /*11d0*/  @!P0 LDC.64 R10, c[0x0][0x250] ;  /* 0x00009400ff0a8b82 */ /* 0x010f620000000a00 */
[----:B------:R-:W-:Y:S02]  /*11e0*/  @!P6 MOV R35, R27 ;  /* 0x0000001b0023e202 */ /* 0x000fe40000000f00 */
[----:B------:R-:W-:Y:S02]  /*11f0*/  @P0 MOV R20, 0xff800000 ;  /* 0xff80000000140802 */ /* 0x000fe40000000f00 */
[----:B------:R-:W-:-:S03]  /*1200*/  ISETP.GE.AND P4, PT, R28, R24, PT ;  /* 0x000000181c00720c */ /* 0x000fc60003f86270 */
[----:B------:R-:W2:Y:S01]  /*1210*/  @!P6 LDC.64 R16, c[0x0][0x250] ;  /* 0x00009400ff10eb82 */ /* 0x000ea20000000a00 */
[----:B-1----:R-:W-:-:S04]  /*1220*/  @!P3 LEA R30, P2, R38, R14, 0x2 ;  /* 0x0000000e261eb211 */ /* 0x002fc800078410ff */
[----:B------:R-:W-:-:S03]  /*1230*/  @!P3 LEA.HI.X R31, R38, R15, R21, 0x2, P2 ;  /* 0x0000000f261fb211 */ /* 0x000fc600010f1415 */
[----:B------:R-:W1:Y:S01]  /*1240*/  @!P5 LDC.64 R14, c[0x0][0x268] ;  /* 0x00009a00ff0edb82 */ /* 0x000e620000000a00 */
[----:B------:R-:W-:Y:S02]  /*1250*/  @!P6 SHF.R.S32.HI R21, RZ, 0x1f, R22 ;  /* 0x0000001fff15e819 */ /* 0x000fe40000011416 */
[C---:B-----5:R-:W-:Y:S01]  /*1260*/  @!P0 LEA R36, P2, R34.reuse, R10, 0x2 ;  /* 0x0000000a22248211 */ /* 0x060fe200078410ff */
[----:B------:R-:W-:Y:S01]  /*1270*/  @!PT LDS RZ, [RZ] ;  /* 0x00000000fffff984 */ /* 0x000fe20000000800 */
[----:B------:R-:W-:Y:S01]  /*1280*/  @!PT LDS RZ, [RZ] ;  /* 0x00000000fffff984 */ /* 0x000fe20000000800 */
[----:B------:R-:W-:Y:S01]  /*1290*/  @!PT LDS RZ, [RZ] ;  /* 0x00000000fffff984 */ /* 0x000fe20000000800 */
[----:B------:R3:W-:Y:S02]  /*12a0*/  @!P3 LDGSTS.E.LTC128B [R3+0x2000], desc[UR38][R30.64] ;  /* 0x020000001e03bfae */ /* 0x0007e4000b921966 */
[----:B------:R-:W-:Y:S01]  /*12b0*/  @!P6 IMAD R21, R21, R18, RZ ;  /* 0x000000121515e224 */ /* 0x000fe200078e02ff */
[----:B------:R-:W-:Y:S01]  /*12c0*/  @!P0 LEA.HI.X R37, R34, R11, R23, 0x2, P2 ;  /* 0x0000000b22258211 */ /* 0x000fe200010f1417 */
[----:B------:R4:W-:Y:S01]  /*12d0*/  @P0 STS [R3+0x2400], R20 ;  /* 0x0024001403000388 */ /* 0x0009e20000000800 */
[----:B------:R-:W5:Y:S01]  /*12e0*/  @!P5 LDC.64 R10, c[0x0][0x250] ;  /* 0x00009400ff0adb82 */ /* 0x000f620000000a00 */
[----:B------:R-:W-:Y:S01]  /*12f0*/  @!P6 IMAD.MOV.U32 R34, RZ, RZ, R26 ;  /* 0x000000ffff22e224 */ /* 0x000fe200078e001a */
[----:B------:R-:W-:Y:S01]  /*1300*/  ISETP.GE.AND P2, PT, R29, R24, PT ;  /* 0x000000181d00720c */ /* 0x000fe20003f46270 */
[C---:B------:R-:W-:Y:S01]  /*1310*/  @!P6 IMAD R19, R22.reuse, R19, R21 ;  /* 0x000000131613e224 */ /* 0x040fe200078e0215 */
[----:B------:R-:W-:Y:S01]  /*1320*/  @!PT LDS RZ, [RZ] ;  /* 0x00000000fffff984 */ /* 0x000fe20000000800 */
[----:B------:R-:W-:Y:S01]  /*1330*/  @!PT LDS RZ, [RZ] ;  /* 0x00000000fffff984 */ /* 0x000fe20000000800 */
[----:B------:R-:W-:Y:S01]  /*1340*/  @!PT LDS RZ, [RZ] ;  /* 0x00000000fffff984 */ /* 0x000fe20000000800 */
[----:B------:R1:W-:Y:S01]  /*1350*/  @!P0 LDGSTS.E.LTC128B [R3+0x2400], desc[UR38][R36.64] ;  /* 0x0240000024038fae */ /* 0x0003e2000b921966 */
[----:B------:R-:W-:-:S03]  /*1360*/  @!P6 IMAD.WIDE.U32 R34, R22, R18, R34 ;  /* 0x000000121622e225 */ /* 0x000fc600078e0022 */
[----:B------:R-:W5:Y:S01]  /*1370*/  @!P4 LDC.64 R22, c[0x0][0x268] ;  /* 0x00009a00ff16cb82 */ /* 0x000f620000000a00 */
[----:B--2---:R-:W-:Y:S01]  /*1380*/  @!P6 LEA R38, P0, R34, R16, 0x2 ;  /* 0x000000102226e211 */ /* 0x004fe200078010ff */
[----:B---3--:R-:W-:Y:S01]  /*1390*/  VIADD R30, R8, 0xd0 ;  /* 0x000000d0081e7836 */ /* 0x008fe20000000000 */
[----:B------:R-:W-:Y:S02]  /*13a0*/  @!P4 SHF.R.S32.HI R31, RZ, 0x1f, R28 ;  /* 0x0000001fff1fc819 */ /* 0x000fe4000001141c */
[----:B----4-:R-:W-:Y:S02]  /*13b0*/  @!P5 SHF.R.S32.HI R20, RZ, 0x1f, R12 ;  /* 0x0000001fff14d819 */ /* 0x010fe4000001140c */
[----:B------:R-:W-:-:S03]  /*13c0*/  ISETP.GE.AND P3, PT, R30, R24, PT ;  /* 0x000000181e00720c */ /* 0x000fc60003f66270 */
[-C--:B-1----:R-:W-:Y:S01]  /*13d0*/  @!P5 IMAD R20, R20, R14.reuse, RZ ;  /* 0x0000000e1414d224 */ /* 0x082fe200078e02ff */
[----:B------:R-:W-:Y:S01]  /*13e0*/  @!P5 MOV R37, R27 ;  /* 0x0000001b0025d202 */ /* 0x000fe20000000f00 */
[----:B------:R-:W-:Y:S02]  /*13f0*/  @!P5 IMAD.MOV.U32 R36, RZ, RZ, R26 ;  /* 0x000000ffff24d224 */ /* 0x000fe400078e001a */
[C---:B------:R-:W-:Y:S01]  /*1400*/  @!P5 IMAD R21, R12.reuse, R15, R20 ;  /* 0x0000000f0c15d224 */ /* 0x040fe200078e0214 */
[----:B------:R-:W-:Y:S01]  /*1410*/  @!P6 IADD3 R15, R35, R19, RZ ;  /* 0x00000013230fe210 */ /* 0x000fe20007ffe0ff */
[----:B------:R-:W-:-:S03]  /*1420*/  @!P5 IMAD.WIDE.U32 R36, R12, R14, R36 ;  /* 0x0000000e0c24d225 */ /* 0x000fc600078e0024 */
[----:B------:R-:W-:Y:S01]  /*1430*/  @!P6 LEA.HI.X R39, R34, R17, R15, 0x2, P0 ;  /* 0x000000112227e211 */ /* 0x000fe200000f140f */
[----:B------:R-:W-:Y:S01]  /*1440*/  @P6 IMAD.MOV.U32 R20, RZ, RZ, -0x800000 ;  /* 0xff800000ff146424 */ /* 0x000fe200078e00ff */
[----:B------:R-:W1:Y:S01]  /*1450*/  @!P2 LDC.64 R14, c[0x0][0x268] ;  /* 0x00009a00ff0eab82 */ /* 0x000e620000000a00 */
[----:B------:R-:W-:Y:S01]  /*1460*/  @P5 IMAD.MOV.U32 R12, RZ, RZ, -0x800000 ;  /* 0xff800000ff0c5424 */ /* 0x000fe200078e00ff */
[----:B------:R-:W-:Y:S01]  /*1470*/  @!P5 IADD3 R16, R37, R21, RZ ;  /* 0x000000152510d210 */ /* 0x000fe20007ffe0ff */
[----:B-----5:R-:W-:Y:S01]  /*1480*/  @!P4 IMAD R31, R31, R22, RZ ;  /* 0x000000161f1fc224 */ /* 0x020fe200078e02ff */
[----:B------:R2:W-:Y:S01]  /*1490*/  @P6 STS [R3+0x2800], R20 ;  /* 0x0028001403006388 */ /* 0x0005e20000000800 */
[----:B------:R-:W-:Y:S02]  /*14a0*/  @!P5 LEA R34, P0, R36, R10, 0x2 ;  /* 0x0000000a2422d211 */ /* 0x000fe400078010ff */
[----:B------:R-:W-:Y:S01]  /*14b0*/  @!P4 IMAD R23, R28, R23, R31 ;  /* 0x000000171c17c224 */ /* 0x000fe200078e021f */
[----:B------:R-:W3:Y:S01]  /*14c0*/  @!P3 LDC.64 R18, c[0x0][0x268] ;  /* 0x00009a00ff12bb82 */ /* 0x000ee20000000a00 */
[----:B------:R-:W-:Y:S01]  /*14d0*/  @!PT LDS RZ, [RZ] ;  /* 0x00000000fffff984 */ /* 0x000fe20000000800 */
[----:B------:R-:W-:Y:S01]  /*14e0*/  @!PT LDS RZ, [RZ] ;  /* 0x00000000fffff984 */ /* 0x000fe20000000800 */
[----:B------:R-:W-:Y:S01]  /*14f0*/  @!PT LDS RZ, [RZ] ;  /* 0x00000000fffff984 */ /* 0x000fe20000000800 */
[----:B------:R-:W-:Y:S01]  /*1500*/  @!P6 LDGSTS.E.LTC128B [R3+0x2800], desc[UR38][R38.64] ;  /* 0x028000002603efae */ /* 0x000fe2000b921966 */
[----:B------:R-:W-:-:S02]  /*1510*/  @!P5 LEA.HI.X R35, R36, R11, R16, 0x2, P0 ;  /* 0x0000000b2423d211 */ /* 0x000fc400000f1410 */
[----:B------:R-:W-:Y:S01]  /*1520*/  @!P3 SHF.R.S32.HI R36, RZ, 0x1f, R30 ;  /* 0x0000001fff24b819 */ /* 0x000fe2000001141e */
[----:B------:R4:W-:Y:S03]  /*1530*/  @P5 STS [R3+0x2c00], R12 ;  /* 0x002c000c03005388 */ /* 0x0009e60000000800 */
[----:B------:R-:W5:Y:S01]  /*1540*/  @!P3 LDC.64 R16, c[0x0][0x250] ;  /* 0x00009400ff10bb82 */ /* 0x000f620000000a00 */
[----:B------:R-:W-:Y:S01]  /*1550*/  @!PT LDS RZ, [RZ] ;  /* 0x00000000fffff984 */ /* 0x000fe20000000800 */
[----:B------:R-:W-:Y:S01]  /*1560*/  @!PT LDS RZ, [RZ] ;  /* 0x00000000fffff984 */ /* 0x000fe20000000800 */
[----:B------:R-:W-:Y:S01]  /*1570*/  @!PT LDS RZ, [RZ] ;  /* 0x00000000fffff984 */ /* 0x000fe20000000800 */
[----:B------:R1:W-:Y:S07]  /*1580*/  @!P5 LDGSTS.E.LTC128B [R3+0x2c00], desc[UR38][R34.64] ;  /* 0x02c000002203dfae */ /* 0x0003ee000b921966 */
[----:B------:R-:W5:Y:S08]  /*1590*/  @!P2 LDC.64 R10, c[0x0][0x250] ;  /* 0x00009400ff0aab82 */ /* 0x000f700000000a00 */
[----:B--2---:R-:W2:Y:S01]  /*15a0*/  @!P4 LDC.64 R20, c[0x0][0x250] ;  /* 0x00009400ff14cb82 */ /* 0x004ea20000000a00 */
[----:B---3--:R-:W-:-:S04]  /*15b0*/  @!P3 IMAD R36, R36, R18, RZ ;  /* 0x000000122424b224 */ /* 0x008fc800078e02ff */
[C---:B------:R-:W-:Y:S02]  /*15c0*/  @!P3 IMAD R19, R30.reuse, R19, R36 ;  /* 0x000000131e13b224 */ /* 0x040fe400078e0224 */
[----:B----4-:R-:W-:Y:S02]  /*15d0*/  @P4 IMAD.MOV.U32 R12, RZ, RZ, -0x800000 ;  /* 0xff800000ff0c4424 */ /* 0x010fe400078e00ff */
[----:B------:R-:W-:-:S03]  /*15e0*/  @!P3 IMAD.WIDE.U32 R30, R30, R18, R26 ;  /* 0x000000121e1eb225 */ /* 0x000fc600078e001a */
[----:B------:R3:W-:Y:S01]  /*15f0*/  @P4 STS [R3+0x3000], R12 ;  /* 0x0030000c03004388 */ /* 0x0007e20000000800 */
[----:B-1----:R-:W-:Y:S01]  /*1600*/  @!P4 IMAD.WIDE.U32 R34, R28, R22, R26 ;  /* 0x000000161c22c225 */ /* 0x002fe200078e001a */
[----:B-----5:R-:W-:-:S03]  /*1610*/  @!P3 LEA R16, P5, R30, R16, 0x2 ;  /* 0x000000101e10b211 */ /* 0x020fc600078a10ff */
[----:B------:R-:W-:Y:S02]  /*1620*/  @!P4 IMAD.IADD R23, R35, 0x1, R23 ;  /* 0x000000012317c824 */ /* 0x000fe400078e0217 */
[----:B------:R-:W-:Y:S01]  /*1630*/  @!P3 IMAD.IADD R19, R31, 0x1, R19 ;  /* 0x000000011f13b824 */ /* 0x000fe200078e0213 */
[----:B--2---:R-:W-:-:S04]  /*1640*/  @!P4 LEA R20, P0, R34, R20, 0x2 ;  /* 0x000000142214c211 */ /* 0x004fc800078010ff */
[----:B------:R-:W-:Y:S02]  /*1650*/  @!P3 LEA.HI.X R17, R30, R17, R19, 0x2, P5 ;  /* 0x000000111e11b211 */ /* 0x000fe400028f1413 */
[----:B------:R-:W-:-:S05]  /*1660*/  @!P4 LEA.HI.X R21, R34, R21, R23, 0x2, P0 ;  /* 0x000000152215c211 */ /* 0x000fca00000f1417 */
[----:B------:R-:W-:Y:S01]  /*1670*/  @!PT LDS RZ, [RZ] ;  /* 0x00000000fffff984 */ /* 0x000fe20000000800 */
[----:B------:R-:W-:Y:S01]  /*1680*/  @!PT LDS RZ, [RZ] ;  /* 0x00000000fffff984 */ /* 0x000fe20000000800 */
[----:B------:R-:W-:Y:S01]  /*1690*/  @!PT LDS RZ, [RZ] ;  /* 0x00000000fffff984 */ /* 0x000fe20000000800 */
[----:B------:R2:W-:Y:S01]  /*16a0*/  @!P4 LDGSTS.E.LTC128B [R3+0x3000], desc[UR38][R20.64] ;  /* 0x030000001403cfae */ /* 0x0005e2000b921966 */
[----:B---3--:R-:W-:-:S05]  /*16b0*/  @!P2 SHF.R.S32.HI R12, RZ, 0x1f, R29 ;  /* 0x0000001fff0ca819 */ /* 0x008fca000001141d */
[----:B------:R-:W-:-:S04]  /*16c0*/  @!P2 IMAD R12, R12, R14, RZ ;  /* 0x0000000e0c0ca224 */ /* 0x000fc800078e02ff */
[C---:B------:R-:W-:Y:S01]  /*16d0*/  @!P2 IMAD R12, R29.reuse, R15, R12 ;  /* 0x0000000f1d0ca224 */ /* 0x040fe200078e020c */
[----:B------:R-:W-:Y:S01]  /*16e0*/  IADD3 R15, R8, 0xf0, RZ ;  /* 0x000000f0080f7810 */ /* 0x000fe20007ffe0ff */
[----:B------:R-:W-:Y:S01]  /*16f0*/  @!P2 IMAD.WIDE.U32 R28, R29, R14, R26 ;  /* 0x0000000e1d1ca225 */ /* 0x000fe200078e001a */
[----:B------:R-:W-:Y:S02]  /*1700*/  @P3 MOV R14, 0xff800000 ;  /* 0xff800000000e3802 */ /* 0x000fe40000000f00 */
[----:B------:R-:W-:Y:S02]  /*1710*/  ISETP.GE.AND P6, PT, R15, R24, PT ;  /* 0x000000180f00720c */ /* 0x000fe40003fc6270 */
[----:B------:R-:W-:Y:S01]  /*1720*/  @!P2 IADD3 R12, R29, R12, RZ ;  /* 0x0000000c1d0ca210 */ /* 0x000fe20007ffe0ff */
[----:B------:R1:W-:Y:S01]  /*1730*/  @P3 STS [R3+0x3400], R14 ;  /* 0x0034000e03003388 */ /* 0x0003e20000000800 */
[----:B------:R-:W-:-:S03]  /*1740*/  @!P2 LEA R10, P0, R28, R10, 0x2 ;  /* 0x0000000a1c0aa211 */ /* 0x000fc600078010ff */
[----:B------:R-:W-:Y:S01]  /*1750*/  @!PT LDS RZ, [RZ] ;  /* 0x00000000fffff984 */ /* 0x000fe20000000800 */
[----:B------:R-:W-:Y:S01]  /*1760*/  @!PT LDS RZ, [RZ] ;  /* 0x00000000fffff984 */ /* 0x000fe20000000800 */
[----:B------:R-:W-:Y:S01]  /*1770*/  @!PT LDS RZ, [RZ] ;  /* 0x00000000fffff984 */ /* 0x000fe20000000800 */
[----:B------:R2:W-:Y:S01]  /*1780*/  @!P3 LDGSTS.E.LTC128B [R3+0x3400], desc[UR38][R16.64] ;  /* 0x034000001003bfae */ /* 0x0005e2000b921966 */
[----:B------:R-:W-:-:S05]  /*1790*/  @!P2 LEA.HI.X R11, R28, R11, R12, 0x2, P0 ;  /* 0x0000000b1c0ba211 */ /* 0x000fca00000f140c */
[----:B------:R-:W-:Y:S01]  /*17a0*/  @P6 MOV R12, 0xff800000 ;  /* 0xff800000000c6802 */ /* 0x000fe20000000f00 */
[----:B-1----:R-:W-:-:S05]  /*17b0*/  @P2 IMAD.MOV.U32 R14, RZ, RZ, -0x800000 ;  /* 0xff800000ff0e2424 */ /* 0x002fca00078e00ff */
[----:B------:R2:W-:Y:S04]  /*17c0*/  @P2 STS [R3+0x3800], R14 ;  /* 0x0038000e03002388 */ /* 0x0005e80000000800 */
[----:B------:R-:W-:Y:S01]  /*17d0*/  @!PT LDS RZ, [RZ] ;  /* 0x00000000fffff984 */ /* 0x000fe20000000800 */
[----:B------:R-:W-:Y:S01]  /*17e0*/  @!PT LDS RZ, [RZ] ;  /* 0x00000000fffff984 */ /* 0x000fe20000000800 */
[----:B------:R-:W-:Y:S01]  /*17f0*/  @!PT LDS RZ, [RZ] ;  /* 0x00000000fffff984 */ /* 0x000fe20000000800 */
[----:B------:R2:W-:Y:S04]  /*1800*/  @!P2 LDGSTS.E.LTC128B [R3+0x3800], desc[UR38][R10.64] ;  /* 0x038000000a03afae */ /* 0x0005e8000b921966 */
[----:B------:R2:W-:Y:S01]  /*1810*/  @P6 STS [R3+0x3c00], R12 ;  /* 0x003c000c03006388 */ /* 0x0005e20000000800 */
[----:B------:R-:W-:Y:S05]  /*1820*/  @P6 BRA `(.L_x_234) ;  /* 0x00000000003c6947 */ /* 0x000fea0003800000 */
[----:B--2---:R-:W-:Y:S01]  /*1830*/  SHF.R.S32.HI R10, RZ, 0x1f, R15 ;  /* 0x0000001fff0a7819 */ /* 0x004fe2000001140f */
[----:B------:R-:W-:Y:S01]  /*1840*/  ULDC.64 UR4, c[0x0][0x268] ;  /* 0x00009a0000047ab9 */ /* 0x000fe20000000a00 */
[----:B------:R-:W-:Y:S02]  /*1850*/  MOV R16, R26 ;  /* 0x0000001a00107202 */ /* 0x000fe40000000f00 */
[----:B------:R-:W-:Y:S01]  /*1860*/  MOV R17, R27 ;  /* 0x0000001b00117202 */ /* 0x000fe20000000f00 */
[----:B------:R-:W-:Y:S02]  /*1870*/  IMAD R10, R10, UR4, RZ ;  /* 0x000000040a0a7c24 */ /* 0x000fe4000f8e02ff */
        /* <DEDUP_REMOVED lines=10> */
.L_x_234:
[----:B------:R-:W-:Y:S05]  /*1920*/  BSYNC B0 ;  /* 0x0000000000007941 */ /* 0x000fea0003800000 */
.L_x_233:
[----:B------:R-:W-:Y:S01]  /*1930*/  USHF.L.U32 UR4, UR36, 0x6, URZ ;  /* 0x0000000624047899 */ /* 0x000fe2000800063f */
[C---:B-1----:R-:W-:Y:S01]  /*1940*/  @P1 IMAD.HI.U32 R5, R9.reuse, R5, RZ ;  /* 0x0000000509051227 */ /* 0x042fe200078e00ff */
[----:B--23--:R-:W-:Y:S01]  /*1950*/  MOV R3, R9 ;  /* 0x0000000900037202 */ /* 0x00cfe20000000f00 */
[----:B------:R-:W0:Y:S01]  /*1960*/  LDGDEPBAR ;  /* 0x00000000000079af */ /* 0x000e220000000000 */
[----:B------:R-:W-:Y:S01]  /*1970*/  ISETP.GE.AND P0, PT, R9, R25, PT ;  /* 0x000000190900720c */ /* 0x000fe20003f06270 */
[----:B------:R-:W-:Y:S01]  /*1980*/  IMAD.SHL.U32 R14, R2, 0x4, RZ ;  /* 0x00000004020e7824 */ /* 0x000fe200078e00ff */
[----:B----4-:R-:W-:Y:S01]  /*1990*/  @P1 SHF.R.U32.HI R3, RZ, R0, R5 ;  /* 0x00000000ff031219 */ /* 0x010fe20000011605 */
[----:B------:R-:W-:Y:S01]  /*19a0*/  USHF.R.S32.HI UR5, URZ, 0x1f, UR4 ;  /* 0x0000001f3f057899 */ /* 0x000fe20008011404 */
[----:B------:R-:W-:Y:S01]  /*19b0*/  IADD3 R13, R13, -UR4, RZ ;  /* 0x800000040d0d7c10 */ /* 0x000fe2000fffe0ff */
[----:B------:R-:W-:Y:S01]  /*19c0*/  IMAD R0, R33, R6, RZ ;  /* 0x0000000621007224 */ /* 0x000fe200078e02ff */
[----:B------:R-:W-:-:S02]  /*19d0*/  SEL R5, R3, 0xffffffff, !P0 ;  /* 0xffffffff03057807 */ /* 0x000fc40004000000 */
[----:B------:R-:W-:Y:S01]  /*19e0*/  ISETP.GE.AND P4, PT, R14, R13, PT ;  /* 0x0000000d0e00720c */ /* 0x000fe20003f86270 */
[C---:B------:R-:W-:Y:S01]  /*19f0*/  IMAD.WIDE.U32 R22, R32.reuse, R6, UR4 ;  /* 0x0000000420167e25 */ /* 0x040fe2000f8e0006 */
[----:B------:R-:W-:Y:S01]  /*1a00*/  SHF.R.S32.HI R6, RZ, 0x1f, R3 ;  /* 0x0000001fff067819 */ /* 0x000fe20000011403 */
[----:B------:R-:W-:Y:S01]  /*1a10*/  ULDC.64 UR4, c[0x0][0x240] ;  /* 0x0000900000047ab9 */ /* 0x000fe20000000a00 */
[----:B------:R-:W-:Y:S01]  /*1a20*/  ISETP.LT.OR P4, PT, R5, RZ, P4 ;  /* 0x000000ff0500720c */ /* 0x000fe20002781670 */
[----:B------:R-:W-:Y:S01]  /*1a30*/  IMAD R7, R32, R7, R0 ;  /* 0x0000000720077224 */ /* 0x000fe200078e0200 */
[----:B------:R-:W-:Y:S01]  /*1a40*/  IADD3 R35, -R3, RZ, RZ ;  /* 0x000000ff03237210 */ /* 0x000fe20007ffe1ff */
[----:B------:R-:W1:Y:S01]  /*1a50*/  S2R R0, SR_CgaCtaId ;  /* 0x0000000000007919 */ /* 0x000e620000008800 */
[----:B------:R-:W-:Y:S01]  /*1a60*/  ISETP.LT.OR P5, PT, R24, 0x3, P4 ;  /* 0x000000031800780c */ /* 0x000fe200027a1670 */
[----:B------:R-:W-:Y:S01]  /*1a70*/  IMAD R6, R6, UR4, RZ ;  /* 0x0000000406067c24 */ /* 0x000fe2000f8e02ff */
[----:B------:R-:W-:Y:S01]  /*1a80*/  SHF.R.S32.HI R36, RZ, 0x1f, R14 ;  /* 0x0000001fff247819 */ /* 0x000fe2000001140e */
[----:B------:R-:W-:Y:S01]  /*1a90*/  IMAD.IADD R23, R23, 0x1, R7 ;  /* 0x0000000117177824 */ /* 0x000fe200078e0207 */
[----:B------:R-:W-:Y:S01]  /*1aa0*/  LEA R15, R8, R14, 0x6 ;  /* 0x0000000e080f7211 */ /* 0x000fe200078e30ff */
[----:B------:R-:W-:-:S02]  /*1ab0*/  IMAD R6, R3, UR5, R6 ;  /* 0x0000000503067c24 */ /* 0x000fc4000f8e0206 */
[----:B------:R-:W-:Y:S01]  /*1ac0*/  IMAD.WIDE.U32 R22, R3, UR4, R22 ;  /* 0x0000000403167c25 */ /* 0x000fe2000f8e0016 */
[----:B------:R-:W-:Y:S01]  /*1ad0*/  ULDC.64 UR4, c[0x0][0x230] ;  /* 0x00008c0000047ab9 */ /* 0x000fe20000000a00 */
[----:B------:R-:W2:Y:S02]  /*1ae0*/  @!P4 LDC.64 R20, c[0x0][0x238] ;  /* 0x00008e00ff14cb82 */ /* 0x000ea40000000a00 */
[----:B------:R-:W-:Y:S02]  /*1af0*/  IMAD R35, R4, R35, R9 ;  /* 0x0000002304237224 */ /* 0x000fe400078e0209 */
[----:B------:R-:W-:-:S03]  /*1b00*/  IMAD.IADD R23, R23, 0x1, R6 ;  /* 0x0000000117177824 */ /* 0x000fc600078e0206 */
        /* <DEDUP_REMOVED lines=11> */
[----:B-1----:R-:W-:Y:S02]  /*1bc0*/  LEA R0, R0, R3, 0x18 ;  /* 0x0000000300007211 */ /* 0x002fe400078ec0ff */
[----:B------:R-:W-:Y:S01]  /*1bd0*/  @!P4 IADD3.X R21, R41, R21, RZ, P2, !PT ;  /* 0x000000152915c210 */ /* 0x000fe200017fe4ff */
        /* <DEDUP_REMOVED lines=14> */
[----:B-1----:R-:W-:-:S04]  /*1cc0*/  @!P4 LEA R10, P2, R20, R10, 0x2 ;  /* 0x0000000a140ac211 */ /* 0x002fc800078410ff */
[----:B------:R-:W-:-:S05]  /*1cd0*/  @!P4 LEA.HI.X R11, R20, R11, R21, 0x2, P2 ;  /* 0x0000000b140bc211 */ /* 0x000fca00010f1415 */
[----:B------:R-:W-:Y:S04]  /*1ce0*/  @!P4 LDGSTS.E.BYPASS.LTC128B.128 [R12+0x5040], desc[UR38][R10.64] ;  /* 0x050400000a0ccfae */ /* 0x000fe8000b901d66 */
[----:B------:R-:W0:Y:S01]  /*1cf0*/  LDGDEPBAR ;  /* 0x00000000000079af */ /* 0x000e220000000000 */
[----:B--2---:R-:W-:-:S05]  /*1d00*/  @!P5 LEA R3, R15, R0, 0x2 ;  /* 0x000000000f03d211 */ /* 0x004fca00078e10ff */
[----:B------:R1:W-:Y:S04]  /*1d10*/  @!P5 LDGSTS.E.BYPASS.LTC128B.128 [R3+0x6040], desc[UR38][R6.64] ;  /* 0x060400000603dfae */ /* 0x0003e8000b901d66 */
[----:B------:R-:W0:Y:S01]  /*1d20*/  LDGDEPBAR ;  /* 0x00000000000079af */ /* 0x000e220000000000 */
[----:B-1----:R-:W-:Y:S01]  /*1d30*/  IMAD.SHL.U32 R3, R2, 0x10, RZ ;  /* 0x0000001002037824 */ /* 0x002fe200078e00ff */
[----:B------:R-:W-:-:S06]  /*1d40*/  DEPBAR.LE SB0, 0x3 ;  /* 0x000080c00000791a */ /* 0x000fcc0000000000 */
[----:B------:R-:W-:Y:S05]  /*1d50*/  WARPSYNC.ALL ;  /* 0x0000000000007948 */ /* 0x000fea0003800000 */
[----:B------:R-:W-:Y:S01]  /*1d60*/  LOP3.LUT R3, R3, 0xf0, RZ, 0xc0, !PT ;  /* 0x000000f003037812 */ /* 0x000fe200078ec0ff */
[----:B------:R-:W1:Y:S03]  /*1d70*/  S2UR UR4, SR_CTAID.Y ;  /* 0x00000000000479c3 */ /* 0x000e660000002600 */
[----:B------:R-:W-:Y:S02]  /*1d80*/  LOP3.LUT R6, R3, 0xf, R8, 0xf8, !PT ;  /* 0x0000000f03067812 */ /* 0x000fe400078ef808 */
[----:B------:R-:W-:-:S04]  /*1d90*/  SHF.R.U32.HI R3, RZ, 0x4, R3 ;  /* 0x00000004ff037819 */ /* 0x000fc80000011603 */
[----:B------:R-:W-:-:S04]  /*1da0*/  LOP3.LUT R3, R6, R3, RZ, 0x3c, !PT ;  /* 0x0000000306037212 */ /* 0x000fc800078e3cff */
[----:B------:R-:W-:Y:S01]  /*1db0*/  LEA R49, R3, R0, 0x2 ;  /* 0x0000000003317211 */ /* 0x000fe200078e10ff */
[----:B------:R-:W-:Y:S06]  /*1dc0*/  BAR.SYNC.DEFER_BLOCKING 0x0 ;  /* 0x0000000000007b1d */ /* 0x000fec0000010000 */
[----:B------:R-:W2:Y:S04]  /*1dd0*/  LDS R3, [R49+0x400] ;  /* 0x0004000031037984 */ /* 0x000ea80000000800 */
[----:B------:R-:W3:Y:S04]  /*1de0*/  LDS R48, [R49] ;  /* 0x0000000031307984 */ /* 0x000ee80000000800 */
[----:B------:R-:W4:Y:S04]  /*1df0*/  LDS R47, [R49+0x800] ;  /* 0x00080000312f7984 */ /* 0x000f280000000800 */
[----:B------:R-:W5:Y:S04]  /*1e00*/  LDS R46, [R49+0xc00] ;  /* 0x000c0000312e7984 */ /* 0x000f680000000800 */
[----:B------:R-:W1:Y:S04]  /*1e10*/  LDS R45, [R49+0x1000] ;  /* 0x00100000312d7984 */ /* 0x000e680000000800 */
[----:B------:R-:W1:Y:S04]  /*1e20*/  LDS R44, [R49+0x1400] ;  /* 0x00140000312c7984 */ /* 0x000e680000000800 */
[----:B------:R-:W1:Y:S04]  /*1e30*/  LDS R43, [R49+0x1800] ;  /* 0x00180000312b7984 */ /* 0x000e680000000800 */
[----:B------:R-:W1:Y:S04]  /*1e40*/  LDS R42, [R49+0x1c00] ;  /* 0x001c0000312a7984 */ /* 0x000e680000000800 */
[----:B------:R-:W1:Y:S04]  /*1e50*/  LDS R39, [R49+0x2000] ;  /* 0x0020000031277984 */ /* 0x000e680000000800 */
[----:B------:R-:W1:Y:S04]  /*1e60*/  LDS R38, [R49+0x2400] ;  /* 0x0024000031267984 */ /* 0x000e680000000800 */
[----:B------:R-:W1:Y:S01]  /*1e70*/  LDS R37, [R49+0x2800] ;  /* 0x0028000031257984 */ /* 0x000e620000000800 */
[----:B--2---:R-:W-:-:S03]  /*1e80*/  FSETP.NEU.FTZ.AND P3, PT, R3, -INF , PT ;  /* 0xff8000000300780b */ /* 0x004fc60003f7d000 */
[----:B------:R-:W2:Y:S01]  /*1e90*/  LDS R31, [R49+0x2c00] ;  /* 0x002c0000311f7984 */ /* 0x000ea20000000800 */
[----:B---3--:R-:W-:Y:S02]  /*1ea0*/  FMNMX.FTZ R7, R3, R48, !PT ;  /* 0x0000003003077209 */ /* 0x008fe40007810000 */
[----:B------:R-:W-:Y:S01]  /*1eb0*/  FSETP.NEU.FTZ.AND P5, PT, R48, -INF , PT ;  /* 0xff8000003000780b */ /* 0x000fe20003fbd000 */
[----:B------:R-:W3:Y:S01]  /*1ec0*/  LDS R30, [R49+0x3000] ;  /* 0x00300000311e7984 */ /* 0x000ee20000000800 */
[----:B----4-:R-:W-:Y:S02]  /*1ed0*/  FMNMX.FTZ R7, R7, R47, !PT ;  /* 0x0000002f07077209 */ /* 0x010fe40007810000 */
[----:B------:R-:W-:Y:S01]  /*1ee0*/  FSETP.NEU.FTZ.AND P2, PT, R47, -INF , PT ;  /* 0xff8000002f00780b */ /* 0x000fe20003f5d000 */
[----:B------:R-:W4:Y:S01]  /*1ef0*/  LDS R29, [R49+0x3400] ;  /* 0x00340000311d7984 */ /* 0x000f220000000800 */
[----:B-----5:R-:W-:-:S03]  /*1f00*/  FMNMX.FTZ R7, R7, R46, !PT ;  /* 0x0000002e07077209 */ /* 0x020fc60007810000 */
[----:B------:R-:W5:Y:S01]  /*1f10*/  LDS R28, [R49+0x3800] ;  /* 0x00380000311c7984 */ /* 0x000f620000000800 */
[----:B-1----:R-:W-:-:S03]  /*1f20*/  FMNMX.FTZ R7, R7, R45, !PT ;  /* 0x0000002d07077209 */ /* 0x002fc60007810000 */
[----:B------:R-:W1:Y:S01]  /*1f30*/  LDS R27, [R49+0x3c00] ;  /* 0x003c0000311b7984 */ /* 0x000e620000000800 */
[----:B------:R-:W-:-:S04]  /*1f40*/  FMNMX.FTZ R7, R7, R44, !PT ;  /* 0x0000002c07077209 */ /* 0x000fc80007810000 */
[----:B------:R-:W-:-:S04]  /*1f50*/  FMNMX.FTZ R7, R7, R43, !PT ;  /* 0x0000002b07077209 */ /* 0x000fc80007810000 */
[----:B------:R-:W-:-:S04]  /*1f60*/  FMNMX.FTZ R7, R7, R42, !PT ;  /* 0x0000002a07077209 */ /* 0x000fc80007810000 */
[----:B------:R-:W-:-:S04]  /*1f70*/  FMNMX.FTZ R7, R7, R39, !PT ;  /* 0x0000002707077209 */ /* 0x000fc80007810000 */
[----:B------:R-:W-:-:S04]  /*1f80*/  FMNMX.FTZ R7, R7, R38, !PT ;  /* 0x0000002607077209 */ /* 0x000fc80007810000 */
[----:B------:R-:W-:-:S04]  /*1f90*/  FMNMX.FTZ R7, R7, R37, !PT ;  /* 0x0000002507077209 */ /* 0x000fc80007810000 */
[----:B--2---:R-:W-:-:S04]  /*1fa0*/  FMNMX.FTZ R7, R7, R31, !PT ;  /* 0x0000001f07077209 */ /* 0x004fc80007810000 */
[----:B---3--:R-:W-:-:S04]  /*1fb0*/  FMNMX.FTZ R7, R7, R30, !PT ;  /* 0x0000001e07077209 */ /* 0x008fc80007810000 */
[----:B----4-:R-:W-:-:S04]  /*1fc0*/  FMNMX.FTZ R7, R7, R29, !PT ;  /* 0x0000001d07077209 */ /* 0x010fc80007810000 */
[----:B-----5:R-:W-:-:S04]  /*1fd0*/  FMNMX.FTZ R7, R7, R28, !PT ;  /* 0x0000001c07077209 */ /* 0x020fc80007810000 */
        /* <DEDUP_REMOVED lines=26> */
[--C-:B------:R-:W-:Y:S01]  /*2180*/  FADD.FTZ R16, R42, -R25.reuse ;  /* 0x800000192a107221 */ /* 0x100fe20000010000 */
[----:B------:R-:W-:Y:S01]  /*2190*/  FMUL.FTZ R17, R17, 1.4426950216293334961 ;  /* 0x3fb8aa3b11117820 */ /* 0x000fe20000410000 */
[--C-:B------:R-:W-:Y:S01]  /*21a0*/  FADD.FTZ R12, R39, -R25.reuse ;  /* 0x80000019270c7221 */ /* 0x100fe20000010000 */
[--C-:B------:R-:W-:Y:S01]  /*21b0*/  FADD.FTZ R11, R38, -R25.reuse ;  /* 0x80000019260b7221 */ /* 0x100fe20000010000 */
[----:B------:R-:W2:Y:S01]  /*21c0*/  MUFU.EX2 R23, R23 ;  /* 0x0000001700177308 */ /* 0x000ea20000000800 */
[----:B------:R-:W-:Y:S01]  /*21d0*/  FMUL.FTZ R16, R16, 1.4426950216293334961 ;  /* 0x3fb8aa3b10107820 */ /* 0x000fe20000410000 */
[----:B------:R-:W-:Y:S01]  /*21e0*/  FMUL.FTZ R12, R12, 1.4426950216293334961 ;  /* 0x3fb8aa3b0c0c7820 */ /* 0x000fe20000410000 */
[----:B------:R-:W-:Y:S01]  /*21f0*/  FMUL.FTZ R11, R11, 1.4426950216293334961 ;  /* 0x3fb8aa3b0b0b7820 */ /* 0x000fe20000410000 */
[--C-:B------:R-:W-:Y:S01]  /*2200*/  FADD.FTZ R10, R37, -R25.reuse ;  /* 0x80000019250a7221 */ /* 0x100fe20000010000 */
[--C-:B------:R-:W-:Y:S01]  /*2210*/  FADD.FTZ R7, R31, -R25.reuse ;  /* 0x800000191f077221 */ /* 0x100fe20000010000 */
[--C-:B------:R-:W-:Y:S01]  /*2220*/  FADD.FTZ R6, R30, -R25.reuse ;  /* 0x800000191e067221 */ /* 0x100fe20000010000 */
[--C-:B------:R-:W-:Y:S01]  /*2230*/  FADD.FTZ R3, R29, -R25.reuse ;  /* 0x800000191d037221 */ /* 0x100fe20000010000 */
[----:B------:R-:W3:Y:S01]  /*2240*/  MUFU.EX2 R22, R22 ;  /* 0x0000001600167308 */ /* 0x000ee20000000800 */
[----:B-1----:R-:W-:Y:S01]  /*2250*/  FADD.FTZ R19, RZ, R24 ;  /* 0x00000018ff137221 */ /* 0x002fe20000010000 */
[----:B------:R-:W-:Y:S01]  /*2260*/  FMUL.FTZ R10, R10, 1.4426950216293334961 ;  /* 0x3fb8aa3b0a0a7820 */ /* 0x000fe20000410000 */
[----:B------:R-:W-:Y:S01]  /*2270*/  FMUL.FTZ R7, R7, 1.4426950216293334961 ;  /* 0x3fb8aa3b07077820 */ /* 0x000fe20000410000 */
[----:B------:R-:W-:Y:S01]  /*2280*/  FMUL.FTZ R6, R6, 1.4426950216293334961 ;  /* 0x3fb8aa3b06067820 */ /* 0x000fe20000410000 */
[----:B------:R-:W-:Y:S01]  /*2290*/  FMUL.FTZ R3, R3, 1.4426950216293334961 ;  /* 0x3fb8aa3b03037820 */ /* 0x000fe20000410000 */
[--C-:B------:R-:W-:Y:S01]  /*22a0*/  FADD.FTZ R46, R28, -R25.reuse ;  /* 0x800000191c2e7221 */ /* 0x100fe20000010000 */
[----:B------:R-:W-:Y:S01]  /*22b0*/  FADD.FTZ R25, R27, -R25 ;  /* 0x800000191b197221 */ /* 0x000fe20000010000 */
[----:B------:R-:W1:Y:S01]  /*22c0*/  MUFU.EX2 R21, R21 ;  /* 0x0000001500157308 */ /* 0x000e620000000800 */
[----:B--2---:R-:W-:Y:S01]  /*22d0*/  FADD.FTZ R19, R19, R23 ;  /* 0x0000001713137221 */ /* 0x004fe20000010000 */
[----:B------:R-:W-:Y:S01]  /*22e0*/  FMUL.FTZ R46, R46, 1.4426950216293334961 ;  /* 0x3fb8aa3b2e2e7820 */ /* 0x000fe20000410000 */
[----:B------:R-:W-:Y:S01]  /*22f0*/  FMUL.FTZ R25, R25, 1.4426950216293334961 ;  /* 0x3fb8aa3b19197820 */ /* 0x000fe20000410000 */
[----:B------:R-:W-:-:S02]  /*2300*/  SEL R47, R2, 0xffffffff, P5 ;  /* 0xffffffff022f7807 */ /* 0x000fc40002800000 */
[----:B------:R-:W-:Y:S02]  /*2310*/  FSETP.NEU.FTZ.AND P5, PT, R45, -INF , PT ;  /* 0xff8000002d00780b */ /* 0x000fe40003fbd000 */
[----:B------:R-:W2:Y:S01]  /*2320*/  MUFU.EX2 R20, R20 ;  /* 0x0000001400147308 */ /* 0x000ea20000000800 */
[----:B---3--:R-:W-:Y:S01]  /*2330*/  FADD.FTZ R19, R19, R22 ;  /* 0x0000001613137221 */ /* 0x008fe20000010000 */
[C---:B------:R-:W-:Y:S01]  /*2340*/  @P3 IADD3 R47, R2.reuse, 0x10, RZ ;  /* 0x00000010022f3810 */ /* 0x040fe20007ffe0ff */
[----:B------:R-:W-:Y:S01]  /*2350*/  @P2 VIADD R47, R2, 0x20 ;  /* 0x00000020022f2836 */ /* 0x000fe20000000000 */
[----:B------:R-:W-:Y:S02]  /*2360*/  FSETP.NEU.FTZ.AND P3, PT, R44, -INF , PT ;  /* 0xff8000002c00780b */ /* 0x000fe40003f7d000 */
[----:B------:R-:W-:Y:S02]  /*2370*/  FSETP.NEU.FTZ.AND P2, PT, R43, -INF , PT ;  /* 0xff8000002b00780b */ /* 0x000fe40003f5d000 */
[----:B------:R-:W3:Y:S01]  /*2380*/  MUFU.EX2 R18, R18 ;  /* 0x0000001200127308 */ /* 0x000ee20000000800 */
[----:B-1----:R-:W-:Y:S01]  /*2390*/  FADD.FTZ R19, R19, R21 ;  /* 0x0000001513137221 */ /* 0x002fe20000010000 */
[----:B------:R-:W-:-:S02]  /*23a0*/  @P0 IADD3 R47, R2, 0x30, RZ ;  /* 0x00000030022f0810 */ /* 0x000fc40007ffe0ff */
[----:B------:R-:W-:Y:S02]  /*23b0*/  FSETP.NEU.FTZ.AND P0, PT, R42, -INF , PT ;  /* 0xff8000002a00780b */ /* 0x000fe40003f1d000 */
[C---:B------:R-:W-:Y:S02]  /*23c0*/  @P5 IADD3 R47, R2.reuse, 0x40, RZ ;  /* 0x00000040022f5810 */ /* 0x040fe40007ffe0ff */
[----:B------:R-:W1:Y:S01]  /*23d0*/  MUFU.EX2 R17, R17 ;  /* 0x0000001100117308 */ /* 0x000e620000000800 */
[----:B--2---:R-:W-:Y:S01]  /*23e0*/  FADD.FTZ R19, R19, R20 ;  /* 0x0000001413137221 */ /* 0x004fe20000010000 */
[C---:B------:R-:W-:Y:S01]  /*23f0*/  @P3 VIADD R47, R2.reuse, 0x50 ;  /* 0x00000050022f3836 */ /* 0x040fe20000000000 */
[----:B------:R-:W-:Y:S02]  /*2400*/  @P2 IADD3 R47, R2, 0x60, RZ ;  /* 0x00000060022f2810 */ /* 0x000fe40007ffe0ff */
[----:B------:R-:W-:Y:S02]  /*2410*/  FSETP.NEU.FTZ.AND P5, PT, R39, -INF , PT ;  /* 0xff8000002700780b */ /* 0x000fe40003fbd000 */
[----:B------:R-:W-:Y:S01]  /*2420*/  FSETP.NEU.FTZ.AND P3, PT, R38, -INF , PT ;  /* 0xff8000002600780b */ /* 0x000fe20003f7d000 */
[----:B------:R-:W2:Y:S01]  /*2430*/  MUFU.EX2 R16, R16 ;  /* 0x0000001000107308 */ /* 0x000ea20000000800 */
[----:B---3--:R-:W-:Y:S01]  /*2440*/  FADD.FTZ R19, R19, R18 ;  /* 0x0000001213137221 */ /* 0x008fe20000010000 */
[----:B------:R-:W-:-:S02]  /*2450*/  @P0 IADD3 R47, R2, 0x70, RZ ;  /* 0x00000070022f0810 */ /* 0x000fc40007ffe0ff */
[----:B------:R-:W-:Y:S02]  /*2460*/  FSETP.NEU.FTZ.AND P0, PT, R31, -INF , PT ;  /* 0xff8000001f00780b */ /* 0x000fe40003f1d000 */
[----:B------:R-:W-:Y:S02]  /*2470*/  FSETP.NEU.FTZ.AND P2, PT, R37, -INF , PT ;  /* 0xff8000002500780b */ /* 0x000fe40003f5d000 */
[----:B------:R-:W3:Y:S01]  /*2480*/  MUFU.EX2 R12, R12 ;  /* 0x0000000c000c7308 */ /* 0x000ee20000000800 */
[----:B-1----:R-:W-:Y:S01]  /*2490*/  FADD.FTZ R19, R19, R17 ;  /* 0x0000001113137221 */ /* 0x002fe20000010000 */
[----:B------:R-:W-:Y:S01]  /*24a0*/  @P5 VIADD R47, R2, 0x80 ;  /* 0x00000080022f5836 */ /* 0x000fe20000000000 */
[----:B------:R-:W-:Y:S02]  /*24b0*/  FSETP.NEU.FTZ.AND P5, PT, R30, -INF , PT ;  /* 0xff8000001e00780b */ /* 0x000fe40003fbd000 */
[----:B------:R-:W-:Y:S02]  /*24c0*/  @P3 IADD3 R47, R2, 0x90, RZ ;  /* 0x00000090022f3810 */ /* 0x000fe40007ffe0ff */
[----:B------:R-:W-:Y:S01]  /*24d0*/  FSETP.NEU.FTZ.AND P3, PT, R29, -INF , PT ;  /* 0xff8000001d00780b */ /* 0x000fe20003f7d000 */
[----:B------:R-:W1:Y:S01]  /*24e0*/  MUFU.EX2 R11, R11 ;  /* 0x0000000b000b7308 */ /* 0x000e620000000800 */
[----:B--2---:R-:W-:-:S02]  /*24f0*/  FADD.FTZ R19, R19, R16 ;  /* 0x0000001013137221 */ /* 0x004fc40000010000 */
[C---:B------:R-:W-:Y:S01]  /*2500*/  @P2 IADD3 R47, R2.reuse, 0xa0, RZ ;  /* 0x000000a0022f2810 */ /* 0x040fe20007ffe0ff */
[----:B------:R-:W-:Y:S01]  /*2510*/  @P0 VIADD R47, R2, 0xb0 ;  /* 0x000000b0022f0836 */ /* 0x000fe20000000000 */
[----:B------:R-:W-:Y:S02]  /*2520*/  FSETP.NEU.FTZ.AND P2, PT, R28, -INF , PT ;  /* 0xff8000001c00780b */ /* 0x000fe40003f5d000 */
[----:B------:R-:W-:Y:S01]  /*2530*/  FSETP.NEU.FTZ.AND P0, PT, R27, -INF , PT ;  /* 0xff8000001b00780b */ /* 0x000fe20003f1d000 */
[----:B------:R-:W2:Y:S01]  /*2540*/  MUFU.EX2 R10, R10 ;  /* 0x0000000a000a7308 */ /* 0x000ea20000000800 */
[----:B---3--:R-:W-:Y:S01]  /*2550*/  FADD.FTZ R19, R19, R12 ;  /* 0x0000000c13137221 */ /* 0x008fe20000010000 */
[C---:B------:R-:W-:Y:S02]  /*2560*/  @P5 IADD3 R47, R2.reuse, 0xc0, RZ ;  /* 0x000000c0022f5810 */ /* 0x040fe40007ffe0ff */
[C---:B------:R-:W-:Y:S02]  /*2570*/  @P3 IADD3 R47, R2.reuse, 0xd0, RZ ;  /* 0x000000d0022f3810 */ /* 0x040fe40007ffe0ff */
[----:B------:R-:W-:-:S02]  /*2580*/  ISETP.NE.AND P3, PT, R2, RZ, PT ;  /* 0x000000ff0200720c */ /* 0x000fc40003f65270 */
[----:B------:R-:W3:Y:S01]  /*2590*/  MUFU.EX2 R7, R7 ;  /* 0x0000000700077308 */ /* 0x000ee20000000800 */
[----:B-1----:R-:W-:Y:S01]  /*25a0*/  FADD.FTZ R19, R19, R11 ;  /* 0x0000000b13137221 */ /* 0x002fe20000010000 */
[C---:B------:R-:W-:Y:S02]  /*25b0*/  @P2 VIADD R47, R2.reuse, 0xe0 ;  /* 0x000000e0022f2836 */ /* 0x040fe40000000000 */
[----:B------:R-:W-:-:S04]  /*25c0*/  @P0 IADD3 R47, R2, 0xf0, RZ ;  /* 0x000000f0022f0810 */ /* 0x000fc80007ffe0ff */
[----:B------:R-:W1:Y:S01]  /*25d0*/  MUFU.EX2 R6, R6 ;  /* 0x0000000600067308 */ /* 0x000e620000000800 */
[----:B--2---:R-:W-:-:S07]  /*25e0*/  FADD.FTZ R19, R19, R10 ;  /* 0x0000000a13137221 */ /* 0x004fce0000010000 */
[----:B------:R-:W2:Y:S01]  /*25f0*/  MUFU.EX2 R3, R3 ;  /* 0x0000000300037308 */ /* 0x000ea20000000800 */
[----:B---3--:R-:W-:-:S07]  /*2600*/  FADD.FTZ R19, R19, R7 ;  /* 0x0000000713137221 */ /* 0x008fce0000010000 */
[----:B------:R-:W3:Y:S01]  /*2610*/  MUFU.EX2 R46, R46 ;  /* 0x0000002e002e7308 */ /* 0x000ee20000000800 */
[----:B-1----:R-:W-:-:S07]  /*2620*/  FADD.FTZ R19, R19, R6 ;  /* 0x0000000613137221 */ /* 0x002fce0000010000 */
[----:B------:R-:W1:Y:S01]  /*2630*/  MUFU.EX2 R25, R25 ;  /* 0x0000001900197308 */ /* 0x000e620000000800 */
[----:B--2---:R-:W-:-:S04]  /*2640*/  FADD.FTZ R19, R19, R3 ;  /* 0x0000000313137221 */ /* 0x004fc80000010000 */
[----:B---3--:R-:W-:-:S04]  /*2650*/  FADD.FTZ R19, R19, R46 ;  /* 0x0000002e13137221 */ /* 0x008fc80000010000 */
[----:B-1----:R-:W-:-:S05]  /*2660*/  FADD.FTZ R19, R19, R25 ;  /* 0x0000001913137221 */ /* 0x002fca0000010000 */
        /* <DEDUP_REMOVED lines=12> */
[----:B------:R-:W3:Y:S01]  /*2730*/  S2R R19, SR_TID.X ;  /* 0x0000000000137919 */ /* 0x000ee20000002100 */
[----:B-1----:R-:W-:Y:S01]  /*2740*/  VIMNMX R31, R27, R31, !PT ;  /* 0x0000001f1b1f7248 */ /* 0x002fe20007fe0100 */
[----:B--2---:R-:W-:Y:S01]  /*2750*/  FADD.FTZ R28, R29, R28 ;  /* 0x0000001c1d1c7221 */ /* 0x004fe20000010000 */
[----:B------:R-:W-:-:S03]  /*2760*/  HFMA2.MMA R29, -RZ, RZ, 0, 0 ;  /* 0x00000000ff1d7435 */ /* 0x000fc600000001ff */
[----:B------:R-:W1:Y:S01]  /*2770*/  SHFL.BFLY PT, R30, R31, 0x1, 0x1f ;  /* 0x0c201f001f1e7f89 */ /* 0x000e6200000e0000 */
[----:B------:R-:W2:Y:S01]  /*2780*/  MUFU.LG2 R27, R28 ;  /* 0x0000001c001b7308 */ /* 0x000ea20000000c00 */
[----:B------:R-:W-:Y:S02]  /*2790*/  FSETP.NE.FTZ.AND P0, PT, R28, RZ, PT ;  /* 0x000000ff1c00720b */ /* 0x000fe40003f15000 */
[----:B---3--:R-:W-:-:S11]  /*27a0*/  ISETP.GT.OR P2, PT, R19, 0xff, P3 ;  /* 0x000000ff1300780c */ /* 0x008fd60001f44670 */
[----:B------:R-:W3:Y:S01]  /*27b0*/  @P0 MUFU.RCP R29, R28 ;  /* 0x0000001c001d0308 */ /* 0x000ee20000001000 */
[----:B------:R-:W-:Y:S01]  /*27c0*/  ISETP.NE.AND P0, PT, RZ, UR4, PT ;  /* 0x00000004ff007c0c */ /* 0x000fe2000bf05270 */
[----:B--2---:R-:W-:Y:S01]  /*27d0*/  FFMA.FTZ R27, R27, 0.69314718246459960938, R26 ;  /* 0x3f3172181b1b7823 */ /* 0x004fe2000001001a */
[----:B-1----:R-:W-:Y:S01]  /*27e0*/  VIMNMX R30, R31, R30, !PT ;  /* 0x0000001e1f1e7248 */ /* 0x002fe20007fe0100 */
[-C--:B---3--:R-:W-:Y:S01]  /*27f0*/  FMUL.FTZ R24, R24, R29.reuse ;  /* 0x0000001d18187220 */ /* 0x088fe20000410000 */
[-C--:B------:R-:W-:Y:S01]  /*2800*/  FMUL.FTZ R23, R23, R29.reuse ;  /* 0x0000001d17177220 */ /* 0x080fe20000410000 */
        /* <DEDUP_REMOVED lines=13> */
[----:B------:R-:W-:Y:S01]  /*28e0*/  FMUL.FTZ R29, R25, R29 ;  /* 0x0000001d191d7220 */ /* 0x000fe20000410000 */
[----:B------:R-:W-:Y:S06]  /*28f0*/  @P0 BRA `(.L_x_235) ;  /* 0x00000000007c0947 */ /* 0x000fec0003800000 */
        /* <DEDUP_REMOVED lines=30> */
.L_x_236:
[----:B------:R-:W-:Y:S05]  /*2ae0*/  BSYNC B0 ;  /* 0x0000000000007941 */ /* 0x000fea0003800000 */
.L_x_235:
[----:B-1----:R-:W-:Y:S01]  /*2af0*/  IMAD R38, R8, 0x4, R0 ;  /* 0x0000000408267824 */ /* 0x002fe200078e0200 */
[----:B------:R-:W-:Y:S01]  /*2b00*/  STS [R49], R24 ;  /* 0x0000001831007388 */ /* 0x000fe20000000800 */
[----:B------:R-:W-:Y:S01]  /*2b10*/  BSSY B1, `(.L_x_237) ;  /* 0x00000ed000017945 */ /* 0x000fe20003800000 */
[----:B------:R-:W-:Y:S02]  /*2b20*/  IMAD.MOV.U32 R9, RZ, RZ, RZ ;  /* 0x000000ffff097224 */ /* 0x000fe400078e00ff */
[----:B------:R-:W-:Y:S04]  /*2b30*/  STS [R49+0x400], R23 ;  /* 0x0004001731007388 */ /* 0x000fe80000000800 */
[----:B------:R-:W-:Y:S04]  /*2b40*/  STS [R49+0x800], R22 ;  /* 0x0008001631007388 */ /* 0x000fe80000000800 */
[----:B------:R-:W-:Y:S04]  /*2b50*/  STS [R49+0xc00], R21 ;  /* 0x000c001531007388 */ /* 0x000fe80000000800 */
[----:B------:R-:W-:Y:S04]  /*2b60*/  STS [R49+0x1000], R20 ;  /* 0x0010001431007388 */ /* 0x000fe80000000800 */
[----:B------:R-:W-:Y:S04]  /*2b70*/  STS [R49+0x1400], R18 ;  /* 0x0014001231007388 */ /* 0x000fe80000000800 */
[----:B------:R-:W-:Y:S04]  /*2b80*/  STS [R49+0x1800], R17 ;  /* 0x0018001131007388 */ /* 0x000fe80000000800 */
[----:B------:R-:W-:Y:S04]  /*2b90*/  STS [R49+0x1c00], R16 ;  /* 0x001c001031007388 */ /* 0x000fe80000000800 */
[----:B------:R1:W-:Y:S04]  /*2ba0*/  STS [R49+0x2000], R12 ;  /* 0x0020000c31007388 */ /* 0x0003e80000000800 */
[----:B------:R-:W-:Y:S04]  /*2bb0*/  STS [R49+0x2400], R11 ;  /* 0x0024000b31007388 */ /* 0x000fe80000000800 */
[----:B------:R2:W-:Y:S04]  /*2bc0*/  STS [R49+0x2800], R10 ;  /* 0x0028000a31007388 */ /* 0x0005e80000000800 */
[----:B------:R-:W-:Y:S04]  /*2bd0*/  STS [R49+0x2c00], R7 ;  /* 0x002c000731007388 */ /* 0x000fe80000000800 */
[----:B------:R-:W-:Y:S04]  /*2be0*/  STS [R49+0x3000], R6 ;  /* 0x0030000631007388 */ /* 0x000fe80000000800 */
[----:B------:R-:W-:Y:S04]  /*2bf0*/  STS [R49+0x3400], R3 ;  /* 0x0034000331007388 */ /* 0x000fe80000000800 */
[----:B------:R-:W-:Y:S01]  /*2c00*/  STS [R49+0x3800], R46 ;  /* 0x0038002e31007388 */ /* 0x000fe20000000800 */
[----:B-1----:R-:W-:-:S03]  /*2c10*/  MOV R12, RZ ;  /* 0x000000ff000c7202 */ /* 0x002fc60000000f00 */
[----:B------:R-:W-:Y:S04]  /*2c20*/  STS [R49+0x3c00], R29 ;  /* 0x003c001d31007388 */ /* 0x000fe80000000800 */
[----:B------:R-:W-:Y:S01]  /*2c30*/  @!P2 STS [R38+0x4000], R30 ;  /* 0x0040001e2600a388 */ /* 0x000fe20000000800 */
[----:B--2---:R-:W-:Y:S01]  /*2c40*/  CS2R R10, SRZ ;  /* 0x00000000000a7805 */ /* 0x004fe2000001ff00 */
[----:B------:R-:W-:Y:S06]  /*2c50*/  BAR.SYNC.DEFER_BLOCKING 0x0 ;  /* 0x0000000000007b1d */ /* 0x000fec0000010000 */
        /* <DEDUP_REMOVED lines=17> */
[----:B------:R-:W-:Y:S01]  /*2d70*/  CS2R R10, SRZ ;  /* 0x00000000000a7805 */ /* 0x000fe2000001ff00 */
[----:B------:R-:W-:Y:S01]  /*2d80*/  IMAD.MOV.U32 R20, RZ, RZ, RZ ;  /* 0x000000ffff147224 */ /* 0x000fe200078e00ff */
[----:B------:R-:W-:-:S07]  /*2d90*/  MOV R9, RZ ;  /* 0x000000ff00097202 */ /* 0x000fce0000000f00 */
.L_x_241:
        /* <DEDUP_REMOVED lines=142> */
.L_x_240:
[----:B------:R-:W-:Y:S05]  /*3680*/  BSYNC B0 ;  /* 0x0000000000007941 */ /* 0x000fea0003800000 */
.L_x_239:
[----:B------:R-:W-:Y:S05]  /*3690*/  @!P5 BRA `(.L_x_238) ;  /* 0x0000000000d0d947 */ /* 0x000fea0003800000 */
[----:B------:R-:W-:Y:S01]  /*36a0*/  VIADD R4, R42, 0x3 ;  /* 0x000000032a047836 */ /* 0x000fe20000000000 */
[----:B------:R-:W-:Y:S01]  /*36b0*/  HFMA2.MMA R20, -RZ, RZ, 0, 1.78813934326171875e-07 ;  /* 0x00000003ff147435 */ /* 0x000fe200000001ff */
[----:B------:R-:W-:-:S03]  /*36c0*/  IMAD.MOV.U32 R6, RZ, RZ, RZ ;  /* 0x000000ffff067224 */ /* 0x000fc600078e00ff */
[----:B------:R-:W-:-:S07]  /*36d0*/  SHF.R.S32.HI R7, RZ, 0x1f, R4 ;  /* 0x0000001fff077819 */ /* 0x000fce0000011404 */
.L_x_242:
        /* <DEDUP_REMOVED lines=48> */
.L_x_238:
[----:B------:R-:W-:Y:S05]  /*39e0*/  BSYNC B1 ;  /* 0x0000000000017941 */ /* 0x000fea0003800000 */
.L_x_237:
        /* <DEDUP_REMOVED lines=29> */
.L_x_243:
        /* <DEDUP_REMOVED lines=12> */
.L_x_1590:


//--------------------- .text._ZN7cutlass13device_kernelIN5flash19FlashAttnFwdCombineIN4cute5tupleIJNS3_1CILi16EEENS5_ILi64EEEEEELi7ELi256ELi1ELb0ELb0ENS_10bfloat16_tEfNS_4arch4Sm90EEEEEvNT_6ParamsE --------------------------
	.section	.text._ZN7cutlass13device_kernelIN5flash19FlashAttnFwdCombineIN4cute5tupleIJNS3_1CILi16EEENS5_ILi64EEEEEELi7ELi256ELi1ELb0ELb0ENS_10bfloat16_tEfNS_4arch4Sm90EEEEEvNT_6ParamsE,"ax",@progbits
	.align	128
.text._ZN7cutlass13device_kernelIN5flash19FlashAttnFwdCombineIN4cute5tupleIJNS3_1CILi16EEENS5_ILi64EEEEEELi7ELi256ELi1ELb0ELb0ENS_10bfloat16_tEfNS_4arch4Sm90EEEEEvNT_6ParamsE:
        .type           _ZN7cutlass13device_kernelIN5flash19FlashAttnFwdCombineIN4cute5tupleIJNS3_1CILi16EEENS5_ILi64EEEEEELi7ELi256ELi1ELb0ELb0ENS_10bfloat16_tEfNS_4arch4Sm90EEEEEvNT_6ParamsE,@function
        .size           _ZN7cutlass13device_kernelIN5flash19FlashAttnFwdCombineIN4cute5tupleIJNS3_1CILi16EEENS5_ILi64EEEEEELi7ELi256ELi1ELb0ELb0ENS_10bfloat16_tEfNS_4arch4Sm90EEEEEvNT_6ParamsE,(.L_x_1591 - _ZN7cutlass13device_kernelIN5flash19FlashAttnFwdCombineIN4cute5tupleIJNS3_1CILi16EEENS5_ILi64EEEEEELi7ELi256ELi1ELb0ELb0ENS_10bfloat16_tEfNS_4arch4Sm90EEEEEvNT_6ParamsE)
        .other          _ZN7cutlass13device_kernelIN5flash19FlashAttnFwdCombineIN4cute5tupleIJNS3_1CILi16EEENS5_ILi64EEEEEELi7ELi256ELi1ELb0ELb0ENS_10bfloat16_tEfNS_4arch4Sm90EEEEEvNT_6ParamsE,@"STO_CUDA_ENTRY STV_DEFAULT"
_ZN7cutlass13device_kernelIN5flash19FlashAttnFwdCombineIN4cute5tupleIJNS3_1CILi16EEENS5_ILi64EEEEEELi7ELi256ELi1ELb0ELb0ENS_10bfloat16_tEfNS_4arch4Sm90EEEEEvNT_6ParamsE:
        /* <DEDUP_REMOVED lines=58> */
.L_x_244:
        /* <DEDUP_REMOVED lines=23> */
[----:B------:R-:W-:Y:S01]  /*0510*/  ULDC.64 UR4, c[0x0][0x278] ;  /* 0x00009e0000047ab9 */ /* 0x000fe20000000a00 */
[----:B------:R-:W-:Y:S01]  /*0520*/  IMAD.MOV.U32 R11, RZ, RZ, R12 ;  /* 0x000000ffff0b7224 */ /* 0x000fe200078e000c */
[C---:B------:R-:W-:Y:S01]  /*0530*/  IADD3 R20, R8.reuse, 0x30, RZ ;  /* 0x0000003008147810 */ /* 0x040fe20007ffe0ff */
[----:B------:R-:W-:Y:S02]  /*0540*/  IMAD R14, R33, UR4, RZ ;  /* 0x00000004210e7c24 */ /* 0x000fe4000f8e02ff */
[----:B------:R-:W-:Y:S01]  /*0550*/  VIADD R28, R8, 0x10 ;  /* 0x00000010081c7836 */ /* 0x000fe20000000000 */
[----:B------:R-:W3:Y:S01]  /*0560*/  S2UR UR6, SR_CgaCtaId ;  /* 0x00000000000679c3 */ /* 0x000ee20000008800 */
[----:B------:R-:W-:Y:S01]  /*0570*/  IMAD.WIDE.U32 R26, R32, UR4, RZ ;  /* 0x00000004201a7c25 */ /* 0x000fe2000f8e00ff */
[----:B------:R-:W-:-:S03]  /*0580*/  ISETP.GE.AND P5, PT, R20, R24, PT ;  /* 0x000000181400720c */ /* 0x000fc60003fa6270 */
[----:B------:R-:W-:Y:S01]  /*0590*/  IMAD R14, R32, UR5, R14 ;  /* 0x00000005200e7c24 */ /* 0x000fe2000f8e020e */
[----:B------:R-:W-:Y:S01]  /*05a0*/  ULDC.64 UR4, c[0x0][0x270] ;  /* 0x00009c0000047ab9 */ /* 0x000fe20000000a00 */
[----:B------:R-:W-:Y:S01]  /*05b0*/  VIADD R21, R8, 0x20 ;  /* 0x0000002008157836 */ /* 0x000fe20000000000 */
[----:B------:R-:W5:Y:S01]  /*05c0*/  @!P3 LDC.64 R18, c[0x0][0x268] ;  /* 0x00009a00ff12bb82 */ /* 0x000f620000000a00 */
[----:B------:R-:W-:Y:S02]  /*05d0*/  @!P3 SHF.R.S32.HI R22, RZ, 0x1f, R8 ;  /* 0x0000001fff16b819 */ /* 0x000fe40000011408 */
[----:B------:R-:W-:Y:S02]  /*05e0*/  IADD3 R27, R27, R14, RZ ;  /* 0x0000000e1b1b7210 */ /* 0x000fe40007ffe0ff */
[----:B------:R-:W-:Y:S02]  /*05f0*/  ISETP.GE.AND P6, PT, R21, R24, PT ;  /* 0x000000181500720c */ /* 0x000fe40003fc6270 */
[----:B--2---:R-:W-:-:S13]  /*0600*/  ISETP.NE.AND P0, PT, R15, 0x1, PT ;  /* 0x000000010f00780c */ /* 0x004fda0003f05270 */
[----:B------:R-:W2:Y:S01]  /*0610*/  @P0 LDC R16, c[0x0][0x2bc] ;  /* 0x0000af00ff100b82 */ /* 0x000ea20000000800 */
[----:B-----5:R-:W-:-:S04]  /*0620*/  @!P3 IMAD R22, R22, R18, RZ ;  /* 0x000000121616b224 */ /* 0x020fc800078e02ff */
[----:B------:R-:W-:-:S03]  /*0630*/  @!P3 IMAD R22, R8, R19, R22 ;  /* 0x000000130816b224 */ /* 0x000fc600078e0216 */
[----:B------:R-:W5:Y:S01]  /*0640*/  @P0 LDC R10, c[0x0][0x2c0] ;  /* 0x0000b000ff0a0b82 */ /* 0x000f620000000800 */
[----:B--2---:R-:W-:-:S05]  /*0650*/  @P0 IMAD.HI.U32 R16, R12, R16, RZ ;  /* 0x000000100c100227 */ /* 0x004fca00078e00ff */
[----:B-----5:R-:W-:Y:S02]  /*0660*/  @P0 SHF.R.U32.HI R11, RZ, R10, R16 ;  /* 0x0000000aff0b0219 */ /* 0x020fe40000011610 */
[----:B------:R-:W-:Y:S02]  /*0670*/  ISETP.GE.AND P0, PT, R28, R24, PT ;  /* 0x000000181c00720c */ /* 0x000fe40003f06270 */
[--C-:B------:R-:W-:Y:S01]  /*0680*/  SHF.R.S32.HI R10, RZ, 0x1f, R11.reuse ;  /* 0x0000001fff0a7819 */ /* 0x100fe2000001140b */
[----:B------:R-:W-:Y:S02]  /*0690*/  IMAD.MOV R14, RZ, RZ, -R11 ;  /* 0x000000ffff0e7224 */ /* 0x000fe400078e0a0b */
[----:B------:R-:W-:-:S04]  /*06a0*/  IMAD.WIDE.U32 R26, R11, UR4, R26 ;  /* 0x000000040b1a7c25 */ /* 0x000fc8000f8e001a */
[----:B------:R-:W-:Y:S02]  /*06b0*/  IMAD R12, R15, R14, R12 ;  /* 0x0000000e0f0c7224 */ /* 0x000fe400078e020c */
[----:B------:R-:W2:Y:S01]  /*06c0*/  @!P3 LDC.64 R14, c[0x0][0x250] ;  /* 0x00009400ff0ebb82 */ /* 0x000ea20000000a00 */
[----:B------:R-:W-:Y:S01]  /*06d0*/  IMAD R10, R10, UR4, RZ ;  /* 0x000000040a0a7c24 */ /* 0x000fe2000f8e02ff */
[----:B------:R-:W-:Y:S01]  /*06e0*/  UMOV UR4, 0x400 ;  /* 0x0000040000047882 */ /* 0x000fe20000000000 */
[----:B------:R-:W-:Y:S01]  /*06f0*/  IADD3 R26, P2, R12, R26, RZ ;  /* 0x0000001a0c1a7210 */ /* 0x000fe20007f5e0ff */
[----:B---3--:R-:W-:Y:S01]  /*0700*/  ULEA UR4, UR6, UR4, 0x18 ;  /* 0x0000000406047291 */ /* 0x008fe2000f8ec03f */
[----:B------:R-:W-:Y:S01]  /*0710*/  IMAD R10, R11, UR5, R10 ;  /* 0x000000050b0a7c24 */ /* 0x000fe2000f8e020a */
[----:B------:R-:W-:Y:S01]  /*0720*/  SHF.R.S32.HI R11, RZ, 0x1f, R12 ;  /* 0x0000001fff0b7819 */ /* 0x000fe2000001140c */
[----:B------:R-:W-:Y:S01]  /*0730*/  @P3 IMAD.MOV.U32 R12, RZ, RZ, -0x800000 ;  /* 0xff800000ff0c3424 */ /* 0x000fe200078e00ff */
[----:B------:R-:W3:Y:S01]  /*0740*/  @!P0 LDC.64 R16, c[0x0][0x268] ;  /* 0x00009a00ff108b82 */ /* 0x000ee20000000a00 */
[----:B------:R-:W-:Y:S01]  /*0750*/  @!P0 SHF.R.S32.HI R23, RZ, 0x1f, R28 ;  /* 0x0000001fff178819 */ /* 0x000fe2000001141c */
[----:B------:R-:W-:Y:S01]  /*0760*/  @!P6 IMAD.MOV.U32 R38, RZ, RZ, R26 ;  /* 0x000000ffff26e224 */ /* 0x000fe200078e001a */
[----:B------:R-:W-:-:S02]  /*0770*/  IADD3.X R27, R11, R27, R10, P2, !PT ;  /* 0x0000001b0b1b7210 */ /* 0x000fc400017fe40a */
[----:B------:R-:W-:Y:S02]  /*0780*/  LEA R3, R3, UR4, 0x2 ;  /* 0x0000000403037c11 */ /* 0x000fe4000f8e10ff */
[----:B------:R-:W-:Y:S01]  /*0790*/  @!P6 MOV R39, R27 ;  /* 0x0000001b0027e202 */ /* 0x000fe20000000f00 */
[----:B------:R-:W5:Y:S01]  /*07a0*/  @!P0 LDC.64 R10, c[0x0][0x250] ;  /* 0x00009400ff0a8b82 */ /* 0x000f620000000a00 */
[----:B------:R-:W-:Y:S01]  /*07b0*/  @!P3 IMAD.WIDE.U32 R34, R8, R18, R26 ;  /* 0x000000120822b225 */ /* 0x000fe200078e001a */
[----:B------:R1:W-:Y:S03]  /*07c0*/  @P3 STS [R3], R12 ;  /* 0x0000000c03003388 */ /* 0x0003e60000000800 */
[----:B------:R-:W-:Y:S01]  /*07d0*/  @!P3 IMAD.IADD R22, R35, 0x1, R22 ;  /* 0x000000012316b824 */ /* 0x000fe200078e0216 */
[C---:B--2---:R-:W-:Y:S02]  /*07e0*/  @!P3 LEA R30, P2, R34.reuse, R14, 0x2 ;  /* 0x0000000e221eb211 */ /* 0x044fe400078410ff */
[----:B------:R-:W2:Y:S02]  /*07f0*/  @!P6 LDC.64 R18, c[0x0][0x268] ;  /* 0x00009a00ff12eb82 */ /* 0x000ea40000000a00 */
[----:B------:R-:W-:Y:S01]  /*0800*/  @!P3 LEA.HI.X R31, R34, R15, R22, 0x2, P2 ;  /* 0x0000000f221fb211 */ /* 0x000fe200010f1416 */
[----:B---3--:R-:W-:-:S05]  /*0810*/  @!P0 IMAD R23, R23, R16, RZ ;  /* 0x0000001017178224 */ /* 0x008fca00078e02ff */
[----:B------:R-:W3:Y:S01]  /*0820*/  @!P5 LDC.64 R14, c[0x0][0x268] ;  /* 0x00009a00ff0edb82 */ /* 0x000ee20000000a00 */
[----:B------:R-:W-:Y:S01]  /*0830*/  @!PT LDS RZ, [RZ] ;  /* 0x00000000fffff984 */ /* 0x000fe20000000800 */
[----:B------:R-:W-:Y:S01]  /*0840*/  @!PT LDS RZ, [RZ] ;  /* 0x00000000fffff984 */ /* 0x000fe20000000800 */
[----:B------:R-:W-:Y:S01]  /*0850*/  @!PT LDS RZ, [RZ] ;  /* 0x00000000fffff984 */ /* 0x000fe20000000800 */
[----:B------:R3:W-:Y:S01]  /*0860*/  @!P3 LDGSTS.E.LTC128B [R3], desc[UR38][R30.64] ;  /* 0x000000001e03bfae */ /* 0x0007e2000b921966 */
[C---:B------:R-:W-:Y:S01]  /*0870*/  @!P0 IMAD R22, R28.reuse, R17, R23 ;  /* 0x000000111c168224 */ /* 0x040fe200078e0217 */
[----:B------:R-:W-:Y:S01]  /*0880*/  @!P6 SHF.R.S32.HI R23, RZ, 0x1f, R21 ;  /* 0x0000001fff17e819 */ /* 0x000fe20000011415 */
[----:B------:R-:W-:-:S04]  /*0890*/  @!P0 IMAD.WIDE.U32 R28, R28, R16, R26 ;  /* 0x000000101c1c8225 */ /* 0x000fc800078e001a */
[----:B------:R-:W4:Y:S01]  /*08a0*/  @!P6 LDC.64 R16, c[0x0][0x250] ;  /* 0x00009400ff10eb82 */ /* 0x000f220000000a00 */
[----:B------:R-:W-:Y:S01]  /*08b0*/  @!P0 IMAD.IADD R22, R29, 0x1, R22 ;  /* 0x000000011d168824 */ /* 0x000fe200078e0216 */
[----:B-1----:R-:W-:Y:S02]  /*08c0*/  @P0 MOV R12, 0xff800000 ;  /* 0xff800000000c0802 */ /* 0x002fe40000000f00 */
[----:B-----5:R-:W-:Y:S02]  /*08d0*/  @!P0 LEA R34, P2, R28, R10, 0x2 ;  /* 0x0000000a1c228211 */ /* 0x020fe400078410ff */
[----:B------:R-:W-:Y:S01]  /*08e0*/  IADD3 R29, R8, 0x50, RZ ;  /* 0x00000050081d7810 */ /* 0x000fe20007ffe0ff */
[----:B------:R1:W-:Y:S01]  /*08f0*/  @P0 STS [R3+0x400], R12 ;  /* 0x0004000c03000388 */ /* 0x0003e20000000800 */
[----:B------:R-:W-:Y:S01]  /*0900*/  @!P0 LEA.HI.X R35, R28, R11, R22, 0x2, P2 ;  /* 0x0000000b1c238211 */ /* 0x000fe200010f1416 */
[----:B------:R-:W-:Y:S01]  /*0910*/  VIADD R28, R8, 0x60 ;  /* 0x00000060081c7836 */ /* 0x000fe20000000000 */
[----:B------:R-:W5:Y:S01]  /*0920*/  @!P5 LDC.64 R10, c[0x0][0x250] ;  /* 0x00009400ff0adb82 */ /* 0x000f620000000a00 */
[----:B------:R-:W-:Y:S01]  /*0930*/  ISETP.GE.AND P3, PT, R29, R24, PT ;  /* 0x000000181d00720c */ /* 0x000fe20003f66270 */
[-C--:B--2---:R-:W-:Y:S01]  /*0940*/  @!P6 IMAD R23, R23, R18.reuse, RZ ;  /* 0x000000121717e224 */ /* 0x084fe200078e02ff */
[----:B------:R-:W-:Y:S01]  /*0950*/  @!P5 SHF.R.S32.HI R22, RZ, 0x1f, R20 ;  /* 0x0000001fff16d819 */ /* 0x000fe20000011414 */
[C---:B------:R-:W-:Y:S01]  /*0960*/  @!P6 IMAD.WIDE.U32 R38, R21.reuse, R18, R38 ;  /* 0x000000121526e225 */ /* 0x040fe200078e0026 */
[----:B------:R-:W-:Y:S01]  /*0970*/  ISETP.GE.AND P2, PT, R28, R24, PT ;  /* 0x000000181c00720c */ /* 0x000fe20003f46270 */
[----:B------:R-:W-:Y:S01]  /*0980*/  @!PT LDS RZ, [RZ] ;  /* 0x00000000fffff984 */ /* 0x000fe20000000800 */
[----:B------:R-:W-:Y:S01]  /*0990*/  @!PT LDS RZ, [RZ] ;  /* 0x00000000fffff984 */ /* 0x000fe20000000800 */
[----:B------:R-:W-:Y:S01]  /*09a0*/  @!PT LDS RZ, [RZ] ;  /* 0x00000000fffff984 */ /* 0x000fe20000000800 */
[----:B------:R2:W-:Y:S02]  /*09b0*/  @!P0 LDGSTS.E.LTC128B [R3+0x400], desc[UR38][R34.64] ;  /* 0x0040000022038fae */ /* 0x0005e4000b921966 */
[----:B------:R-:W-:-:S02]  /*09c0*/  @!P6 IMAD R19, R21, R19, R23 ;  /* 0x000000131513e224 */ /* 0x000fc400078e0217 */
[----:B---3--:R-:W-:Y:S02]  /*09d0*/  @!P5 IMAD R30, R22, R14, RZ ;  /* 0x0000000e161ed224 */ /* 0x008fe400078e02ff */
[----:B------:R-:W-:Y:S02]  /*09e0*/  @P6 IMAD.MOV.U32 R21, RZ, RZ, -0x800000 ;  /* 0xff800000ff156424 */ /* 0x000fe400078e00ff */
[----:B------:R-:W-:Y:S01]  /*09f0*/  @!P5 IMAD R30, R20, R15, R30 ;  /* 0x0000000f141ed224 */ /* 0x000fe200078e021e */
[----:B------:R-:W-:Y:S02]  /*0a00*/  @!P6 IADD3 R15, R39, R19, RZ ;  /* 0x00000013270fe210 */ /* 0x000fe40007ffe0ff */
[----:B------:R-:W3:Y:S01]  /*0a10*/  @!P3 LDC.64 R18, c[0x0][0x268] ;  /* 0x00009a00ff12bb82 */ /* 0x000ee20000000a00 */
[----:B----4-:R-:W-:Y:S01]  /*0a20*/  @!P6 LEA R36, P0, R38, R16, 0x2 ;  /* 0x000000102624e211 */ /* 0x010fe200078010ff */
[----:B------:R4:W-:Y:S01]  /*0a30*/  @P6 STS [R3+0x800], R21 ;  /* 0x0008001503006388 */ /* 0x0009e20000000800 */
[----:B------:R-:W-:-:S02]  /*0a40*/  @P5 IMAD.MOV.U32 R16, RZ, RZ, -0x800000 ;  /* 0xff800000ff105424 */ /* 0x000fc400078e00ff */
[----:B-1----:R-:W-:Y:S01]  /*0a50*/  VIADD R12, R8, 0x40 ;  /* 0x00000040080c7836 */ /* 0x002fe20000000000 */
[----:B------:R-:W-:-:S04]  /*0a60*/  @!P6 LEA.HI.X R37, R38, R17, R15, 0x2, P0 ;  /* 0x000000112625e211 */ /* 0x000fc800000f140f */
[----:B------:R-:W-:Y:S01]  /*0a70*/  ISETP.GE.AND P4, PT, R12, R24, PT ;  /* 0x000000180c00720c */ /* 0x000fe20003f86270 */
[----:B------:R-:W-:Y:S01]  /*0a80*/  @!PT LDS RZ, [RZ] ;  /* 0x00000000fffff984 */ /* 0x000fe20000000800 */
[----:B------:R-:W-:Y:S01]  /*0a90*/  @!PT LDS RZ, [RZ] ;  /* 0x00000000fffff984 */ /* 0x000fe20000000800 */
[----:B------:R-:W-:Y:S01]  /*0aa0*/  @!PT LDS RZ, [RZ] ;  /* 0x00000000fffff984 */ /* 0x000fe20000000800 */
[----:B------:R1:W-:Y:S04]  /*0ab0*/  @!P6 LDGSTS.E.LTC128B [R3+0x800], desc[UR38][R36.64] ;  /* 0x008000002403efae */ /* 0x0003e8000b921966 */
[----:B------:R3:W-:Y:S01]  /*0ac0*/  @P5 STS [R3+0xc00], R16 ;  /* 0x000c001003005388 */ /* 0x0007e20000000800 */
[----:B--2---:R-:W-:Y:S01]  /*0ad0*/  @!P5 MOV R35, R27 ;  /* 0x0000001b0023d202 */ /* 0x004fe20000000f00 */
[----:B------:R-:W-:-:S04]  /*0ae0*/  @!P5 IMAD.MOV.U32 R34, RZ, RZ, R26 ;  /* 0x000000ffff22d224 */ /* 0x000fc800078e001a */
[----:B------:R-:W-:Y:S02]  /*0af0*/  @!P5 IMAD.WIDE.U32 R34, R20, R14, R34 ;  /* 0x0000000e1422d225 */ /* 0x000fe400078e0022 */
[----:B------:R-:W2:Y:S03]  /*0b00*/  @!P4 LDC.64 R22, c[0x0][0x268] ;  /* 0x00009a00ff16cb82 */ /* 0x000ea60000000a00 */
[----:B------:R-:W-:Y:S02]  /*0b10*/  @!P5 IADD3 R17, R35, R30, RZ ;  /* 0x0000001e2311d210 */ /* 0x000fe40007ffe0ff */
[C---:B-----5:R-:W-:Y:S02]  /*0b20*/  @!P5 LEA R30, P0, R34.reuse, R10, 0x2 ;  /* 0x0000000a221ed211 */ /* 0x060fe400078010ff */
[----:B------:R-:W-:Y:S01]  /*0b30*/  @!P4 SHF.R.S32.HI R35, RZ, 0x1f, R12 ;  /* 0x0000001fff23c819 */ /* 0x000fe2000001140c */
[----:B------:R-:W5:Y:S01]  /*0b40*/  @!P2 LDC.64 R14, c[0x0][0x268] ;  /* 0x00009a00ff0eab82 */ /* 0x000f620000000a00 */
[----:B------:R-:W-:Y:S01]  /*0b50*/  @!P5 LEA.HI.X R31, R34, R11, R17, 0x2, P0 ;  /* 0x0000000b221fd211 */ /* 0x000fe200000f1411 */
[----:B------:R-:W-:-:S04]  /*0b60*/  @P4 IMAD.MOV.U32 R34, RZ, RZ, -0x800000 ;  /* 0xff800000ff224424 */ /* 0x000fc800078e00ff */
[----:B------:R-:W-:Y:S01]  /*0b70*/  @!PT LDS RZ, [RZ] ;  /* 0x00000000fffff984 */ /* 0x000fe20000000800 */
[----:B------:R-:W-:Y:S01]  /*0b80*/  @!PT LDS RZ, [RZ] ;  /* 0x00000000fffff984 */ /* 0x000fe20000000800 */
[----:B------:R-:W-:Y:S01]  /*0b90*/  @!PT LDS RZ, [RZ] ;  /* 0x00000000fffff984 */ /* 0x000fe20000000800 */
[----:B------:R2:W-:Y:S01]  /*0ba0*/  @!P5 LDGSTS.E.LTC128B [R3+0xc00], desc[UR38][R30.64] ;  /* 0x00c000001e03dfae */ /* 0x0005e2000b921966 */
[----:B-1----:R-:W-:Y:S01]  /*0bb0*/  @!P3 SHF.R.S32.HI R36, RZ, 0x1f, R29 ;  /* 0x0000001fff24b819 */ /* 0x002fe2000001141d */
[----:B----4-:R-:W1:Y:S01]  /*0bc0*/  @!P4 LDC.64 R20, c[0x0][0x250] ;  /* 0x00009400ff14cb82 */ /* 0x010e620000000a00 */
[----:B------:R-:W-:Y:S01]  /*0bd0*/  @!P3 IMAD.MOV.U32 R37, RZ, RZ, R27 ;  /* 0x000000ffff25b224 */ /* 0x000fe200078e001b */
[----:B------:R-:W-:Y:S02]  /*0be0*/  @P4 STS [R3+0x1000], R34 ;  /* 0x0010002203004388 */ /* 0x000fe40000000800 */
[----:B---3--:R-:W-:-:S04]  /*0bf0*/  @!P3 IMAD R36, R36, R18, RZ ;  /* 0x000000122424b224 */ /* 0x008fc800078e02ff */
[----:B------:R-:W3:Y:S01]  /*0c00*/  @!P3 LDC.64 R16, c[0x0][0x250] ;  /* 0x00009400ff10bb82 */ /* 0x000ee20000000a00 */
[----:B--2---:R-:W-:Y:S02]  /*0c10*/  @!P4 IMAD R35, R35, R22, RZ ;  /* 0x000000162323c224 */ /* 0x004fe400078e02ff */
[----:B------:R-:W-:Y:S01]  /*0c20*/  @!P3 IMAD R19, R29, R19, R36 ;  /* 0x000000131d13b224 */ /* 0x000fe200078e0224 */
[----:B------:R-:W-:Y:S01]  /*0c30*/  @!P3 MOV R36, R26 ;  /* 0x0000001a0024b202 */ /* 0x000fe20000000f00 */
[----:B------:R-:W-:-:S03]  /*0c40*/  @!P4 IMAD R23, R12, R23, R35 ;  /* 0x000000170c17c224 */ /* 0x000fc600078e0223 */
[----:B------:R-:W2:Y:S01]  /*0c50*/  @!P2 LDC.64 R10, c[0x0][0x250] ;  /* 0x00009400ff0aab82 */ /* 0x000ea20000000a00 */
[----:B------:R-:W-:-:S04]  /*0c60*/  @!P3 IMAD.WIDE.U32 R36, R29, R18, R36 ;  /* 0x000000121d24b225 */ /* 0x000fc800078e0024 */
[----:B------:R-:W-:Y:S01]  /*0c70*/  @!P3 IMAD.IADD R19, R37, 0x1, R19 ;  /* 0x000000012513b824 */ /* 0x000fe200078e0213 */
[----:B------:R-:W-:Y:S01]  /*0c80*/  @!P2 SHF.R.S32.HI R30, RZ, 0x1f, R28 ;  /* 0x0000001fff1ea819 */ /* 0x000fe2000001141c */
[----:B------:R-:W-:Y:S01]  /*0c90*/  @!P4 IMAD.WIDE.U32 R34, R12, R22, R26 ;  /* 0x000000160c22c225 */ /* 0x000fe200078e001a */
[----:B------:R-:W-:-:S03]  /*0ca0*/  IADD3 R12, R8, 0x70, RZ ;  /* 0x00000070080c7810 */ /* 0x000fc60007ffe0ff */
[----:B-----5:R-:W-:Y:S01]  /*0cb0*/  @!P2 IMAD R30, R30, R14, RZ ;  /* 0x0000000e1e1ea224 */ /* 0x020fe200078e02ff */
[----:B------:R-:W-:Y:S01]  /*0cc0*/  ISETP.GE.AND P6, PT, R12, R24, PT ;  /* 0x000000180c00720c */ /* 0x000fe20003fc6270 */
[----:B------:R-:W-:Y:S01]  /*0cd0*/  @!P4 IMAD.IADD R23, R35, 0x1, R23 ;  /* 0x000000012317c824 */ /* 0x000fe200078e0217 */
[----:B-1----:R-:W-:Y:S01]  /*0ce0*/  @!P4 LEA R20, P0, R34, R20, 0x2 ;  /* 0x000000142214c211 */ /* 0x002fe200078010ff */
[----:B------:R-:W-:Y:S01]  /*0cf0*/  @!P2 IMAD R15, R28, R15, R30 ;  /* 0x0000000f1c0fa224 */ /* 0x000fe200078e021e */
[----:B---3--:R-:W-:Y:S01]  /*0d00*/  @!P3 LEA R16, P5, R36, R16, 0x2 ;  /* 0x000000102410b211 */ /* 0x008fe200078a10ff */
[----:B------:R-:W-:Y:S01]  /*0d10*/  @!P2 IMAD.WIDE.U32 R28, R28, R14, R26 ;  /* 0x0000000e1c1ca225 */ /* 0x000fe200078e001a */
[----:B------:R-:W-:Y:S02]  /*0d20*/  @!P4 LEA.HI.X R21, R34, R21, R23, 0x2, P0 ;  /* 0x000000152215c211 */ /* 0x000fe400000f1417 */
[----:B------:R-:W-:Y:S02]  /*0d30*/  @P3 MOV R14, 0xff800000 ;  /* 0xff800000000e3802 */ /* 0x000fe40000000f00 */
[----:B------:R-:W-:Y:S01]  /*0d40*/  @!P2 IADD3 R15, R29, R15, RZ ;  /* 0x0000000f1d0fa210 */ /* 0x000fe20007ffe0ff */
[----:B------:R-:W-:Y:S01]  /*0d50*/  @!PT LDS RZ, [RZ] ;  /* 0x00000000fffff984 */ /* 0x000fe20000000800 */
[----:B------:R-:W-:Y:S01]  /*0d60*/  @!PT LDS RZ, [RZ] ;  /* 0x00000000fffff984 */ /* 0x000fe20000000800 */
[----:B------:R-:W-:Y:S01]  /*0d70*/  @!PT LDS RZ, [RZ] ;  /* 0x00000000fffff984 */ /* 0x000fe20000000800 */
[----:B------:R3:W-:Y:S01]  /*0d80*/  @!P4 LDGSTS.E.LTC128B [R3+0x1000], desc[UR38][R20.64] ;  /* 0x010000001403cfae */ /* 0x0007e2000b921966 */
[----:B--2---:R-:W-:-:S02]  /*0d90*/  @!P2 LEA R10, P0, R28, R10, 0x2 ;  /* 0x0000000a1c0aa211 */ /* 0x004fc400078010ff */
[----:B------:R-:W-:Y:S01]  /*0da0*/  @!P3 LEA.HI.X R17, R36, R17, R19, 0x2, P5 ;  /* 0x000000112411b211 */ /* 0x000fe200028f1413 */
[----:B------:R1:W-:Y:S01]  /*0db0*/  @P3 STS [R3+0x1400], R14 ;  /* 0x0014000e03003388 */ /* 0x0003e20000000800 */
[----:B------:R-:W-:Y:S01]  /*0dc0*/  @!P2 LEA.HI.X R11, R28, R11, R15, 0x2, P0 ;  /* 0x0000000b1c0ba211 */ /* 0x000fe200000f140f */
[----:B------:R-:W-:Y:S02]  /*0dd0*/  @P2 IMAD.MOV.U32 R15, RZ, RZ, -0x800000 ;  /* 0xff800000ff0f2424 */ /* 0x000fe400078e00ff */
        /* <DEDUP_REMOVED lines=12> */
[----:B---3--:R-:W-:Y:S01]  /*0ea0*/  SHF.R.S32.HI R10, RZ, 0x1f, R12 ;  /* 0x0000001fff0a7819 */ /* 0x008fe2000001140c */
        /* <DEDUP_REMOVED lines=14> */
.L_x_246:
[----:B------:R-:W-:Y:S05]  /*0f90*/  BSYNC B0 ;  /* 0x0000000000007941 */ /* 0x000fea0003800000 */
.L_x_245:
[----:B------:R-:W-:Y:S01]  /*0fa0*/  USHF.L.U32 UR4, UR36, 0x6, URZ ;  /* 0x0000000624047899 */ /* 0x000fe2000800063f */
[C---:B-1----:R-:W-:Y:S01]  /*0fb0*/  @P1 IMAD.HI.U32 R5, R9.reuse, R5, RZ ;  /* 0x0000000509051227 */ /* 0x042fe200078e00ff */
[----:B------:R-:W-:Y:S01]  /*0fc0*/  ISETP.GE.AND P0, PT, R9, R25, PT ;  /* 0x000000190900720c */ /* 0x000fe20003f06270 */
[----:B------:R-:W0:Y:S01]  /*0fd0*/  LDGDEPBAR ;  /* 0x00000000000079af */ /* 0x000e220000000000 */
[----:B------:R-:W-:Y:S01]  /*0fe0*/  USHF.R.S32.HI UR5, URZ, 0x1f, UR4 ;  /* 0x0000001f3f057899 */ /* 0x000fe20008011404 */
[----:B--23--:R-:W-:Y:S01]  /*0ff0*/  IMAD.MOV.U32 R3, RZ, RZ, R9 ;  /* 0x000000ffff037224 */ /* 0x00cfe200078e0009 */
[----:B----4-:R-:W-:Y:S01]  /*1000*/  @P1 SHF.R.U32.HI R3, RZ, R0, R5 ;  /* 0x00000000ff031219 */ /* 0x010fe20000011605 */
[----:B------:R-:W-:Y:S01]  /*1010*/  IMAD.SHL.U32 R14, R2, 0x4, RZ ;  /* 0x00000004020e7824 */ /* 0x000fe200078e00ff */
[----:B------:R-:W-:Y:S01]  /*1020*/  IADD3 R13, R13, -UR4, RZ ;  /* 0x800000040d0d7c10 */ /* 0x000fe2000fffe0ff */
[-C--:B------:R-:W-:Y:S01]  /*1030*/  IMAD R0, R33, R6.reuse, RZ ;  /* 0x0000000621007224 */ /* 0x080fe200078e02ff */
[----:B------:R-:W-:Y:S01]  /*1040*/  SEL R5, R3, 0xffffffff, !P0 ;  /* 0xffffffff03057807 */ /* 0x000fe20004000000 */
[----:B------:R-:W-:Y:S01]  /*1050*/  IMAD.WIDE.U32 R22, R32, R6, UR4 ;  /* 0x0000000420167e25 */ /* 0x000fe2000f8e0006 */
[----:B------:R-:W-:Y:S01]  /*1060*/  ISETP.GE.AND P4, PT, R14, R13, PT ;  /* 0x0000000d0e00720c */ /* 0x000fe20003f86270 */
[----:B------:R-:W-:Y:S01]  /*1070*/  ULDC.64 UR4, c[0x0][0x240] ;  /* 0x0000900000047ab9 */ /* 0x000fe20000000a00 */
[--C-:B------:R-:W-:Y:S01]  /*1080*/  SHF.R.S32.HI R6, RZ, 0x1f, R3.reuse ;  /* 0x0000001fff067819 */ /* 0x100fe20000011403 */
        /* <DEDUP_REMOVED lines=8> */
[----:B------:R-:W-:-:S04]  /*1110*/  IMAD.WIDE.U32 R22, R3, UR4, R22 ;  /* 0x0000000403167c25 */ /* 0x000fc8000f8e0016 */
[----:B------:R-:W-:Y:S01]  /*1120*/  IMAD R6, R3, UR5, R6 ;  /* 0x0000000503067c24 */ /* 0x000fe2000f8e0206 */
[----:B------:R-:W2:Y:S01]  /*1130*/  @!P4 LDC.64 R20, c[0x0][0x238] ;  /* 0x00008e00ff14cb82 */ /* 0x000ea20000000a00 */
[----:B------:R-:W-:Y:S01]  /*1140*/  IMAD R35, R4, R35, R9 ;  /* 0x0000002304237224 */ /* 0x000fe200078e0209 */
[----:B------:R-:W-:Y:S01]  /*1150*/  ULDC.64 UR4, c[0x0][0x230] ;  /* 0x00008c0000047ab9 */ /* 0x000fe20000000a00 */
[----:B------:R-:W-:Y:S01]  /*1160*/  IMAD R15, R8, 0x40, R14 ;  /* 0x00000040080f7824 */ /* 0x000fe200078e020e */
[----:B------:R-:W-:Y:S02]  /*1170*/  IADD3 R23, R23, R6, RZ ;  /* 0x0000000617177210 */ /* 0x000fe40007ffe0ff */
[----:B------:R-:W-:Y:S02]  /*1180*/  SHF.R.S32.HI R34, RZ, 0x1f, R35 ;  /* 0x0000001fff227819 */ /* 0x000fe40000011423 */
        /* <DEDUP_REMOVED lines=13> */
[----:B------:R-:W-:Y:S01]  /*1260*/  @!P4 IMAD.X R21, R39, 0x1, R21, P2 ;  /* 0x000000012715c824 */ /* 0x000fe200010e0615 */
[----:B------:R-:W-:Y:S02]  /*1270*/  @!P4 LEA R3, R15, R0, 0x2 ;  /* 0x000000000f03c211 */ /* 0x000fe400078e10ff */
        /* <DEDUP_REMOVED lines=18> */
[----:B-1----:R-:W-:Y:S01]  /*13a0*/  SHF.L.U32 R3, R2, 0x4, RZ ;  /* 0x0000000402037819 */ /* 0x002fe200000006ff */
[----:B------:R-:W-:-:S06]  /*13b0*/  DEPBAR.LE SB0, 0x3 ;  /* 0x000080c00000791a */ /* 0x000fcc0000000000 */
[----:B------:R-:W-:Y:S05]  /*13c0*/  WARPSYNC.ALL ;  /* 0x0000000000007948 */ /* 0x000fea0003800000 */
[----:B------:R-:W-:Y:S01]  /*13d0*/  LOP3.LUT R3, R3, 0xf0, RZ, 0xc0, !PT ;  /* 0x000000f003037812 */ /* 0x000fe200078ec0ff */
[----:B------:R-:W1:Y:S03]  /*13e0*/  S2UR UR4, SR_CTAID.Y ;  /* 0x00000000000479c3 */ /* 0x000e660000002600 */
[----:B------:R-:W-:Y:S02]  /*13f0*/  LOP3.LUT R6, R3, 0xf, R8, 0xf8, !PT ;  /* 0x0000000f03067812 */ /* 0x000fe400078ef808 */
[----:B------:R-:W-:-:S04]  /*1400*/  SHF.R.U32.HI R3, RZ, 0x4, R3 ;  /* 0x00000004ff037819 */ /* 0x000fc80000011603 */
[----:B------:R-:W-:-:S05]  /*1410*/  LOP3.LUT R3, R6, R3, RZ, 0x3c, !PT ;  /* 0x0000000306037212 */ /* 0x000fca00078e3cff */
[----:B------:R-:W-:Y:S01]  /*1420*/  IMAD R28, R3, 0x4, R0 ;  /* 0x00000004031c7824 */ /* 0x000fe200078e0200 */
        /* <DEDUP_REMOVED lines=58> */
[----:B------:R-:W-:Y:S01]  /*17d0*/  @P5 IADD3 R25, R2, 0x40, RZ ;  /* 0x0000004002195810 */ /* 0x000fe20007ffe0ff */
[----:B------:R-:W1:Y:S01]  /*17e0*/  MUFU.EX2 R11, R11 ;  /* 0x0000000b000b7308 */ /* 0x000e620000000800 */
[----:B--2---:R-:W-:Y:S01]  /*17f0*/  FADD.FTZ R12, R12, R17 ;  /* 0x000000110c0c7221 */ /* 0x004fe20000010000 */
[C---:B------:R-:W-:Y:S01]  /*1800*/  @P3 VIADD R25, R2.reuse, 0x50 ;  /* 0x0000005002193836 */ /* 0x040fe20000000000 */
[----:B------:R-:W-:-:S04]  /*1810*/  ISETP.NE.AND P3, PT, R2, RZ, PT ;  /* 0x000000ff0200720c */ /* 0x000fc80003f65270 */
[----:B------:R-:W-:Y:S01]  /*1820*/  @P2 IADD3 R25, R2, 0x60, RZ ;  /* 0x0000006002192810 */ /* 0x000fe20007ffe0ff */
        /* <DEDUP_REMOVED lines=74> */
.L_x_248:
[----:B------:R-:W-:Y:S05]  /*1cd0*/  BSYNC B0 ;  /* 0x0000000000007941 */ /* 0x000fea0003800000 */
.L_x_247:
[----:B------:R-:W-:Y:S01]  /*1ce0*/  IMAD R37, R8, 0x4, R0 ;  /* 0x0000000408257824 */ /* 0x000fe200078e0200 */
[----:B------:R-:W-:Y:S01]  /*1cf0*/  STS [R28], R18 ;  /* 0x000000121c007388 */ /* 0x000fe20000000800 */
[----:B------:R-:W-:Y:S01]  /*1d00*/  BSSY B1, `(.L_x_249) ;  /* 0x00000e6000017945 */ /* 0x000fe20003800000 */
[----:B------:R-:W-:Y:S01]  /*1d10*/  MOV R12, RZ ;  /* 0x000000ff000c7202 */ /* 0x000fe20000000f00 */
[----:B------:R-:W-:Y:S01]  /*1d20*/  IMAD.MOV.U32 R9, RZ, RZ, RZ ;  /* 0x000000ffff097224 */ /* 0x000fe200078e00ff */
[----:B------:R-:W-:Y:S04]  /*1d30*/  STS [R28+0x400], R17 ;  /* 0x000400111c007388 */ /* 0x000fe80000000800 */
[----:B------:R-:W-:Y:S04]  /*1d40*/  STS [R28+0x800], R16 ;  /* 0x000800101c007388 */ /* 0x000fe80000000800 */
[----:B------:R-:W-:Y:S04]  /*1d50*/  STS [R28+0xc00], R11 ;  /* 0x000c000b1c007388 */ /* 0x000fe80000000800 */
[----:B------:R2:W-:Y:S04]  /*1d60*/  STS [R28+0x1000], R10 ;  /* 0x0010000a1c007388 */ /* 0x0005e80000000800 */
[----:B------:R-:W-:Y:S04]  /*1d70*/  STS [R28+0x1400], R7 ;  /* 0x001400071c007388 */ /* 0x000fe80000000800 */
[----:B------:R-:W-:Y:S04]  /*1d80*/  STS [R28+0x1800], R6 ;  /* 0x001800061c007388 */ /* 0x000fe80000000800 */
[----:B------:R-:W-:Y:S04]  /*1d90*/  STS [R28+0x1c00], R22 ;  /* 0x001c00161c007388 */ /* 0x000fe80000000800 */
[----:B------:R-:W-:Y:S01]  /*1da0*/  @!P2 STS [R37+0x2000], R23 ;  /* 0x002000172500a388 */ /* 0x000fe20000000800 */
[----:B------:R-:W-:Y:S01]  /*1db0*/  BAR.SYNC.DEFER_BLOCKING 0x0 ;  /* 0x0000000000007b1d */ /* 0x000fe20000010000 */
[----:B--2---:R-:W-:-:S05]  /*1dc0*/  CS2R R10, SRZ ;  /* 0x00000000000a7805 */ /* 0x004fca000001ff00 */
        /* <DEDUP_REMOVED lines=15> */
[----:B-1----:R-:W-:Y:S01]  /*1ec0*/  HFMA2.MMA R20, -RZ, RZ, 0, 0 ;  /* 0x00000000ff147435 */ /* 0x002fe200000001ff */
[----:B------:R-:W-:Y:S01]  /*1ed0*/  IMAD.MOV.U32 R12, RZ, RZ, RZ ;  /* 0x000000ffff0c7224 */ /* 0x000fe200078e00ff */
[----:B------:R-:W-:Y:S01]  /*1ee0*/  CS2R R10, SRZ ;  /* 0x00000000000a7805 */ /* 0x000fe2000001ff00 */
[----:B------:R-:W-:Y:S01]  /*1ef0*/  IMAD.MOV.U32 R9, RZ, RZ, RZ ;  /* 0x000000ffff097224 */ /* 0x000fe200078e00ff */
[----:B------:R-:W-:-:S04]  /*1f00*/  LOP3.LUT R41, R2, 0x3, RZ, 0xc0, !PT ;  /* 0x0000000302297812 */ /* 0x000fc800078ec0ff */
[----:B------:R-:W-:-:S07]  /*1f10*/  IADD3 R41, R2, -R41, RZ ;  /* 0x8000002902297210 */ /* 0x000fce0007ffe0ff */
.L_x_253:
        /* <DEDUP_REMOVED lines=142> */
.L_x_252:
[----:B------:R-:W-:Y:S05]  /*2800*/  BSYNC B0 ;  /* 0x0000000000007941 */ /* 0x000fea0003800000 */
.L_x_251:
[----:B------:R-:W-:Y:S05]  /*2810*/  @!P5 BRA `(.L_x_250) ;  /* 0x0000000000d0d947 */ /* 0x000fea0003800000 */
[----:B------:R-:W-:Y:S01]  /*2820*/  VIADD R4, R42, 0x3 ;  /* 0x000000032a047836 */ /* 0x000fe20000000000 */
[----:B-1----:R-:W-:Y:S01]  /*2830*/  MOV R20, 0x3 ;  /* 0x0000000300147802 */ /* 0x002fe20000000f00 */
[----:B------:R-:W-:-:S03]  /*2840*/  IMAD.MOV.U32 R6, RZ, RZ, RZ ;  /* 0x000000ffff067224 */ /* 0x000fc600078e00ff */
[----:B------:R-:W-:-:S07]  /*2850*/  SHF.R.S32.HI R7, RZ, 0x1f, R4 ;  /* 0x0000001fff077819 */ /* 0x000fce0000011404 */
.L_x_254:
        /* <DEDUP_REMOVED lines=48> */
.L_x_250:
[----:B------:R-:W-:Y:S05]  /*2b60*/  BSYNC B1 ;  /* 0x0000000000017941 */ /* 0x000fea0003800000 */
.L_x_249:
        /* <DEDUP_REMOVED lines=29> */
.L_x_255:
        /* <DEDUP_REMOVED lines=12> */
.L_x_1591:


//--------------------- .text._ZN7cutlass13device_kernelIN5flash19FlashAttnFwdCombineIN4cute5tupleIJNS3_1CILi16EEENS5_ILi64EEEEEELi6ELi256ELi1ELb0ELb0ENS_10bfloat16_tEfNS_4arch4Sm90EEEEEvNT_6ParamsE --------------------------
	.section	.text._ZN7cutlass13device_kernelIN5flash19FlashAttnFwdCombineIN4cute5tupleIJNS3_1CILi16EEENS5_ILi64EEEEEELi6ELi256ELi1ELb0ELb0ENS_10bfloat16_tEfNS_4arch4Sm90EEEEEvNT_6ParamsE,"ax",@progbits
	.align	128
.text._ZN7cutlass13device_kernelIN5flash19FlashAttnFwdCombineIN4cute5tupleIJNS3_1CILi16EEENS5_ILi64EEEEEELi6ELi256ELi1ELb0ELb0ENS_10bfloat16_tEfNS_4arch4Sm90EEEEEvNT_6ParamsE:
        .type           _ZN7cutlass13device_kernelIN5flash19FlashAttnFwdCombineIN4cute5tupleIJNS3_1CILi16EEENS5_ILi64EEEEEELi6ELi256ELi1ELb0ELb0ENS_10bfloat16_tEfNS_4arch4Sm90EEEEEvNT_6ParamsE,@function
        .size           _ZN7cutlass13device_kernelIN5flash19FlashAttnFwdCombineIN4cute5tupleIJNS3_1CILi16EEENS5_ILi64EEEEEELi6ELi256ELi1ELb0ELb0ENS_10bfloat16_tEfNS_4arch4Sm90EEEEEvNT_6ParamsE,(.L_x_1592 - _ZN7cutlass13device_kernelIN5flash19FlashAttnFwdCombineIN4cute5tupleIJNS3_1CILi16EEENS5_ILi64EEEEEELi6ELi256ELi1ELb0ELb0ENS_10bfloat16_tEfNS_4arch4Sm90EEEEEvNT_6ParamsE)
        .other          _ZN7cutlass13device_kernelIN5flash19FlashAttnFwdCombineIN4cute5tupleIJNS3_1CILi16EEENS5_ILi64EEEEEELi6ELi256ELi1ELb0ELb0ENS_10bfloat16_tEfNS_4arch4Sm90EEEEEvNT_6ParamsE,@"STO_CUDA_ENTRY STV_DEFAULT"
_ZN7cutlass13device_kernelIN5flash19FlashAttnFwdCombineIN4cute5tupleIJNS3_1CILi16EEENS5_ILi64EEEEEELi6ELi256ELi1ELb0ELb0ENS_10bfloat16_tEfNS_4arch4Sm90EEEEEvNT_6ParamsE:
        /* <DEDUP_REMOVED lines=58> */
.L_x_256:
        /* <DEDUP_REMOVED lines=22> */
[C---:B------:R-:W-:Y:S01]  /*0500*/  VIADD R29, R8.reuse, 0x20 ;  /* 0x00000020081d7836 */ /* 0x040fe20000000000 */
[C---:B------:R-:W-:Y:S01]  /*0510*/  ISETP.GE.AND P6, PT, R8.reuse, R24, PT ;  /* 0x000000180800720c */ /* 0x040fe20003fc6270 */
[----:B------:R-:W-:Y:S01]  /*0520*/  VIADD R30, R8, 0x10 ;  /* 0x00000010081e7836 */ /* 0x000fe20000000000 */
[----:B------:R-:W-:Y:S01]  /*0530*/  ULDC.64 UR4, c[0x0][0x278] ;  /* 0x00009e0000047ab9 */ /* 0x000fe20000000a00 */
[----:B------:R-:W-:Y:S01]  /*0540*/  MOV R3, R10 ;  /* 0x0000000a00037202 */ /* 0x000fe20000000f00 */
[----:B------:R-:W-:Y:S01]  /*0550*/  IMAD R15, R33, UR4, RZ ;  /* 0x00000004210f7c24 */ /* 0x000fe2000f8e02ff */
[-C--:B------:R-:W-:Y:S01]  /*0560*/  ISETP.GE.AND P4, PT, R29, R24.reuse, PT ;  /* 0x000000181d00720c */ /* 0x080fe20003f86270 */
[----:B------:R-:W3:Y:S01]  /*0570*/  S2UR UR6, SR_CgaCtaId ;  /* 0x00000000000679c3 */ /* 0x000ee20000008800 */
[----:B------:R-:W-:Y:S01]  /*0580*/  ISETP.GE.AND P5, PT, R30, R24, PT ;  /* 0x000000181e00720c */ /* 0x000fe20003fa6270 */
[C---:B------:R-:W-:Y:S01]  /*0590*/  IMAD R15, R32.reuse, UR5, R15 ;  /* 0x00000005200f7c24 */ /* 0x040fe2000f8e020f */
[----:B------:R-:W-:Y:S01]  /*05a0*/  UMOV UR7, 0x400 ;  /* 0x0000040000077882 */ /* 0x000fe20000000000 */
[----:B------:R-:W-:Y:S01]  /*05b0*/  IMAD.WIDE.U32 R34, R32, UR4, RZ ;  /* 0x0000000420227c25 */ /* 0x000fe2000f8e00ff */
[----:B------:R-:W-:-:S03]  /*05c0*/  ULDC.64 UR4, c[0x0][0x270] ;  /* 0x00009c0000047ab9 */ /* 0x000fc60000000a00 */
[----:B------:R-:W-:Y:S01]  /*05d0*/  IMAD.IADD R35, R35, 0x1, R15 ;  /* 0x0000000123237824 */ /* 0x000fe200078e020f */
[----:B------:R-:W5:Y:S05]  /*05e0*/  @!P6 LDC.64 R22, c[0x0][0x268] ;  /* 0x00009a00ff16eb82 */ /* 0x000f6a0000000a00 */
[----:B------:R-:W-:Y:S02]  /*05f0*/  @!P5 SHF.R.S32.HI R27, RZ, 0x1f, R30 ;  /* 0x0000001fff1bd819 */ /* 0x000fe4000001141e */
[----:B--2---:R-:W-:Y:S01]  /*0600*/  ISETP.NE.AND P0, PT, R12, 0x1, PT ;  /* 0x000000010c00780c */ /* 0x004fe20003f05270 */
[----:B------:R-:W2:Y:S01]  /*0610*/  @!P5 LDC.64 R18, c[0x0][0x268] ;  /* 0x00009a00ff12db82 */ /* 0x000ea20000000a00 */
[----:B---3--:R-:W-:-:S07]  /*0620*/  ULEA UR6, UR6, UR7, 0x18 ;  /* 0x0000000706067291 */ /* 0x008fce000f8ec03f */
[----:B------:R-:W3:Y:S01]  /*0630*/  @!P6 LDC.64 R20, c[0x0][0x250] ;  /* 0x00009400ff14eb82 */ /* 0x000ee20000000a00 */
[----:B------:R-:W-:-:S07]  /*0640*/  LEA R31, R31, UR6, 0x2 ;  /* 0x000000061f1f7c11 */ /* 0x000fce000f8e10ff */
[----:B------:R-:W1:Y:S08]  /*0650*/  @P0 LDC R14, c[0x0][0x2bc] ;  /* 0x0000af00ff0e0b82 */ /* 0x000e700000000800 */
[----:B------:R-:W4:Y:S01]  /*0660*/  @P0 LDC R11, c[0x0][0x2c0] ;  /* 0x0000b000ff0b0b82 */ /* 0x000f220000000800 */
[----:B--2---:R-:W-:-:S04]  /*0670*/  @!P5 IMAD R27, R27, R18, RZ ;  /* 0x000000121b1bd224 */ /* 0x004fc800078e02ff */
[----:B------:R-:W-:-:S03]  /*0680*/  @!P5 IMAD R19, R30, R19, R27 ;  /* 0x000000131e13d224 */ /* 0x000fc600078e021b */
[----:B------:R-:W2:Y:S01]  /*0690*/  @!P5 LDC.64 R16, c[0x0][0x250] ;  /* 0x00009400ff10db82 */ /* 0x000ea20000000a00 */
[----:B-1----:R-:W-:-:S05]  /*06a0*/  @P0 IMAD.HI.U32 R14, R10, R14, RZ ;  /* 0x0000000e0a0e0227 */ /* 0x002fca00078e00ff */
[----:B----4-:R-:W-:Y:S02]  /*06b0*/  @P0 SHF.R.U32.HI R3, RZ, R11, R14 ;  /* 0x0000000bff030219 */ /* 0x010fe4000001160e */
[----:B------:R-:W1:Y:S02]  /*06c0*/  @!P4 LDC.64 R14, c[0x0][0x268] ;  /* 0x00009a00ff0ecb82 */ /* 0x000e640000000a00 */
[----:B------:R-:W-:Y:S01]  /*06d0*/  SHF.R.S32.HI R26, RZ, 0x1f, R3 ;  /* 0x0000001fff1a7819 */ /* 0x000fe20000011403 */
[C---:B------:R-:W-:Y:S01]  /*06e0*/  IMAD.WIDE.U32 R34, R3.reuse, UR4, R34 ;  /* 0x0000000403227c25 */ /* 0x040fe2000f8e0022 */
[----:B------:R-:W-:-:S03]  /*06f0*/  IADD3 R11, -R3, RZ, RZ ;  /* 0x000000ff030b7210 */ /* 0x000fc60007ffe1ff */
[----:B------:R-:W-:Y:S02]  /*0700*/  IMAD R26, R26, UR4, RZ ;  /* 0x000000041a1a7c24 */ /* 0x000fe4000f8e02ff */
[----:B------:R-:W-:Y:S01]  /*0710*/  IMAD R10, R12, R11, R10 ;  /* 0x0000000b0c0a7224 */ /* 0x000fe200078e020a */
[----:B------:R-:W-:Y:S01]  /*0720*/  @!P6 SHF.R.S32.HI R12, RZ, 0x1f, R8 ;  /* 0x0000001fff0ce819 */ /* 0x000fe20000011408 */
[----:B------:R-:W-:Y:S02]  /*0730*/  IMAD R26, R3, UR5, R26 ;  /* 0x00000005031a7c24 */ /* 0x000fe4000f8e021a */
[----:B------:R-:W-:Y:S01]  /*0740*/  @P6 IMAD.MOV.U32 R3, RZ, RZ, -0x800000 ;  /* 0xff800000ff036424 */ /* 0x000fe200078e00ff */
[----:B------:R-:W-:Y:S01]  /*0750*/  SHF.R.S32.HI R28, RZ, 0x1f, R10 ;  /* 0x0000001fff1c7819 */ /* 0x000fe2000001140a */
[----:B-----5:R-:W-:Y:S01]  /*0760*/  @!P6 IMAD R12, R12, R22, RZ ;  /* 0x000000160c0ce224 */ /* 0x020fe200078e02ff */
[----:B------:R-:W-:Y:S02]  /*0770*/  IADD3 R34, P0, R10, R34, RZ ;  /* 0x000000220a227210 */ /* 0x000fe40007f1e0ff */
[----:B------:R-:W4:Y:S01]  /*0780*/  @!P4 LDC.64 R10, c[0x0][0x250] ;  /* 0x00009400ff0acb82 */ /* 0x000f220000000a00 */
[----:B------:R5:W-:Y:S01]  /*0790*/  @P6 STS [R31], R3 ;  /* 0x000000031f006388 */ /* 0x000be20000000800 */
[----:B------:R-:W-:Y:S01]  /*07a0*/  IADD3.X R35, R28, R35, R26, P0, !PT ;  /* 0x000000231c237210 */ /* 0x000fe200007fe41a */
[C---:B------:R-:W-:Y:S01]  /*07b0*/  @!P6 IMAD R12, R8.reuse, R23, R12 ;  /* 0x00000017080ce224 */ /* 0x040fe200078e020c */
[----:B------:R-:W-:Y:S01]  /*07c0*/  @!P5 MOV R26, R34 ;  /* 0x00000022001ad202 */ /* 0x000fe20000000f00 */
[----:B------:R-:W-:-:S04]  /*07d0*/  @!P6 IMAD.WIDE.U32 R22, R8, R22, R34 ;  /* 0x000000160816e225 */ /* 0x000fc800078e0022 */
[----:B------:R-:W-:Y:S01]  /*07e0*/  @!P5 IMAD.MOV.U32 R27, RZ, RZ, R35 ;  /* 0x000000ffff1bd224 */ /* 0x000fe200078e0023 */
[----:B---3--:R-:W-:Y:S01]  /*07f0*/  @!P6 LEA R20, P0, R22, R20, 0x2 ;  /* 0x000000141614e211 */ /* 0x008fe200078010ff */
[----:B------:R-:W-:Y:S02]  /*0800*/  @!P6 IMAD.IADD R12, R23, 0x1, R12 ;  /* 0x00000001170ce824 */ /* 0x000fe400078e020c */
[----:B------:R-:W-:-:S03]  /*0810*/  @!P5 IMAD.WIDE.U32 R26, R30, R18, R26 ;  /* 0x000000121e1ad225 */ /* 0x000fc600078e001a */
[----:B------:R-:W-:Y:S01]  /*0820*/  @!P6 LEA.HI.X R21, R22, R21, R12, 0x2, P0 ;  /* 0x000000151615e211 */ /* 0x000fe200000f140c */
[----:B------:R-:W-:Y:S01]  /*0830*/  @!P5 IMAD.IADD R19, R27, 0x1, R19 ;  /* 0x000000011b13d824 */ /* 0x000fe200078e0213 */
[----:B------:R-:W-:Y:S02]  /*0840*/  @P5 MOV R12, 0xff800000 ;  /* 0xff800000000c5802 */ /* 0x000fe40000000f00 */
[----:B--2---:R-:W-:Y:S01]  /*0850*/  @!P5 LEA R16, P2, R26, R16, 0x2 ;  /* 0x000000101a10d211 */ /* 0x004fe200078410ff */
[----:B------:R-:W-:Y:S01]  /*0860*/  @!PT LDS RZ, [RZ] ;  /* 0x00000000fffff984 */ /* 0x000fe20000000800 */
[----:B------:R-:W-:Y:S01]  /*0870*/  @!PT LDS RZ, [RZ] ;  /* 0x00000000fffff984 */ /* 0x000fe20000000800 */
[----:B------:R-:W-:Y:S01]  /*0880*/  @!PT LDS RZ, [RZ] ;  /* 0x00000000fffff984 */ /* 0x000fe20000000800 */
[----:B------:R2:W-:Y:S01]  /*0890*/  @!P6 LDGSTS.E.LTC128B [R31], desc[UR38][R20.64] ;  /* 0x00000000141fefae */ /* 0x0005e2000b921966 */
[----:B-----5:R-:W-:-:S03]  /*08a0*/  @!P4 SHF.R.S32.HI R3, RZ, 0x1f, R29 ;  /* 0x0000001fff03c819 */ /* 0x020fc6000001141d */
[----:B------:R3:W-:Y:S01]  /*08b0*/  @P5 STS [R31+0x400], R12 ;  /* 0x0004000c1f005388 */ /* 0x0007e20000000800 */
[----:B------:R-:W-:Y:S01]  /*08c0*/  @!P5 LEA.HI.X R17, R26, R17, R19, 0x2, P2 ;  /* 0x000000111a11d211 */ /* 0x000fe200010f1413 */
[----:B-1----:R-:W-:-:S04]  /*08d0*/  @!P4 IMAD R3, R3, R14, RZ ;  /* 0x0000000e0303c224 */ /* 0x002fc800078e02ff */
[----:B------:R-:W-:Y:S01]  /*08e0*/  @!PT LDS RZ, [RZ] ;  /* 0x00000000fffff984 */ /* 0x000fe20000000800 */
[----:B------:R-:W-:Y:S01]  /*08f0*/  @!PT LDS RZ, [RZ] ;  /* 0x00000000fffff984 */ /* 0x000fe20000000800 */
[----:B------:R-:W-:Y:S01]  /*0900*/  @!PT LDS RZ, [RZ] ;  /* 0x00000000fffff984 */ /* 0x000fe20000000800 */
[----:B------:R2:W-:Y:S01]  /*0910*/  @!P5 LDGSTS.E.LTC128B [R31+0x400], desc[UR38][R16.64] ;  /* 0x00400000101fdfae */ /* 0x0005e2000b921966 */
[C---:B------:R-:W-:Y:S01]  /*0920*/  @!P4 IMAD R3, R29.reuse, R15, R3 ;  /* 0x0000000f1d03c224 */ /* 0x040fe200078e0203 */
[----:B------:R-:W-:Y:S01]  /*0930*/  IADD3 R15, R8, 0x30, RZ ;  /* 0x00000030080f7810 */ /* 0x000fe20007ffe0ff */
[----:B------:R-:W-:-:S03]  /*0940*/  @!P4 IMAD.WIDE.U32 R28, R29, R14, R34 ;  /* 0x0000000e1d1cc225 */ /* 0x000fc600078e0022 */
[----:B------:R-:W-:Y:S02]  /*0950*/  ISETP.GE.AND P3, PT, R15, R24, PT ;  /* 0x000000180f00720c */ /* 0x000fe40003f66270 */
[----:B------:R-:W-:Y:S02]  /*0960*/  @!P4 IADD3 R3, R29, R3, RZ ;  /* 0x000000031d03c210 */ /* 0x000fe40007ffe0ff */
[----:B----4-:R-:W-:-:S04]  /*0970*/  @!P4 LEA R10, P0, R28, R10, 0x2 ;  /* 0x0000000a1c0ac211 */ /* 0x010fc800078010ff */
[----:B------:R-:W-:Y:S01]  /*0980*/  @!P4 LEA.HI.X R11, R28, R11, R3, 0x2, P0 ;  /* 0x0000000b1c0bc211 */ /* 0x000fe200000f1403 */
[----:B---3--:R-:W-:-:S04]  /*0990*/  @P4 IMAD.MOV.U32 R12, RZ, RZ, -0x800000 ;  /* 0xff800000ff0c4424 */ /* 0x008fc800078e00ff */
        /* <DEDUP_REMOVED lines=23> */
.L_x_258:
[----:B------:R-:W-:Y:S05]  /*0b10*/  BSYNC B0 ;  /* 0x0000000000007941 */ /* 0x000fea0003800000 */
.L_x_257:
[----:B------:R-:W-:Y:S01]  /*0b20*/  USHF.L.U32 UR4, UR36, 0x6, URZ ;  /* 0x0000000624047899 */ /* 0x000fe2000800063f */
[C---:B-1----:R-:W-:Y:S01]  /*0b30*/  @P1 IMAD.HI.U32 R5, R9.reuse, R5, RZ ;  /* 0x0000000509051227 */ /* 0x042fe200078e00ff */
[----:B------:R-:W-:Y:S01]  /*0b40*/  ISETP.GE.AND P0, PT, R9, R25, PT ;  /* 0x000000190900720c */ /* 0x000fe20003f06270 */
[----:B------:R-:W0:Y:S01]  /*0b50*/  LDGDEPBAR ;  /* 0x00000000000079af */ /* 0x000e220000000000 */
[----:B------:R-:W-:Y:S01]  /*0b60*/  USHF.R.S32.HI UR5, URZ, 0x1f, UR4 ;  /* 0x0000001f3f057899 */ /* 0x000fe20008011404 */
[----:B--2---:R-:W-:Y:S01]  /*0b70*/  IMAD.MOV.U32 R3, RZ, RZ, R9 ;  /* 0x000000ffff037224 */ /* 0x004fe200078e0009 */
[----:B----4-:R-:W-:Y:S01]  /*0b80*/  @P1 SHF.R.U32.HI R3, RZ, R0, R5 ;  /* 0x00000000ff031219 */ /* 0x010fe20000011605 */
[----:B---3--:R-:W-:Y:S02]  /*0b90*/  IMAD.SHL.U32 R14, R2, 0x4, RZ ;  /* 0x00000004020e7824 */ /* 0x008fe400078e00ff */
        /* <DEDUP_REMOVED lines=61> */
[----:B------:R-:W-:Y:S01]  /*0f70*/  ULDC UR5, c[0x0][0x260] ;  /* 0x0000980000057ab9 */ /* 0x000fe20000000800 */
[----:B------:R-:W-:Y:S01]  /*0f80*/  ULDC UR4, c[0x0][0x258] ;  /* 0x0000960000047ab9 */ /* 0x000fe20000000800 */
[----:B------:R-:W-:Y:S01]  /*0f90*/  LOP3.LUT R6, R3, 0xf, R8, 0xf8, !PT ;  /* 0x0000000f03067812 */ /* 0x000fe200078ef808 */
[----:B------:R-:W-:Y:S01]  /*0fa0*/  UIMAD UR4, UR5, UR4, URZ ;  /* 0x00000004050472a4 */ /* 0x000fe2000f8e023f */
[----:B------:R-:W-:Y:S01]  /*0fb0*/  SHF.R.U32.HI R3, RZ, 0x4, R3 ;  /* 0x00000004ff037819 */ /* 0x000fe20000011603 */
[----:B------:R-:W-:Y:S03]  /*0fc0*/  BSSY B0, `(.L_x_259) ;  /* 0x0000064000007945 */ /* 0x000fe60003800000 */
[----:B------:R-:W-:-:S05]  /*0fd0*/  LOP3.LUT R3, R6, R3, RZ, 0x3c, !PT ;  /* 0x0000000306037212 */ /* 0x000fca00078e3cff */
[----:B------:R-:W-:Y:S01]  /*0fe0*/  IMAD R21, R3, 0x4, R0 ;  /* 0x0000000403157824 */ /* 0x000fe200078e0200 */
[----:B------:R-:W-:Y:S06]  /*0ff0*/  BAR.SYNC.DEFER_BLOCKING 0x0 ;  /* 0x0000000000007b1d */ /* 0x000fec0000010000 */
[----:B------:R-:W2:Y:S04]  /*1000*/  LDS R20, [R21+0x400] ;  /* 0x0004000015147984 */ /* 0x000ea80000000800 */
[----:B------:R-:W3:Y:S04]  /*1010*/  LDS R19, [R21] ;  /* 0x0000000015137984 */ /* 0x000ee80000000800 */
[----:B------:R-:W4:Y:S04]  /*1020*/  LDS R18, [R21+0x800] ;  /* 0x0008000015127984 */ /* 0x000f280000000800 */
[----:B------:R-:W5:Y:S01]  /*1030*/  LDS R17, [R21+0xc00] ;  /* 0x000c000015117984 */ /* 0x000f620000000800 */
        /* <DEDUP_REMOVED lines=50> */
[----:B--2---:R-:W-:Y:S01]  /*1360*/  VIMNMX R19, R3, R19, !PT ;  /* 0x0000001303137248 */ /* 0x004fe20007fe0100 */
[----:B------:R-:W-:Y:S02]  /*1370*/  IMAD.MOV.U32 R3, RZ, RZ, RZ ;  /* 0x000000ffff037224 */ /* 0x000fe400078e00ff */
[----:B---3--:R-:W-:Y:S02]  /*1380*/  FADD.FTZ R6, R17, R6 ;  /* 0x0000000611067221 */ /* 0x008fe40000010000 */
[----:B------:R-:W2:Y:S03]  /*1390*/  SHFL.BFLY PT, R18, R19, 0x1, 0x1f ;  /* 0x0c201f0013127f89 */ /* 0x000ea600000e0000 */
[----:B------:R-:W-:Y:S01]  /*13a0*/  FSETP.NE.FTZ.AND P0, PT, R6, RZ, PT ;  /* 0x000000ff0600720b */ /* 0x000fe20003f15000 */
[----:B------:R-:W3:-:S12]  /*13b0*/  S2R R17, SR_TID.X ;  /* 0x0000000000117919 */ /* 0x000ed80000002100 */
[----:B------:R-:W4:Y:S01]  /*13c0*/  @P0 MUFU.RCP R3, R6 ;  /* 0x0000000600030308 */ /* 0x000f220000001000 */
[----:B------:R-:W-:-:S04]  /*13d0*/  ISETP.GE.OR P0, PT, R9, UR4, P2 ;  /* 0x0000000409007c0c */ /* 0x000fc80009706670 */
[----:B-1----:R-:W-:Y:S02]  /*13e0*/  ISETP.NE.OR P0, PT, RZ, UR6, P0 ;  /* 0x00000006ff007c0c */ /* 0x002fe40008705670 */
[----:B--2---:R-:W-:Y:S01]  /*13f0*/  VIMNMX R2, R19, R18, !PT ;  /* 0x0000001213027248 */ /* 0x004fe20007fe0100 */
[----:B------:R-:W1:Y:S01]  /*1400*/  MUFU.LG2 R6, R6 ;  /* 0x0000000600067308 */ /* 0x000e620000000c00 */
[-C--:B----4-:R-:W-:Y:S01]  /*1410*/  FMUL.FTZ R12, R12, R3.reuse ;  /* 0x000000030c0c7220 */ /* 0x090fe20000410000 */
[-C--:B------:R-:W-:Y:S01]  /*1420*/  FMUL.FTZ R11, R11, R3.reuse ;  /* 0x000000030b0b7220 */ /* 0x080fe20000410000 */
[-C--:B------:R-:W-:Y:S01]  /*1430*/  FMUL.FTZ R10, R10, R3.reuse ;  /* 0x000000030a0a7220 */ /* 0x080fe20000410000 */
[----:B---3--:R-:W-:Y:S01]  /*1440*/  ISETP.GT.OR P2, PT, R17, 0xff, P2 ;  /* 0x000000ff1100780c */ /* 0x008fe20001744670 */
[----:B------:R-:W-:Y:S01]  /*1450*/  FMUL.FTZ R18, R7, R3 ;  /* 0x0000000307127220 */ /* 0x000fe20000410000 */
[----:B-1----:R-:W-:-:S04]  /*1460*/  FFMA.FTZ R16, R6, 0.69314718246459960938, R16 ;  /* 0x3f31721806107823 */ /* 0x002fc80000010010 */
[----:B------:R-:W-:Y:S07]  /*1470*/  @P0 BRA `(.L_x_260) ;  /* 0x0000000000600947 */ /* 0x000fee0003800000 */
        /* <DEDUP_REMOVED lines=24> */
.L_x_260:
[----:B------:R-:W-:Y:S05]  /*1600*/  BSYNC B0 ;  /* 0x0000000000007941 */ /* 0x000fea0003800000 */
.L_x_259:
[----:B------:R-:W-:Y:S01]  /*1610*/  IMAD R38, R8, 0x4, R0 ;  /* 0x0000000408267824 */ /* 0x000fe200078e0200 */
[----:B------:R2:W-:Y:S01]  /*1620*/  STS [R21], R12 ;  /* 0x0000000c15007388 */ /* 0x0005e20000000800 */
[----:B------:R-:W-:Y:S01]  /*1630*/  BSSY B1, `(.L_x_261) ;  /* 0x00000e1000017945 */ /* 0x000fe20003800000 */
[----:B------:R-:W-:Y:S02]  /*1640*/  IMAD.MOV.U32 R9, RZ, RZ, RZ ;  /* 0x000000ffff097224 */ /* 0x000fe400078e00ff */
[----:B------:R-:W-:Y:S04]  /*1650*/  STS [R21+0x400], R11 ;  /* 0x0004000b15007388 */ /* 0x000fe80000000800 */
[----:B------:R3:W-:Y:S04]  /*1660*/  STS [R21+0x800], R10 ;  /* 0x0008000a15007388 */ /* 0x0007e80000000800 */
[----:B------:R-:W-:Y:S04]  /*1670*/  STS [R21+0xc00], R18 ;  /* 0x000c001215007388 */ /* 0x000fe80000000800 */
        /* <DEDUP_REMOVED lines=22> */
[----:B------:R-:W-:Y:S01]  /*17e0*/  IMAD.MOV.U32 R20, RZ, RZ, RZ ;  /* 0x000000ffff147224 */ /* 0x000fe200078e00ff */
[----:B------:R-:W-:-:S07]  /*17f0*/  CS2R R10, SRZ ;  /* 0x00000000000a7805 */ /* 0x000fce000001ff00 */
.L_x_265:
        /* <DEDUP_REMOVED lines=142> */
.L_x_264:
[----:B------:R-:W-:Y:S05]  /*20e0*/  BSYNC B0 ;  /* 0x0000000000007941 */ /* 0x000fea0003800000 */
.L_x_263:
[----:B------:R-:W-:Y:S05]  /*20f0*/  @!P5 BRA `(.L_x_262) ;  /* 0x0000000000d0d947 */ /* 0x000fea0003800000 */
[----:B------:R-:W-:Y:S01]  /*2100*/  VIADD R4, R42, 0x3 ;  /* 0x000000032a047836 */ /* 0x000fe20000000000 */
[----:B------:R-:W-:Y:S01]  /*2110*/  MOV R20, 0x3 ;  /* 0x0000000300147802 */ /* 0x000fe20000000f00 */
[----:B-1----:R-:W-:-:S03]  /*2120*/  IMAD.MOV.U32 R6, RZ, RZ, RZ ;  /* 0x000000ffff067224 */ /* 0x002fc600078e00ff */
[----:B------:R-:W-:-:S07]  /*2130*/  SHF.R.S32.HI R7, RZ, 0x1f, R4 ;  /* 0x0000001fff077819 */ /* 0x000fce0000011404 */
.L_x_266:
        /* <DEDUP_REMOVED lines=48> */
.L_x_262:
[----:B------:R-:W-:Y:S05]  /*2440*/  BSYNC B1 ;  /* 0x0000000000017941 */ /* 0x000fea0003800000 */
.L_x_261:
        /* <DEDUP_REMOVED lines=29> */
.L_x_267:
        /* <DEDUP_REMOVED lines=14> */
.L_x_1592:


//--------------------- .text._ZN7cutlass13device_kernelIN5flash19FlashAttnFwdCombineIN4cute5tupleIJNS3_1CILi16EEENS5_ILi64EEEEEELi5ELi256ELi1ELb0ELb0ENS_10bfloat16_tEfNS_4arch4Sm90EEEEEvNT_6ParamsE --------------------------
	.section	.text._ZN7cutlass13device_kernelIN5flash19FlashAttnFwdCombineIN4cute5tupleIJNS3_1CILi16EEENS5_ILi64EEEEEELi5ELi256ELi1ELb0ELb0ENS_10bfloat16_tEfNS_4arch4Sm90EEEEEvNT_6ParamsE,"ax",@progbits
	.align	128
.text._ZN7cutlass13device_kernelIN5flash19FlashAttnFwdCombineIN4cute5tupleIJNS3_1CILi16EEENS5_ILi64EEEEEELi5ELi256ELi1ELb0ELb0ENS_10bfloat16_tEfNS_4arch4Sm90EEEEEvNT_6ParamsE:
        .type           _ZN7cutlass13device_kernelIN5flash19FlashAttnFwdCombineIN4cute5tupleIJNS3_1CILi16EEENS5_ILi64EEEEEELi5ELi256ELi1ELb0ELb0ENS_10bfloat16_tEfNS_4arch4Sm90EEEEEvNT_6ParamsE,@function
        .size           _ZN7cutlass13device_kernelIN5flash19FlashAttnFwdCombineIN4cute5tupleIJNS3_1CILi16EEENS5_ILi64EEEEEELi5ELi256ELi1ELb0ELb0ENS_10bfloat16_tEfNS_4arch4Sm90EEEEEvNT_6ParamsE,(.L_x_1593 - _ZN7cutlass13device_kernelIN5flash19FlashAttnFwdCombineIN4cute5tupleIJNS3_1CILi16EEENS5_ILi64EEEEEELi5ELi256ELi1ELb0ELb0ENS_10bfloat16_tEfNS_4arch4Sm90EEEEEvNT_6ParamsE)
        .other          _ZN7cutlass13device_kernelIN5flash19FlashAttnFwdCombineIN4cute5tupleIJNS3_1CILi16EEENS5_ILi64EEEEEELi5ELi256ELi1ELb0ELb0ENS_10bfloat16_tEfNS_4arch4Sm90EEEEEvNT_6ParamsE,@"STO_CUDA_ENTRY STV_DEFAULT"
_ZN7cutlass13device_kernelIN5flash19FlashAttnFwdCombineIN4cute5tupleIJNS3_1CILi16EEENS5_ILi64EEEEEELi5ELi256ELi1ELb0ELb0ENS_10bfloat16_tEfNS_4arch4Sm90EEEEEvNT_6ParamsE:
        /* <DEDUP_REMOVED lines=58> */
.L_x_268:
        /* <DEDUP_REMOVED lines=29> */
[----:B------:R-:W-:-:S04]  /*0570*/  ULDC.64 UR4, c[0x0][0x270] ;  /* 0x00009c0000047ab9 */ /* 0x000fc80000000a00 */
[----:B------:R-:W5:Y:S01]  /*0580*/  @!P3 LDC.64 R14, c[0x0][0x268] ;  /* 0x00009a00ff0ebb82 */ /* 0x000f620000000a00 */
[----:B------:R-:W-:Y:S02]  /*0590*/  IADD3 R23, R23, R19, RZ ;  /* 0x0000001317177210 */ /* 0x000fe40007ffe0ff */
[----:B--2---:R-:W-:-:S13]  /*05a0*/  ISETP.NE.AND P0, PT, R11, 0x1, PT ;  /* 0x000000010b00780c */ /* 0x004fda0003f05270 */
[----:B------:R-:W2:Y:S08]  /*05b0*/  @P0 LDC R20, c[0x0][0x2bc] ;  /* 0x0000af00ff140b82 */ /* 0x000eb00000000800 */
[----:B------:R-:W3:Y:S01]  /*05c0*/  @P0 LDC R12, c[0x0][0x2c0] ;  /* 0x0000b000ff0c0b82 */ /* 0x000ee20000000800 */
[----:B--2---:R-:W-:-:S05]  /*05d0*/  @P0 IMAD.HI.U32 R20, R10, R20, RZ ;  /* 0x000000140a140227 */ /* 0x004fca00078e00ff */
[----:B---3--:R-:W-:-:S04]  /*05e0*/  @P0 SHF.R.U32.HI R18, RZ, R12, R20 ;  /* 0x0000000cff120219 */ /* 0x008fc80000011614 */
[--C-:B------:R-:W-:Y:S01]  /*05f0*/  SHF.R.S32.HI R12, RZ, 0x1f, R18.reuse ;  /* 0x0000001fff0c7819 */ /* 0x100fe20000011412 */
[----:B------:R-:W-:Y:S02]  /*0600*/  IMAD.MOV R20, RZ, RZ, -R18 ;  /* 0x000000ffff147224 */ /* 0x000fe400078e0a12 */
[----:B------:R-:W-:-:S04]  /*0610*/  IMAD.WIDE.U32 R22, R18, UR4, R22 ;  /* 0x0000000412167c25 */ /* 0x000fc8000f8e0016 */
[----:B------:R-:W-:Y:S02]  /*0620*/  IMAD R20, R11, R20, R10 ;  /* 0x000000140b147224 */ /* 0x000fe400078e020a */
[----:B------:R-:W2:Y:S01]  /*0630*/  @!P3 LDC.64 R10, c[0x0][0x250] ;  /* 0x00009400ff0abb82 */ /* 0x000ea20000000a00 */
[----:B------:R-:W-:Y:S01]  /*0640*/  IMAD R12, R12, UR4, RZ ;  /* 0x000000040c0c7c24 */ /* 0x000fe2000f8e02ff */
[----:B------:R-:W-:Y:S01]  /*0650*/  UMOV UR4, 0x400 ;  /* 0x0000040000047882 */ /* 0x000fe20000000000 */
[----:B------:R-:W-:Y:S01]  /*0660*/  SHF.R.S32.HI R19, RZ, 0x1f, R20 ;  /* 0x0000001fff137819 */ /* 0x000fe20000011414 */
[----:B------:R-:W-:Y:S01]  /*0670*/  ULEA UR4, UR6, UR4, 0x18 ;  /* 0x0000000406047291 */ /* 0x000fe2000f8ec03f */
[----:B------:R-:W-:Y:S01]  /*0680*/  IMAD R12, R18, UR5, R12 ;  /* 0x00000005120c7c24 */ /* 0x000fe2000f8e020c */
[----:B------:R-:W-:Y:S02]  /*0690*/  IADD3 R20, P0, R20, R22, RZ ;  /* 0x0000001614147210 */ /* 0x000fe40007f1e0ff */
[----:B------:R-:W-:-:S02]  /*06a0*/  @!P3 SHF.R.S32.HI R18, RZ, 0x1f, R8 ;  /* 0x0000001fff12b819 */ /* 0x000fc40000011408 */
[----:B------:R-:W-:Y:S02]  /*06b0*/  IADD3.X R21, R19, R23, R12, P0, !PT ;  /* 0x0000001713157210 */ /* 0x000fe400007fe40c */
[----:B------:R-:W-:Y:S01]  /*06c0*/  IADD3 R12, R8, 0x10, RZ ;  /* 0x00000010080c7810 */ /* 0x000fe20007ffe0ff */
[----:B-----5:R-:W-:Y:S01]  /*06d0*/  @!P3 IMAD R18, R18, R14, RZ ;  /* 0x0000000e1212b224 */ /* 0x020fe200078e02ff */
[----:B------:R-:W-:Y:S02]  /*06e0*/  LEA R3, R3, UR4, 0x2 ;  /* 0x0000000403037c11 */ /* 0x000fe4000f8e10ff */
[----:B------:R-:W-:Y:S01]  /*06f0*/  ISETP.GE.AND P2, PT, R12, R16, PT ;  /* 0x000000100c00720c */ /* 0x000fe20003f46270 */
[C---:B------:R-:W-:Y:S02]  /*0700*/  @!P3 IMAD R15, R8.reuse, R15, R18 ;  /* 0x0000000f080fb224 */ /* 0x040fe400078e0212 */
[----:B------:R-:W-:-:S04]  /*0710*/  @!P3 IMAD.WIDE.U32 R18, R8, R14, R20 ;  /* 0x0000000e0812b225 */ /* 0x000fc800078e0014 */
[----:B------:R-:W-:Y:S01]  /*0720*/  @!P3 IMAD.IADD R15, R19, 0x1, R15 ;  /* 0x00000001130fb824 */ /* 0x000fe200078e020f */
[C---:B--2---:R-:W-:Y:S02]  /*0730*/  @!P3 LEA R14, P0, R18.reuse, R10, 0x2 ;  /* 0x0000000a120eb211 */ /* 0x044fe400078010ff */
[----:B------:R-:W-:Y:S02]  /*0740*/  @P3 MOV R10, 0xff800000 ;  /* 0xff800000000a3802 */ /* 0x000fe40000000f00 */
[----:B------:R-:W-:Y:S01]  /*0750*/  @!P3 LEA.HI.X R15, R18, R11, R15, 0x2, P0 ;  /* 0x0000000b120fb211 */ /* 0x000fe200000f140f */
[----:B------:R-:W-:Y:S02]  /*0760*/  @P2 IMAD.MOV.U32 R11, RZ, RZ, -0x800000 ;  /* 0xff800000ff0b2424 */ /* 0x000fe400078e00ff */
[----:B------:R2:W-:Y:S04]  /*0770*/  @P3 STS [R3], R10 ;  /* 0x0000000a03003388 */ /* 0x0005e80000000800 */
[----:B------:R-:W-:Y:S01]  /*0780*/  @!PT LDS RZ, [RZ] ;  /* 0x00000000fffff984 */ /* 0x000fe20000000800 */
[----:B------:R-:W-:Y:S01]  /*0790*/  @!PT LDS RZ, [RZ] ;  /* 0x00000000fffff984 */ /* 0x000fe20000000800 */
[----:B------:R-:W-:Y:S01]  /*07a0*/  @!PT LDS RZ, [RZ] ;  /* 0x00000000fffff984 */ /* 0x000fe20000000800 */
[----:B------:R2:W-:Y:S04]  /*07b0*/  @!P3 LDGSTS.E.LTC128B [R3], desc[UR38][R14.64] ;  /* 0x000000000e03bfae */ /* 0x0005e8000b921966 */
        /* <DEDUP_REMOVED lines=17> */
.L_x_270:
[----:B------:R-:W-:Y:S05]  /*08d0*/  BSYNC B0 ;  /* 0x0000000000007941 */ /* 0x000fea0003800000 */
.L_x_269:
[----:B------:R-:W-:Y:S01]  /*08e0*/  USHF.L.U32 UR4, UR36, 0x6, URZ ;  /* 0x0000000624047899 */ /* 0x000fe2000800063f */
[C---:B-1----:R-:W-:Y:S01]  /*08f0*/  @P1 IMAD.HI.U32 R5, R9.reuse, R5, RZ ;  /* 0x0000000509051227 */ /* 0x042fe200078e00ff */
[----:B------:R-:W-:Y:S01]  /*0900*/  ISETP.GE.AND P0, PT, R9, R17, PT ;  /* 0x000000110900720c */ /* 0x000fe20003f06270 */
[----:B------:R-:W0:Y:S01]  /*0910*/  LDGDEPBAR ;  /* 0x00000000000079af */ /* 0x000e220000000000 */
[----:B------:R-:W-:Y:S01]  /*0920*/  USHF.R.S32.HI UR5, URZ, 0x1f, UR4 ;  /* 0x0000001f3f057899 */ /* 0x000fe20008011404 */
[----:B--23--:R-:W-:Y:S01]  /*0930*/  IMAD.MOV.U32 R3, RZ, RZ, R9 ;  /* 0x000000ffff037224 */ /* 0x00cfe200078e0009 */
[----:B----4-:R-:W-:Y:S01]  /*0940*/  @P1 SHF.R.U32.HI R3, RZ, R0, R5 ;  /* 0x00000000ff031219 */ /* 0x010fe20000011605 */
[----:B------:R-:W-:Y:S02]  /*0950*/  IMAD.SHL.U32 R14, R2, 0x4, RZ ;  /* 0x00000004020e7824 */ /* 0x000fe400078e00ff */
        /* <DEDUP_REMOVED lines=68> */
[----:B------:R-:W-:Y:S04]  /*0da0*/  LDS R17, [R3+0x400] ;  /* 0x0004000003117984 */ /* 0x000fe80000000800 */
[----:B------:R-:W2:Y:S02]  /*0db0*/  LDS R11, [R3] ;  /* 0x00000000030b7984 */ /* 0x000ea40000000800 */
[----:B--2---:R-:W-:-:S02]  /*0dc0*/  FMNMX.FTZ R7, R17, R11, !PT ;  /* 0x0000000b11077209 */ /* 0x004fc40007810000 */
        /* <DEDUP_REMOVED lines=45> */
[-C--:B----4-:R-:W-:Y:S01]  /*10a0*/  FMUL.FTZ R12, R12, R11.reuse ;  /* 0x0000000b0c0c7220 */ /* 0x090fe20000410000 */
[----:B---3--:R-:W-:Y:S01]  /*10b0*/  VIMNMX R17, R19, R18, !PT ;  /* 0x0000001213117248 */ /* 0x008fe20007fe0100 */
        /* <DEDUP_REMOVED lines=32> */
.L_x_272:
[----:B------:R-:W-:Y:S05]  /*12c0*/  BSYNC B0 ;  /* 0x0000000000007941 */ /* 0x000fea0003800000 */
.L_x_271:
[----:B------:R2:W-:Y:S01]  /*12d0*/  STS [R3], R12 ;  /* 0x0000000c03007388 */ /* 0x0005e20000000800 */
[----:B------:R-:W-:Y:S01]  /*12e0*/  BSSY B1, `(.L_x_273) ;  /* 0x00000e0000017945 */ /* 0x000fe20003800000 */
[----:B------:R-:W-:Y:S02]  /*12f0*/  IMAD.MOV.U32 R9, RZ, RZ, RZ ;  /* 0x000000ffff097224 */ /* 0x000fe400078e00ff */
[----:B------:R3:W-:Y:S04]  /*1300*/  STS [R3+0x400], R11 ;  /* 0x0004000b03007388 */ /* 0x0007e80000000800 */
[----:B------:R-:W-:Y:S01]  /*1310*/  @!P2 STS [R37+0x800], R17 ;  /* 0x000800112500a388 */ /* 0x000fe20000000800 */
[----:B------:R-:W-:Y:S01]  /*1320*/  BAR.SYNC.DEFER_BLOCKING 0x0 ;  /* 0x0000000000007b1d */ /* 0x000fe20000010000 */
[----:B--2---:R-:W-:Y:S01]  /*1330*/  IMAD.MOV.U32 R12, RZ, RZ, RZ ;  /* 0x000000ffff0c7224 */ /* 0x004fe200078e00ff */
        /* <DEDUP_REMOVED lines=22> */
.L_x_277:
        /* <DEDUP_REMOVED lines=142> */
.L_x_276:
[----:B------:R-:W-:Y:S05]  /*1d80*/  BSYNC B0 ;  /* 0x0000000000007941 */ /* 0x000fea0003800000 */
.L_x_275:
[----:B------:R-:W-:Y:S05]  /*1d90*/  @!P5 BRA `(.L_x_274) ;  /* 0x0000000000d0d947 */ /* 0x000fea0003800000 */
[----:B------:R-:W-:Y:S01]  /*1da0*/  VIADD R4, R42, 0x3 ;  /* 0x000000032a047836 */ /* 0x000fe20000000000 */
[----:B------:R-:W-:Y:S01]  /*1db0*/  MOV R20, 0x3 ;  /* 0x0000000300147802 */ /* 0x000fe20000000f00 */
[----:B-1----:R-:W-:-:S03]  /*1dc0*/  IMAD.MOV.U32 R6, RZ, RZ, RZ ;  /* 0x000000ffff067224 */ /* 0x002fc600078e00ff */
[----:B------:R-:W-:-:S07]  /*1dd0*/  SHF.R.S32.HI R7, RZ, 0x1f, R4 ;  /* 0x0000001fff077819 */ /* 0x000fce0000011404 */
.L_x_278:
        /* <DEDUP_REMOVED lines=48> */
.L_x_274:
[----:B------:R-:W-:Y:S05]  /*20e0*/  BSYNC B1 ;  /* 0x0000000000017941 */ /* 0x000fea0003800000 */
.L_x_273:
        /* <DEDUP_REMOVED lines=29> */
.L_x_279:
        /* <DEDUP_REMOVED lines=12> */
.L_x_1593:


//--------------------- .text._ZN7cutlass13device_kernelIN5flash19FlashAttnFwdCombineIN4cute5tupleIJNS3_1CILi16EEENS5_ILi64EEEEEELi4ELi256ELi1ELb0ELb0ENS_10bfloat16_tEfNS_4arch4Sm90EEEEEvNT_6ParamsE --------------------------
	.section	.text._ZN7cutlass13device_kernelIN5flash19FlashAttnFwdCombineIN4cute5tupleIJNS3_1CILi16EEENS5_ILi64EEEEEELi4ELi256ELi1ELb0ELb0ENS_10bfloat16_tEfNS_4arch4Sm90EEEEEvNT_6ParamsE,"ax",@progbits
	.align	128
.text._ZN7cutlass13device_kernelIN5flash19FlashAttnFwdCombineIN4cute5tupleIJNS3_1CILi16EEENS5_ILi64EEEEEELi4ELi256ELi1ELb0ELb0ENS_10bfloat16_tEfNS_4arch4Sm90EEEEEvNT_6ParamsE:
        .type           _ZN7cutlass13device_kernelIN5flash19FlashAttnFwdCombineIN4cute5tupleIJNS3_1CILi16EEENS5_ILi64EEEEEELi4ELi256ELi1ELb0ELb0ENS_10bfloat16_tEfNS_4arch4Sm90EEEEEvNT_6ParamsE,@function
        .size           _ZN7cutlass13device_kernelIN5flash19FlashAttnFwdCombineIN4cute5tupleIJNS3_1CILi16EEENS5_ILi64EEEEEELi4ELi256ELi1ELb0ELb0ENS_10bfloat16_tEfNS_4arch4Sm90EEEEEvNT_6ParamsE,(.L_x_1594 - _ZN7cutlass13device_kernelIN5flash19FlashAttnFwdCombineIN4cute5tupleIJNS3_1CILi16EEENS5_ILi64EEEEEELi4ELi256ELi1ELb0ELb0ENS_10bfloat16_tEfNS_4arch4Sm90EEEEEvNT_6ParamsE)
        .other          _ZN7cutlass13device_kernelIN5flash19FlashAttnFwdCombineIN4cute5tupleIJNS3_1CILi16EEENS5_ILi64EEEEEELi4ELi256ELi1ELb0ELb0ENS_10bfloat16_tEfNS_4arch4Sm90EEEEEvNT_6ParamsE,@"STO_CUDA_ENTRY STV_DEFAULT"
_ZN7cutlass13device_kernelIN5flash19FlashAttnFwdCombineIN4cute5tupleIJNS3_1CILi16EEENS5_ILi64EEEEEELi4ELi256ELi1ELb0ELb0ENS_10bfloat16_tEfNS_4arch4Sm90EEEEEvNT_6ParamsE:
        /* <DEDUP_REMOVED lines=58> */
.L_x_280:
[----:B------:R-:W1:Y:S01]  /*03a0*/  LDC R4, c[0x0][0x2b8] ;  /* 0x0000ae00ff047b82 */ /* 0x000e620000000800 */
[----:B------:R-:W-:Y:S01]  /*03b0*/  SHF.R.S32.HI R8, RZ, 0x1f, R18 ;  /* 0x0000001fff087819 */ /* 0x000fe20000011412 */
[----:B------:R-:W-:Y:S01]  /*03c0*/  BSSY B0, `(.L_x_281) ;  /* 0x000003f000007945 */ /* 0x000fe20003800000 */
[----:B-----5:R-:W-:Y:S02]  /*03d0*/  SHF.R.S32.HI R33, RZ, 0x1f, R32 ;  /* 0x0000001fff217819 */ /* 0x020fe40000011420 */
[----:B------:R-:W-:-:S03]  /*03e0*/  LEA.HI R8, R8, R18, RZ, 0x4 ;  /* 0x0000001208087211 */ /* 0x000fc600078f20ff */
        /* <DEDUP_REMOVED lines=13> */
[C---:B------:R-:W-:Y:S01]  /*04c0*/  IMAD.SHL.U32 R14, R8.reuse, 0x10, RZ ;  /* 0x00000010080e7824 */ /* 0x040fe200078e00ff */
[----:B------:R-:W-:Y:S01]  /*04d0*/  ISETP.GE.AND P0, PT, R8, R16, PT ;  /* 0x000000100800720c */ /* 0x000fe20003f06270 */
[----:B------:R-:W-:-:S03]  /*04e0*/  UMOV UR5, 0x400 ;  /* 0x0000040000057882 */ /* 0x000fc60000000000 */
[----:B------:R-:W-:Y:S02]  /*04f0*/  LOP3.LUT R14, R14, 0xf0, RZ, 0xc0, !PT ;  /* 0x000000f00e0e7812 */ /* 0x000fe400078ec0ff */
[----:B------:R-:W3:Y:S02]  /*0500*/  S2UR UR4, SR_CgaCtaId ;  /* 0x00000000000479c3 */ /* 0x000ee40000008800 */
[----:B------:R-:W-:Y:S02]  /*0510*/  LOP3.LUT R15, R14, 0xf, R18, 0xf8, !PT ;  /* 0x0000000f0e0f7812 */ /* 0x000fe400078ef812 */
[----:B------:R-:W-:-:S04]  /*0520*/  SHF.R.U32.HI R14, RZ, 0x4, R14 ;  /* 0x00000004ff0e7819 */ /* 0x000fc8000001160e */
[----:B------:R-:W-:Y:S01]  /*0530*/  LOP3.LUT R15, R15, R14, RZ, 0x3c, !PT ;  /* 0x0000000e0f0f7212 */ /* 0x000fe200078e3cff */
[----:B------:R-:W-:Y:S01]  /*0540*/  @P0 IMAD.MOV.U32 R14, RZ, RZ, -0x800000 ;  /* 0xff800000ff0e0424 */ /* 0x000fe200078e00ff */
[----:B--2---:R-:W-:Y:S01]  /*0550*/  ISETP.NE.AND P2, PT, R12, 0x1, PT ;  /* 0x000000010c00780c */ /* 0x004fe20003f45270 */
[----:B---3--:R-:W-:-:S12]  /*0560*/  ULEA UR4, UR4, UR5, 0x18 ;  /* 0x0000000504047291 */ /* 0x008fd8000f8ec03f */
[----:B------:R-:W2:Y:S01]  /*0570*/  @P2 LDC R11, c[0x0][0x2bc] ;  /* 0x0000af00ff0b2b82 */ /* 0x000ea20000000800 */
[----:B------:R-:W-:-:S05]  /*0580*/  LEA R15, R15, UR4, 0x2 ;  /* 0x000000040f0f7c11 */ /* 0x000fca000f8e10ff */
[----:B------:R2:W-:Y:S02]  /*0590*/  @P0 STS [R15], R14 ;  /* 0x0000000e0f000388 */ /* 0x0005e40000000800 */
[----:B------:R-:W3:Y:S01]  /*05a0*/  @P2 LDC R10, c[0x0][0x2c0] ;  /* 0x0000b000ff0a2b82 */ /* 0x000ee20000000800 */
[----:B--2---:R-:W-:-:S04]  /*05b0*/  @P2 IMAD.HI.U32 R14, R3, R11, RZ ;  /* 0x0000000b030e2227 */ /* 0x004fc800078e00ff */
[----:B------:R-:W-:Y:S01]  /*05c0*/  IMAD.MOV.U32 R11, RZ, RZ, R3 ;  /* 0x000000ffff0b7224 */ /* 0x000fe200078e0003 */
[----:B---3--:R-:W-:-:S05]  /*05d0*/  @P2 SHF.R.U32.HI R11, RZ, R10, R14 ;  /* 0x0000000aff0b2219 */ /* 0x008fca000001160e */
[----:B------:R-:W-:-:S04]  /*05e0*/  IMAD.MOV R10, RZ, RZ, -R11 ;  /* 0x000000ffff0a7224 */ /* 0x000fc800078e0a0b */
[----:B------:R-:W-:Y:S01]  /*05f0*/  IMAD R12, R12, R10, R3 ;  /* 0x0000000a0c0c7224 */ /* 0x000fe200078e0203 */
[----:B------:R-:W-:Y:S06]  /*0600*/  @P0 BRA `(.L_x_282) ;  /* 0x0000000000680947 */ /* 0x000fec0003800000 */
[----:B------:R-:W-:Y:S01]  /*0610*/  SHF.R.S32.HI R10, RZ, 0x1f, R8 ;  /* 0x0000001fff0a7819 */ /* 0x000fe20000011408 */
[----:B------:R-:W-:Y:S02]  /*0620*/  ULDC.64 UR4, c[0x0][0x268] ;  /* 0x00009a0000047ab9 */ /* 0x000fe40000000a00 */
[----:B------:R-:W-:-:S04]  /*0630*/  IMAD.WIDE.U32 R18, R8, UR4, RZ ;  /* 0x0000000408127c25 */ /* 0x000fc8000f8e00ff */
[----:B------:R-:W-:-:S04]  /*0640*/  IMAD R10, R10, UR4, RZ ;  /* 0x000000040a0a7c24 */ /* 0x000fc8000f8e02ff */
[----:B------:R-:W-:Y:S01]  /*0650*/  IMAD R10, R8, UR5, R10 ;  /* 0x00000005080a7c24 */ /* 0x000fe2000f8e020a */
[----:B------:R-:W-:Y:S02]  /*0660*/  ULDC.64 UR4, c[0x0][0x278] ;  /* 0x00009e0000047ab9 */ /* 0x000fe40000000a00 */
[----:B------:R-:W-:Y:S02]  /*0670*/  IMAD R3, R33, UR4, RZ ;  /* 0x0000000421037c24 */ /* 0x000fe4000f8e02ff */
[----:B------:R-:W-:Y:S02]  /*0680*/  IADD3 R19, R19, R10, RZ ;  /* 0x0000000a13137210 */ /* 0x000fe40007ffe0ff */
[C---:B------:R-:W-:Y:S01]  /*0690*/  IMAD R3, R32.reuse, UR5, R3 ;  /* 0x0000000520037c24 */ /* 0x040fe2000f8e0203 */
[----:B------:R-:W-:Y:S01]  /*06a0*/  SHF.R.S32.HI R10, RZ, 0x1f, R11 ;  /* 0x0000001fff0a7819 */ /* 0x000fe2000001140b */
        /* <DEDUP_REMOVED lines=16> */
.L_x_282:
[----:B------:R-:W-:Y:S05]  /*07b0*/  BSYNC B0 ;  /* 0x0000000000007941 */ /* 0x000fea0003800000 */
.L_x_281:
[----:B------:R-:W-:Y:S01]  /*07c0*/  USHF.L.U32 UR4, UR36, 0x6, URZ ;  /* 0x0000000624047899 */ /* 0x000fe2000800063f */
[C---:B-1----:R-:W-:Y:S01]  /*07d0*/  @P1 IMAD.HI.U32 R5, R9.reuse, R5, RZ ;  /* 0x0000000509051227 */ /* 0x042fe200078e00ff */
[----:B------:R-:W-:Y:S01]  /*07e0*/  ISETP.GE.AND P0, PT, R9, R17, PT ;  /* 0x000000110900720c */ /* 0x000fe20003f06270 */
[----:B------:R-:W0:Y:S01]  /*07f0*/  LDGDEPBAR ;  /* 0x00000000000079af */ /* 0x000e220000000000 */
[----:B------:R-:W-:Y:S01]  /*0800*/  USHF.R.S32.HI UR5, URZ, 0x1f, UR4 ;  /* 0x0000001f3f057899 */ /* 0x000fe20008011404 */
[----:B------:R-:W-:Y:S01]  /*0810*/  IMAD.MOV.U32 R3, RZ, RZ, R9 ;  /* 0x000000ffff037224 */ /* 0x000fe200078e0009 */
        /* <DEDUP_REMOVED lines=23> */
[----:B--2---:R-:W-:Y:S01]  /*0990*/  IMAD R15, R8, 0x40, R14 ;  /* 0x00000040080f7824 */ /* 0x004fe200078e020e */
[----:B------:R-:W-:Y:S01]  /*09a0*/  SHF.R.S32.HI R34, RZ, 0x1f, R35 ;  /* 0x0000001fff227819 */ /* 0x000fe20000011423 */
[----:B------:R-:W2:Y:S01]  /*09b0*/  @!P5 LDC.64 R18, c[0x0][0x238] ;  /* 0x00008e00ff12db82 */ /* 0x000ea20000000a00 */
        /* <DEDUP_REMOVED lines=56> */
[----:B------:R-:W-:Y:S01]  /*0d40*/  FADD.FTZ R6, R11, -R6 ;  /* 0x800000060b067221 */ /* 0x000fe20000010000 */
[----:B------:R-:W-:-:S03]  /*0d50*/  SEL R11, R2, 0xffffffff, P0 ;  /* 0xffffffff020b7807 */ /* 0x000fc60000000000 */
[----:B------:R-:W-:-:S06]  /*0d60*/  FMUL.FTZ R6, R6, 1.4426950216293334961 ;  /* 0x3fb8aa3b06067820 */ /* 0x000fcc0000410000 */
[----:B------:R-:W2:Y:S02]  /*0d70*/  MUFU.EX2 R6, R6 ;  /* 0x0000000600067308 */ /* 0x000ea40000000800 */
[----:B--2---:R-:W-:-:S05]  /*0d80*/  FADD.FTZ R10, RZ, R6 ;  /* 0x00000006ff0a7221 */ /* 0x004fca0000010000 */
        /* <DEDUP_REMOVED lines=56> */
.L_x_284:
[----:B------:R-:W-:Y:S05]  /*1110*/  BSYNC B0 ;  /* 0x0000000000007941 */ /* 0x000fea0003800000 */
.L_x_283:
        /* <DEDUP_REMOVED lines=28> */
.L_x_289:
        /* <DEDUP_REMOVED lines=142> */
.L_x_288:
[----:B------:R-:W-:Y:S05]  /*1bc0*/  BSYNC B0 ;  /* 0x0000000000007941 */ /* 0x000fea0003800000 */
.L_x_287:
[----:B------:R-:W-:Y:S05]  /*1bd0*/  @!P5 BRA `(.L_x_286) ;  /* 0x0000000000d0d947 */ /* 0x000fea0003800000 */
[----:B------:R-:W-:Y:S01]  /*1be0*/  VIADD R4, R42, 0x3 ;  /* 0x000000032a047836 */ /* 0x000fe20000000000 */
[----:B------:R-:W-:Y:S01]  /*1bf0*/  MOV R20, 0x3 ;  /* 0x0000000300147802 */ /* 0x000fe20000000f00 */
[----:B------:R-:W-:-:S03]  /*1c00*/  IMAD.MOV.U32 R6, RZ, RZ, RZ ;  /* 0x000000ffff067224 */ /* 0x000fc600078e00ff */
[----:B------:R-:W-:-:S07]  /*1c10*/  SHF.R.S32.HI R7, RZ, 0x1f, R4 ;  /* 0x0000001fff077819 */ /* 0x000fce0000011404 */
.L_x_290:
        /* <DEDUP_REMOVED lines=48> */
.L_x_286:
[----:B------:R-:W-:Y:S05]  /*1f20*/  BSYNC B1 ;  /* 0x0000000000017941 */ /* 0x000fea0003800000 */
.L_x_285:
        /* <DEDUP_REMOVED lines=29> */
.L_x_291:
        /* <DEDUP_REMOVED lines=16> */
.L_x_1594:


//--------------------- .text._ZN7cutlass13device_kernelIN5flash19FlashAttnFwdCombineIN4cute5tupleIJNS3_1CILi16EEENS5_ILi64EEEEEELi8ELi256ELi1ELb0ELb1ENS_10bfloat16_tEfNS_4arch4Sm90EEEEEvNT_6ParamsE --------------------------
	.section	.text._ZN7cutlass13device_kernelIN5flash19FlashAttnFwdCombineIN4cute5tupleIJNS3_1CILi16EEENS5_ILi64EEEEEELi8ELi256ELi1ELb0ELb1ENS_10bfloat16_tEfNS_4arch4Sm90EEEEEvNT_6ParamsE,"ax",@progbits
	.align	128
.text._ZN7cutlass13device_kernelIN5flash19FlashAttnFwdCombineIN4cute5tupleIJNS3_1CILi16EEENS5_ILi64EEEEEELi8ELi256ELi1ELb0ELb1ENS_10bfloat16_tEfNS_4arch4Sm90EEEEEvNT_6ParamsE:
        .type           _ZN7cutlass13device_kernelIN5flash19FlashAttnFwdCombineIN4cute5tupleIJNS3_1CILi16EEENS5_ILi64EEEEEELi8ELi256ELi1ELb0ELb1ENS_10bfloat16_tEfNS_4arch4Sm90EEEEEvNT_6ParamsE,@function
        .size           _ZN7cutlass13device_kernelIN5flash19FlashAttnFwdCombineIN4cute5tupleIJNS3_1CILi16EEENS5_ILi64EEEEEELi8ELi256ELi1ELb0ELb1ENS_10bfloat16_tEfNS_4arch4Sm90EEEEEvNT_6ParamsE,(.L_x_1595 - _ZN7cutlass13device_kernelIN5flash19FlashAttnFwdCombineIN4cute5tupleIJNS3_1CILi16EEENS5_ILi64EEEEEELi8ELi256ELi1ELb0ELb1ENS_10bfloat16_tEfNS_4arch4Sm90EEEEEvNT_6ParamsE)
        .other          _ZN7cutlass13device_kernelIN5flash19FlashAttnFwdCombineIN4cute5tupleIJNS3_1CILi16EEENS5_ILi64EEEEEELi8ELi256ELi1ELb0ELb1ENS_10bfloat16_tEfNS_4arch4Sm90EEEEEvNT_6ParamsE,@"STO_CUDA_ENTRY STV_DEFAULT"
_ZN7cutlass13device_kernelIN5flash19FlashAttnFwdCombineIN4cute5tupleIJNS3_1CILi16EEENS5_ILi64EEEEEELi8ELi256ELi1ELb0ELb1ENS_10bfloat16_tEfNS_4arch4Sm90EEEEEvNT_6ParamsE:
        /* <DEDUP_REMOVED lines=12> */
[----:B------:R-:W2:Y:S03]  /*00c0*/  S2R R18, SR_TID.X ;  /* 0x0000000000127919 */ /* 0x000ea60000002100 */
[----:B------:R-:W-:Y:S01]  /*00d0*/  ISETP.NE.AND.EX P0, PT, R3, RZ, PT, P0 ;  /* 0x000000ff0300720c */ /* 0x000fe20003f05300 */
[----:B------:R-:W4:Y:S01]  /*00e0*/  S2UR UR37, SR_CTAID.X ;  /* 0x00000000002579c3 */ /* 0x000f220000002500 */
[----:B------:R-:W-:-:S11]  /*00f0*/  IMAD.MOV.U32 R0, RZ, RZ, R4 ;  /* 0x000000ffff007224 */ /* 0x000fd600078e0004 */
[----:B------:R-:W1:Y:S08]  /*0100*/  @P0 LDC.64 R2, c[0x0][0x2e8] ;  /* 0x0000ba00ff020b82 */ /* 0x000e700000000a00 */
[----:B------:R-:W4:Y:S01]  /*0110*/  S2UR UR36, SR_CTAID.Y ;  /* 0x00000000002479c3 */ /* 0x000f220000002600 */
[----:B-1----:R-:W-:-:S07]  /*0120*/  @P0 IMAD.WIDE R6, R4, 0x4, R2 ;  /* 0x0000000404060825 */ /* 0x002fce00078e0202 */
[----:B------:R-:W1:Y:S01]  /*0130*/  LDC R3, c[0x0][0xc] ;  /* 0x00000300ff037b82 */ /* 0x000e620000000800 */
[----:B------:R1:W5:Y:S01]  /*0140*/  @P0 LDG.E R0, desc[UR38][R6.64] ;  /* 0x0000002606000981 */ /* 0x000362000c1e1900 */
[----:B------:R-:W-:-:S06]  /*0150*/  ISETP.NE.U32.AND P0, PT, RZ, UR4, PT ;  /* 0x00000004ff007c0c */ /* 0x000fcc000bf05070 */
[----:B------:R-:W4:Y:S01]  /*0160*/  LDC R2, c[0x0][0x10] ;  /* 0x00000400ff027b82 */ /* 0x000f220000000800 */
[----:B------:R-:W-:Y:S01]  /*0170*/  ISETP.NE.AND.EX P0, PT, RZ, UR5, PT, P0 ;  /* 0x00000005ff007c0c */ /* 0x000fe2000bf05300 */
[----:B------:R-:W-:Y:S02]  /*0180*/  ULDC UR4, c[0x0][0x14] ;  /* 0x0000050000047ab9 */ /* 0x000fe40000000800 */
[----:B------:R-:W-:Y:S01]  /*0190*/  UIADD3 UR4, UR4, -0x1, URZ ;  /* 0xffffffff04047890 */ /* 0x000fe2000fffe03f */
[----:B--2---:R-:W-:Y:S01]  /*01a0*/  ISETP.NE.OR P0, PT, R18, RZ, !P0 ;  /* 0x000000ff1200720c */ /* 0x004fe20004705670 */
[----:B-1----:R-:W-:-:S05]  /*01b0*/  VIADD R3, R3, 0xffffffff ;  /* 0xffffffff03037836 */ /* 0x002fca0000000000 */
[----:B----4-:R-:W-:Y:S01]  /*01c0*/  ISETP.NE.OR P0, PT, R3, UR37, P0 ;  /* 0x0000002503007c0c */ /* 0x010fe20008705670 */
[----:B------:R-:W-:-:S05]  /*01d0*/  VIADD R2, R2, 0xffffffff ;  /* 0xffffffff02027836 */ /* 0x000fca0000000000 */
        /* <DEDUP_REMOVED lines=14> */
[----:B------:R-:W-:Y:S01]  /*02c0*/  ULDC UR4, c[0x0][0x258] ;  /* 0x0000960000047ab9 */ /* 0x000fe20000000800 */
[----:B--2--5:R-:W-:-:S11]  /*02d0*/  IMAD.WIDE R4, R0, 0x4, R4 ;  /* 0x0000000400047825 */ /* 0x024fd600078e0204 */
        /* <DEDUP_REMOVED lines=11> */
.L_x_292:
        /* <DEDUP_REMOVED lines=25> */
.L_x_293:
        /* <DEDUP_REMOVED lines=101> */
.L_x_295:
[----:B------:R-:W-:Y:S01]  /*0b70*/  VIADD R3, R22, 0xffffffff ;  /* 0xffffffff16037836 */ /* 0x000fe20000000000 */
[----:B------:R-:W-:-:S04]  /*0b80*/  IADD3 R6, -R0, 0x1f, RZ ;  /* 0x0000001f00067810 */ /* 0x000fc80007ffe1ff */
[----:B------:R-:W-:Y:S01]  /*0b90*/  LOP3.LUT P0, RZ, R3, R22, RZ, 0xc0, !PT ;  /* 0x0000001603ff7212 */ /* 0x000fe2000780c0ff */
[----:B------:R-:W-:-:S12]  /*0ba0*/  IMAD.MOV.U32 R3, RZ, RZ, 0x1 ;  /* 0x00000001ff037424 */ /* 0x000fd800078e00ff */
        /* <DEDUP_REMOVED lines=8> */
[----:B------:R-:W-:Y:S02]  /*0c30*/  MOV R4, 0xc50 ;  /* 0x00000c5000047802 */ /* 0x000fe40000000f00 */
[----:B------:R-:W-:Y:S05]  /*0c40*/  CALL.REL.NOINC `($__internal_8_$__cuda_sm20_div_u64) ;  /* 0x0000003400f87944 */ /* 0x000fea0003c00000 */
[----:B------:R-:W-:Y:S01]  /*0c50*/  MOV R2, R3 ;  /* 0x0000000300027202 */ /* 0x000fe20000000f00 */
[----:B------:R-:W-:Y:S06]  /*0c60*/  BRA `(.L_x_297) ;  /* 0x0000000000487947 */ /* 0x000fec0003800000 */
.L_x_296:
[----:B------:R-:W1:Y:S01]  /*0c70*/  I2F.U32.RP R4, R22 ;  /* 0x0000001600047306 */ /* 0x000e620000209000 */
[----:B------:R-:W-:Y:S01]  /*0c80*/  IMAD.MOV.U32 R2, RZ, RZ, RZ ;  /* 0x000000ffff027224 */ /* 0x000fe200078e00ff */
[----:B------:R-:W-:-:S06]  /*0c90*/  ISETP.NE.U32.AND P0, PT, R22, RZ, PT ;  /* 0x000000ff1600720c */ /* 0x000fcc0003f05070 */
[----:B-1----:R-:W1:Y:S02]  /*0ca0*/  MUFU.RCP R3, R4 ;  /* 0x0000000400037308 */ /* 0x002e640000001000 */
[----:B-1----:R-:W-:-:S06]  /*0cb0*/  IADD3 R3, R3, 0xffffffe, RZ ;  /* 0x0ffffffe03037810 */ /* 0x002fcc0007ffe0ff */
[----:B------:R-:W1:Y:S02]  /*0cc0*/  F2I.FTZ.U32.TRUNC.NTZ R3, R3 ;  /* 0x0000000300037305 */ /* 0x000e64000021f000 */
[----:B-1----:R-:W-:-:S05]  /*0cd0*/  IADD3 R0, RZ, -R3, RZ ;  /* 0x80000003ff007210 */ /* 0x002fca0007ffe0ff */
[----:B------:R-:W-:-:S04]  /*0ce0*/  IMAD R7, R0, R22, RZ ;  /* 0x0000001600077224 */ /* 0x000fc800078e02ff */
[----:B------:R-:W-:-:S06]  /*0cf0*/  IMAD.HI.U32 R2, R3, R7, R2 ;  /* 0x0000000703027227 */ /* 0x000fcc00078e0002 */
[----:B------:R-:W-:-:S05]  /*0d00*/  IMAD.HI.U32 R2, R2, R5, RZ ;  /* 0x0000000502027227 */ /* 0x000fca00078e00ff */
[----:B------:R-:W-:-:S05]  /*0d10*/  IADD3 R0, -R2, RZ, RZ ;  /* 0x000000ff02007210 */ /* 0x000fca0007ffe1ff */
[----:B------:R-:W-:-:S05]  /*0d20*/  IMAD R5, R22, R0, R5 ;  /* 0x0000000016057224 */ /* 0x000fca00078e0205 */
[----:B------:R-:W-:-:S13]  /*0d30*/  ISETP.GE.U32.AND P3, PT, R5, R22, PT ;  /* 0x000000160500720c */ /* 0x000fda0003f66070 */
[----:B------:R-:W-:Y:S01]  /*0d40*/  @P3 IMAD.IADD R5, R5, 0x1, -R22 ;  /* 0x0000000105053824 */ /* 0x000fe200078e0a16 */
[----:B------:R-:W-:-:S04]  /*0d50*/  @P3 IADD3 R2, R2, 0x1, RZ ;  /* 0x0000000102023810 */ /* 0x000fc80007ffe0ff */
[----:B------:R-:W-:-:S13]  /*0d60*/  ISETP.GE.U32.AND P2, PT, R5, R22, PT ;  /* 0x000000160500720c */ /* 0x000fda0003f46070 */
[----:B------:R-:W-:Y:S01]  /*0d70*/  @P2 VIADD R2, R2, 0x1 ;  /* 0x0000000102022836 */ /* 0x000fe20000000000 */
[----:B------:R-:W-:-:S07]  /*0d80*/  @!P0 LOP3.LUT R2, RZ, R22, RZ, 0x33, !PT ;  /* 0x00000016ff028212 */ /* 0x000fce00078e33ff */
.L_x_297:
[----:B------:R-:W-:Y:S02]  /*0d90*/  IADD3 R6, R6, -0x1, RZ ;  /* 0xffffffff06067810 */ /* 0x000fe40007ffe0ff */
[----:B------:R-:W-:-:S07]  /*0da0*/  MOV R12, R2 ;  /* 0x00000002000c7202 */ /* 0x000fce0000000f00 */
.L_x_294:
[----:B------:R-:W-:Y:S01]  /*0db0*/  SHF.R.S32.HI R3, RZ, 0x1f, R18 ;  /* 0x0000001fff037819 */ /* 0x000fe20000011412 */
[----:B------:R-:W1:Y:S01]  /*0dc0*/  LDC R13, c[0x0][0x21c] ;  /* 0x00008700ff0d7b82 */ /* 0x000e620000000800 */
[----:B------:R-:W-:Y:S02]  /*0dd0*/  BSSY B0, `(.L_x_298) ;  /* 0x0000148000007945 */ /* 0x000fe40003800000 */
[----:B------:R-:W-:-:S04]  /*0de0*/  LEA.HI R3, R3, R18, RZ, 0x4 ;  /* 0x0000001203037211 */ /* 0x000fc800078f20ff */
[C---:B------:R-:W-:Y:S02]  /*0df0*/  LOP3.LUT R5, R3.reuse, 0xfffffff0, RZ, 0xc0, !PT ;  /* 0xfffffff003057812 */ /* 0x040fe400078ec0ff */
[----:B------:R-:W-:Y:S02]  /*0e00*/  LOP3.LUT R7, R3, 0xf0, RZ, 0xc0, !PT ;  /* 0x000000f003077812 */ /* 0x000fe400078ec0ff */
[----:B------:R-:W-:Y:S01]  /*0e10*/  SHF.R.S32.HI R3, RZ, 0x4, R3 ;  /* 0x00000004ff037819 */ /* 0x000fe20000011403 */
[----:B------:R-:W-:Y:S01]  /*0e20*/  IMAD.IADD R2, R18, 0x1, -R5 ;  /* 0x0000000112027824 */ /* 0x000fe200078e0a05 */
[----:B------:R-:W-:Y:S02]  /*0e30*/  LOP3.LUT R9, R7, 0xf, R18, 0xf8, !PT ;  /* 0x0000000f07097812 */ /* 0x000fe400078ef812 */
[----:B------:R-:W-:Y:S01]  /*0e40*/  SHF.R.U32.HI R0, RZ, 0x4, R7 ;  /* 0x00000004ff007819 */ /* 0x000fe20000011607 */
[----:B------:R-:W-:Y:S02]  /*0e50*/  VIADD R5, R2, UR37 ;  /* 0x0000002502057c36 */ /* 0x000fe40008000000 */
[----:B------:R-:W-:Y:S01]  /*0e60*/  VIADD R7, R3, UR37 ;  /* 0x0000002503077c36 */ /* 0x000fe20008000000 */
[----:B------:R-:W-:-:S02]  /*0e70*/  LOP3.LUT R0, R9, R0, RZ, 0x3c, !PT ;  /* 0x0000000009007212 */ /* 0x000fc400078e3cff */
[----:B------:R-:W-:-:S13]  /*0e80*/  ISETP.GE.AND P0, PT, R5, R17, PT ;  /* 0x000000110500720c */ /* 0x000fda0003f06270 */
[----:B------:R-:W-:Y:S05]  /*0e90*/  @P0 BRA `(.L_x_299) ;  /* 0x0000001000ec0947 */ /* 0x000fea0003800000 */
[C---:B------:R-:W-:Y:S01]  /*0ea0*/  ISETP.GE.AND P6, PT, R3.reuse, R16, PT ;  /* 0x000000100300720c */ /* 0x040fe20003fc6270 */
[----:B------:R-:W-:Y:S01]  /*0eb0*/  VIADD R23, R3, 0x10 ;  /* 0x0000001003177836 */ /* 0x000fe20000000000 */
[----:B------:R-:W-:Y:S01]  /*0ec0*/  MOV R29, R25 ;  /* 0x00000019001d7202 */ /* 0x000fe20000000f00 */
[----:B------:R-:W-:Y:S01]  /*0ed0*/  @P1 IMAD.HI.U32 R11, R5, R12, RZ ;  /* 0x0000000c050b1227 */ /* 0x000fe200078e00ff */
[----:B------:R-:W-:Y:S01]  /*0ee0*/  ULDC.64 UR4, c[0x0][0x270] ;  /* 0x00009c0000047ab9 */ /* 0x000fe20000000a00 */
[----:B------:R-:W2:Y:S01]  /*0ef0*/  S2UR UR6, SR_CgaCtaId ;  /* 0x00000000000679c3 */ /* 0x000ea20000008800 */
[----:B------:R-:W-:Y:S01]  /*0f00*/  ISETP.GE.AND P5, PT, R23, R16, PT ;  /* 0x000000101700720c */ /* 0x000fe20003fa6270 */
[----:B------:R-:W-:Y:S01]  /*0f10*/  IMAD.MOV.U32 R9, RZ, RZ, R5 ;  /* 0x000000ffff097224 */ /* 0x000fe200078e0005 */
[----:B------:R-:W-:Y:S01]  /*0f20*/  @P1 SHF.R.U32.HI R9, RZ, R6, R11 ;  /* 0x00000006ff091219 */ /* 0x000fe2000001160b */
[----:B------:R-:W-:Y:S02]  /*0f30*/  VIADD R21, R3, 0x20 ;  /* 0x0000002003157836 */ /* 0x000fe40000000000 */
[----:B------:R-:W-:Y:S01]  /*0f40*/  IMAD.MOV.U32 R28, RZ, RZ, R24 ;  /* 0x000000ffff1c7224 */ /* 0x000fe200078e0018 */
[C---:B------:R-:W-:Y:S01]  /*0f50*/  IADD3 R26, -R9.reuse, RZ, RZ ;  /* 0x000000ff091a7210 */ /* 0x040fe20007ffe1ff */
[----:B------:R-:W3:Y:S01]  /*0f60*/  @!P6 LDC.64 R18, c[0x0][0x268] ;  /* 0x00009a00ff12eb82 */ /* 0x000ee20000000a00 */
[----:B------:R-:W-:Y:S01]  /*0f70*/  SHF.R.S32.HI R8, RZ, 0x1f, R9 ;  /* 0x0000001fff087819 */ /* 0x000fe20000011409 */
[----:B------:R-:W-:Y:S01]  /*0f80*/  IMAD.WIDE.U32 R28, R9, UR4, R28 ;  /* 0x00000004091c7c25 */ /* 0x000fe2000f8e001c */
[----:B------:R-:W-:-:S02]  /*0f90*/  ISETP.GE.AND P3, PT, R21, R16, PT ;  /* 0x000000101500720c */ /* 0x000fc40003f66270 */
[----:B------:R-:W-:Y:S01]  /*0fa0*/  @!P6 SHF.R.S32.HI R11, RZ, 0x1f, R3 ;  /* 0x0000001fff0be819 */ /* 0x000fe20000011403 */
[----:B------:R-:W-:Y:S02]  /*0fb0*/  IMAD R26, R22, R26, R5 ;  /* 0x0000001a161a7224 */ /* 0x000fe400078e0205 */
[----:B------:R-:W4:Y:S01]  /*0fc0*/  @!P6 LDC.64 R14, c[0x0][0x250] ;  /* 0x00009400ff0eeb82 */ /* 0x000f220000000a00 */
[----:B------:R-:W-:Y:S01]  /*0fd0*/  IMAD R8, R8, UR4, RZ ;  /* 0x0000000408087c24 */ /* 0x000fe2000f8e02ff */
[----:B------:R-:W-:Y:S01]  /*0fe0*/  UMOV UR4, 0x400 ;  /* 0x0000040000047882 */ /* 0x000fe20000000000 */
[----:B------:R-:W-:Y:S02]  /*0ff0*/  VIADD R31, R3, 0x30 ;  /* 0x00000030031f7836 */ /* 0x000fe40000000000 */
[----:B------:R-:W-:Y:S01]  /*1000*/  IMAD R8, R9, UR5, R8 ;  /* 0x0000000509087c24 */ /* 0x000fe2000f8e0208 */
[----:B------:R-:W-:Y:S01]  /*1010*/  SHF.R.S32.HI R9, RZ, 0x1f, R26 ;  /* 0x0000001fff097819 */ /* 0x000fe2000001141a */
[----:B------:R-:W-:Y:S01]  /*1020*/  @P6 IMAD.MOV.U32 R39, RZ, RZ, -0x800000 ;  /* 0xff800000ff276424 */ /* 0x000fe200078e00ff */
[----:B------:R-:W5:Y:S01]  /*1030*/  @!P5 LDC.64 R4, c[0x0][0x268] ;  /* 0x00009a00ff04db82 */ /* 0x000f620000000a00 */
[----:B------:R-:W-:Y:S01]  /*1040*/  IADD3 R26, P0, R26, R28, RZ ;  /* 0x0000001c1a1a7210 */ /* 0x000fe20007f1e0ff */
[----:B--2---:R-:W-:Y:S01]  /*1050*/  ULEA UR4, UR6, UR4, 0x18 ;  /* 0x0000000406047291 */ /* 0x004fe2000f8ec03f */
[----:B------:R-:W-:Y:S01]  /*1060*/  ISETP.GE.AND P2, PT, R31, R16, PT ;  /* 0x000000101f00720c */ /* 0x000fe20003f46270 */
[----:B------:R-:W-:Y:S01]  /*1070*/  @P5 IMAD.MOV.U32 R35, RZ, RZ, -0x800000 ;  /* 0xff800000ff235424 */ /* 0x000fe200078e00ff */
[----:B------:R-:W-:Y:S01]  /*1080*/  IADD3.X R27, R9, R29, R8, P0, !PT ;  /* 0x0000001d091b7210 */ /* 0x000fe200007fe408 */
[--C-:B------:R-:W-:Y:S01]  /*1090*/  @!P5 IMAD.MOV.U32 R40, RZ, RZ, R26.reuse ;  /* 0x000000ffff28d224 */ /* 0x100fe200078e001a */
[----:B------:R-:W-:Y:S01]  /*10a0*/  @!P3 SHF.R.S32.HI R33, RZ, 0x1f, R21 ;  /* 0x0000001fff21b819 */ /* 0x000fe20000011415 */
[-C--:B---3--:R-:W-:Y:S01]  /*10b0*/  @!P6 IMAD R20, R11, R18.reuse, RZ ;  /* 0x000000120b14e224 */ /* 0x088fe200078e02ff */
[----:B------:R-:W2:Y:S01]  /*10c0*/  @!P3 LDC.64 R8, c[0x0][0x268] ;  /* 0x00009a00ff08bb82 */ /* 0x000ea20000000a00 */
[----:B------:R-:W-:Y:S01]  /*10d0*/  @!P6 IMAD.WIDE.U32 R28, R3, R18, R26 ;  /* 0x00000012031ce225 */ /* 0x000fe200078e001a */
[----:B------:R-:W-:-:S02]  /*10e0*/  @!P5 MOV R41, R27 ;  /* 0x0000001b0029d202 */ /* 0x000fc40000000f00 */
[----:B------:R-:W-:Y:S01]  /*10f0*/  LEA R0, R0, UR4, 0x2 ;  /* 0x0000000400007c11 */ /* 0x000fe2000f8e10ff */
[----:B------:R-:W-:Y:S01]  /*1100*/  @!P6 IMAD R20, R3, R19, R20 ;  /* 0x000000130314e224 */ /* 0x000fe200078e0214 */
[----:B------:R-:W-:Y:S02]  /*1110*/  @!P5 SHF.R.S32.HI R19, RZ, 0x1f, R23 ;  /* 0x0000001fff13d819 */ /* 0x000fe40000011417 */
[----:B------:R-:W3:Y:S01]  /*1120*/  @!P5 LDC.64 R10, c[0x0][0x250] ;  /* 0x00009400ff0adb82 */ /* 0x000ee20000000a00 */
[C---:B----4-:R-:W-:Y:S01]  /*1130*/  @!P6 LEA R36, P0, R28.reuse, R14, 0x2 ;  /* 0x0000000e1c24e211 */ /* 0x050fe200078010ff */
[----:B------:R4:W-:Y:S01]  /*1140*/  @P6 STS [R0], R39 ;  /* 0x0000002700006388 */ /* 0x0009e20000000800 */
[----:B------:R-:W-:Y:S01]  /*1150*/  @!P6 IADD3 R18, R29, R20, RZ ;  /* 0x000000141d12e210 */ /* 0x000fe20007ffe0ff */
[----:B------:R-:W-:Y:S01]  /*1160*/  VIADD R29, R3, 0x40 ;  /* 0x00000040031d7836 */ /* 0x000fe20000000000 */
[----:B------:R-:W-:Y:S01]  /*1170*/  @!P3 MOV R32, R26 ;  /* 0x0000001a0020b202 */ /* 0x000fe20000000f00 */
[-C--:B-----5:R-:W-:Y:S01]  /*1180*/  @!P5 IMAD R14, R19, R4.reuse, RZ ;  /* 0x00000004130ed224 */ /* 0x0a0fe200078e02ff */
[----:B------:R-:W-:Y:S01]  /*1190*/  @!P6 LEA.HI.X R37, R28, R15, R18, 0x2, P0 ;  /* 0x0000000f1c25e211 */ /* 0x000fe200000f1412 */
[----:B------:R-:W-:Y:S01]  /*11a0*/  @!P5 IMAD.WIDE.U32 R40, R23, R4, R40 ;  /* 0x000000041728d225 */ /* 0x000fe200078e0028 */
[----:B------:R-:W-:-:S03]  /*11b0*/  ISETP.GE.AND P0, PT, R29, R16, PT ;  /* 0x000000101d00720c */ /* 0x000fc60003f06270 */
[----:B------:R-:W-:Y:S01]  /*11c0*/  @!P5 IMAD R19, R23, R5, R14 ;  /* 0x000000051713d224 */ /* 0x000fe200078e020e */
[----:B------:R-:W-:Y:S01]  /*11d0*/  @!PT LDS RZ, [RZ] ;  /* 0x00000000fffff984 */ /* 0x000fe20000000800 */
[----:B------:R-:W-:Y:S01]  /*11e0*/  @!PT LDS RZ, [RZ] ;  /* 0x00000000fffff984 */ /* 0x000fe20000000800 */
[----:B------:R-:W-:Y:S01]  /*11f0*/  @!PT LDS RZ, [RZ] ;  /* 0x00000000fffff984 */ /* 0x000fe20000000800 */
[----:B------:R5:W-:Y:S01]  /*1200*/  @!P6 LDGSTS.E.LTC128B [R0], desc[UR38][R36.64] ;  /* 0x000000002400efae */ /* 0x000be2000b921966 */
[----:B------:R-:W5:Y:S01]  /*1210*/  @!P3 LDC.64 R14, c[0x0][0x250] ;  /* 0x00009400ff0ebb82 */ /* 0x000f620000000a00 */
[----:B--2---:R-:W-:Y:S02]  /*1220*/  @!P3 IMAD R18, R33, R8, RZ ;  /* 0x000000082112b224 */ /* 0x004fe400078e02ff */
[----:B------:R-:W-:Y:S01]  /*1230*/  @!P5 IMAD.IADD R20, R41, 0x1, R19 ;  /* 0x000000012914d824 */ /* 0x000fe200078e0213 */
[----:B------:R-:W-:Y:S01]  /*1240*/  @!P2 SHF.R.S32.HI R19, RZ, 0x1f, R31 ;  /* 0x0000001fff13a819 */ /* 0x000fe2000001141f */
[----:B------:R-:W-:Y:S01]  /*1250*/  @!P3 IMAD.MOV.U32 R33, RZ, RZ, R27 ;  /* 0x000000ffff21b224 */ /* 0x000fe200078e001b */
[----:B------:R2:W-:Y:S01]  /*1260*/  @P5 STS [R0+0x400], R35 ;  /* 0x0004002300005388 */ /* 0x0005e20000000800 */
[C---:B------:R-:W-:Y:S01]  /*1270*/  @!P3 IMAD R18, R21.reuse, R9, R18 ;  /* 0x000000091512b224 */ /* 0x040fe200078e0212 */
[----:B------:R-:W1:Y:S01]  /*1280*/  @!P2 LDC.64 R4, c[0x0][0x268] ;  /* 0x00009a00ff04ab82 */ /* 0x000e620000000a00 */
[----:B---3--:R-:W-:Y:S01]  /*1290*/  @!P5 LEA R38, P4, R40, R10, 0x2 ;  /* 0x0000000a2826d211 */ /* 0x008fe200078810ff */
[----:B------:R-:W-:-:S03]  /*12a0*/  @!P3 IMAD.WIDE.U32 R32, R21, R8, R32 ;  /* 0x000000081520b225 */ /* 0x000fc600078e0020 */
[----:B----4-:R-:W-:Y:S01]  /*12b0*/  @!P5 LEA.HI.X R39, R40, R11, R20, 0x2, P4 ;  /* 0x0000000b2827d211 */ /* 0x010fe200020f1414 */
[----:B------:R-:W-:Y:S02]  /*12c0*/  VIADD R23, R3, 0x50 ;  /* 0x0000005003177836 */ /* 0x000fe40000000000 */
[----:B------:R-:W3:Y:S01]  /*12d0*/  @!P2 LDC.64 R10, c[0x0][0x250] ;  /* 0x00009400ff0aab82 */ /* 0x000ee20000000a00 */
[----:B------:R-:W-:Y:S01]  /*12e0*/  @!P3 IMAD.IADD R18, R33, 0x1, R18 ;  /* 0x000000012112b824 */ /* 0x000fe200078e0212 */
[----:B------:R-:W-:Y:S01]  /*12f0*/  @!PT LDS RZ, [RZ] ;  /* 0x00000000fffff984 */ /* 0x000fe20000000800 */
[----:B------:R-:W-:Y:S01]  /*1300*/  @!PT LDS RZ, [RZ] ;  /* 0x00000000fffff984 */ /* 0x000fe20000000800 */
[----:B------:R-:W-:Y:S01]  /*1310*/  @!PT LDS RZ, [RZ] ;  /* 0x00000000fffff984 */ /* 0x000fe20000000800 */
[----:B------:R4:W-:Y:S01]  /*1320*/  @!P5 LDGSTS.E.LTC128B [R0+0x400], desc[UR38][R38.64] ;  /* 0x004000002600dfae */ /* 0x0009e2000b921966 */
[-C--:B------:R-:W-:Y:S01]  /*1330*/  ISETP.GE.AND P6, PT, R23, R16.reuse, PT ;  /* 0x000000101700720c */ /* 0x080fe20003fc6270 */
[----:B------:R-:W-:Y:S02]  /*1340*/  VIADD R21, R3, 0x60 ;  /* 0x0000006003157836 */ /* 0x000fe40000000000 */
[----:B------:R-:W-:Y:S02]  /*1350*/  @P2 IMAD.MOV.U32 R33, RZ, RZ, -0x800000 ;  /* 0xff800000ff212424 */ /* 0x000fe400078e00ff */
[----:B------:R-:W4:Y:S01]  /*1360*/  @!P0 LDC.64 R8, c[0x0][0x268] ;  /* 0x00009a00ff088b82 */ /* 0x000f220000000a00 */
[----:B------:R-:W-:-:S02]  /*1370*/  ISETP.GE.AND P5, PT, R21, R16, PT ;  /* 0x000000101500720c */ /* 0x000fc40003fa6270 */
[C---:B-----5:R-:W-:Y:S02]  /*1380*/  @!P3 LEA R36, P4, R32.reuse, R14, 0x2 ;  /* 0x0000000e2024b211 */ /* 0x060fe400078810ff */
[----:B------:R-:W-:Y:S02]  /*1390*/  @!P2 MOV R14, R26 ;  /* 0x0000001a000ea202 */ /* 0x000fe40000000f00 */
[----:B------:R-:W-:Y:S01]  /*13a0*/  @!P3 LEA.HI.X R37, R32, R15, R18, 0x2, P4 ;  /* 0x0000000f2025b211 */ /* 0x000fe200020f1412 */
[-C--:B-1----:R-:W-:Y:S01]  /*13b0*/  @!P2 IMAD R20, R19, R4.reuse, RZ ;  /* 0x000000041314a224 */ /* 0x082fe200078e02ff */
[----:B--2---:R-:W-:Y:S01]  /*13c0*/  @P3 MOV R35, 0xff800000 ;  /* 0xff80000000233802 */ /* 0x004fe20000000f00 */
[----:B------:R-:W-:Y:S01]  /*13d0*/  @!P2 IMAD.MOV.U32 R15, RZ, RZ, R27 ;  /* 0x000000ffff0fa224 */ /* 0x000fe200078e001b */
[----:B------:R-:W1:Y:S01]  /*13e0*/  @!P0 LDC.64 R18, c[0x0][0x250] ;  /* 0x00009400ff128b82 */ /* 0x000e620000000a00 */
[C---:B------:R-:W-:Y:S02]  /*13f0*/  @!P2 IMAD R20, R31.reuse, R5, R20 ;  /* 0x000000051f14a224 */ /* 0x040fe400078e0214 */
[----:B------:R-:W-:Y:S01]  /*1400*/  @!P2 IMAD.WIDE.U32 R30, R31, R4, R14 ;  /* 0x000000041f1ea225 */ /* 0x000fe200078e000e */
[----:B------:R-:W-:Y:S01]  /*1410*/  @!P0 SHF.R.S32.HI R15, RZ, 0x1f, R29 ;  /* 0x0000001fff0f8819 */ /* 0x000fe2000001141d */
[----:B------:R2:W-:Y:S01]  /*1420*/  @P3 STS [R0+0x800], R35 ;  /* 0x0008002300003388 */ /* 0x0005e20000000800 */
[----:B------:R-:W-:Y:S01]  /*1430*/  @!P5 MOV R41, R27 ;  /* 0x0000001b0029d202 */ /* 0x000fe20000000f00 */
[--C-:B------:R-:W-:Y:S01]  /*1440*/  @!P5 IMAD.MOV.U32 R40, RZ, RZ, R26.reuse ;  /* 0x000000ffff28d224 */ /* 0x100fe200078e001a */
[----:B------:R-:W5:Y:S01]  /*1450*/  @!P6 LDC.64 R4, c[0x0][0x268] ;  /* 0x00009a00ff04eb82 */ /* 0x000f620000000a00 */
[----:B------:R-:W-:Y:S01]  /*1460*/  @!PT LDS RZ, [RZ] ;  /* 0x00000000fffff984 */ /* 0x000fe20000000800 */
[----:B------:R-:W-:Y:S01]  /*1470*/  @!PT LDS RZ, [RZ] ;  /* 0x00000000fffff984 */ /* 0x000fe20000000800 */
[----:B------:R-:W-:Y:S01]  /*1480*/  @!PT LDS RZ, [RZ] ;  /* 0x00000000fffff984 */ /* 0x000fe20000000800 */
[----:B------:R2:W-:Y:S01]  /*1490*/  @!P3 LDGSTS.E.LTC128B [R0+0x800], desc[UR38][R36.64] ;  /* 0x008000002400bfae */ /* 0x0005e2000b921966 */
[----:B---3--:R-:W-:Y:S01]  /*14a0*/  @!P2 LEA R34, P3, R30, R10, 0x2 ;  /* 0x0000000a1e22a211 */ /* 0x008fe200078610ff */
[----:B----4-:R-:W-:Y:S01]  /*14b0*/  @!P0 IMAD.MOV.U32 R38, RZ, RZ, R26 ;  /* 0x000000ffff268224 */ /* 0x010fe200078e001a */
[----:B------:R-:W-:Y:S01]  /*14c0*/  @!P2 IADD3 R20, R31, R20, RZ ;  /* 0x000000141f14a210 */ /* 0x000fe20007ffe0ff */
[-C--:B------:R-:W-:Y:S01]  /*14d0*/  @!P0 IMAD R10, R15, R8.reuse, RZ ;  /* 0x000000080f0a8224 */ /* 0x080fe200078e02ff */
[----:B------:R3:W-:Y:S01]  /*14e0*/  @P2 STS [R0+0xc00], R33 ;  /* 0x000c002100002388 */ /* 0x0007e20000000800 */
[----:B------:R-:W-:Y:S01]  /*14f0*/  @!P0 IMAD.MOV.U32 R39, RZ, RZ, R27 ;  /* 0x000000ffff278224 */ /* 0x000fe200078e001b */
[----:B------:R-:W4:Y:S01]  /*1500*/  @!P5 LDC.64 R14, c[0x0][0x268] ;  /* 0x00009a00ff0edb82 */ /* 0x000f220000000a00 */
[----:B------:R-:W-:Y:S01]  /*1510*/  @!P0 IMAD R9, R29, R9, R10 ;  /* 0x000000091d098224 */ /* 0x000fe200078e020a */
[----:B------:R-:W-:Y:S01]  /*1520*/  IADD3 R31, R3, 0x70, RZ ;  /* 0x00000070031f7810 */ /* 0x000fe20007ffe0ff */
[----:B------:R-:W-:-:S03]  /*1530*/  @!P0 IMAD.WIDE.U32 R38, R29, R8, R38 ;  /* 0x000000081d268225 */ /* 0x000fc600078e0026 */
[----:B------:R-:W-:Y:S01]  /*1540*/  ISETP.GE.AND P4, PT, R31, R16, PT ;  /* 0x000000101f00720c */ /* 0x000fe20003f86270 */
[----:B------:R-:W-:Y:S01]  /*1550*/  @P0 IMAD.MOV.U32 R29, RZ, RZ, -0x800000 ;  /* 0xff800000ff1d0424 */ /* 0x000fe200078e00ff */
[----:B--2---:R-:W-:Y:S01]  /*1560*/  @!P2 LEA.HI.X R35, R30, R11, R20, 0x2, P3 ;  /* 0x0000000b1e23a211 */ /* 0x004fe200018f1414 */
[----:B------:R-:W-:Y:S01]  /*1570*/  @!P0 IMAD.IADD R20, R39, 0x1, R9 ;  /* 0x0000000127148824 */ /* 0x000fe200078e0209 */
[----:B------:R-:W2:Y:S03]  /*1580*/  @!P6 LDC.64 R10, c[0x0][0x250] ;  /* 0x00009400ff0aeb82 */ /* 0x000ea60000000a00 */
[----:B------:R-:W-:Y:S01]  /*1590*/  @!PT LDS RZ, [RZ] ;  /* 0x00000000fffff984 */ /* 0x000fe20000000800 */
[----:B------:R-:W-:Y:S01]  /*15a0*/  @!PT LDS RZ, [RZ] ;  /* 0x00000000fffff984 */ /* 0x000fe20000000800 */
[----:B------:R-:W-:Y:S01]  /*15b0*/  @!PT LDS RZ, [RZ] ;  /* 0x00000000fffff984 */ /* 0x000fe20000000800 */
[----:B------:R3:W-:Y:S01]  /*15c0*/  @!P2 LDGSTS.E.LTC128B [R0+0xc00], desc[UR38][R34.64] ;  /* 0x00c000002200afae */ /* 0x0007e2000b921966 */
[----:B------:R-:W-:Y:S02]  /*15d0*/  @!P6 SHF.R.S32.HI R37, RZ, 0x1f, R23 ;  /* 0x0000001fff25e819 */ /* 0x000fe40000011417 */
[C---:B-1----:R-:W-:Y:S01]  /*15e0*/  @!P0 LEA R36, P2, R38.reuse, R18, 0x2 ;  /* 0x0000001226248211 */ /* 0x042fe200078410ff */
[----:B------:R1:W-:Y:S01]  /*15f0*/  @P0 STS [R0+0x1000], R29 ;  /* 0x0010001d00000388 */ /* 0x0003e20000000800 */
[----:B------:R-:W1:Y:S01]  /*1600*/  @!P5 LDC.64 R8, c[0x0][0x250] ;  /* 0x00009400ff08db82 */ /* 0x000e620000000a00 */
[----:B-----5:R-:W-:Y:S01]  /*1610*/  @!P6 IMAD R18, R37, R4, RZ ;  /* 0x000000042512e224 */ /* 0x020fe200078e02ff */
[----:B------:R-:W-:Y:S01]  /*1620*/  @!P0 LEA.HI.X R37, R38, R19, R20, 0x2, P2 ;  /* 0x0000001326258211 */ /* 0x000fe200010f1414 */
[----:B----4-:R-:W-:Y:S01]  /*1630*/  @!P5 IMAD.WIDE.U32 R40, R21, R14, R40 ;  /* 0x0000000e1528d225 */ /* 0x010fe200078e0028 */
[----:B------:R-:W-:-:S02]  /*1640*/  @!P5 SHF.R.S32.HI R19, RZ, 0x1f, R21 ;  /* 0x0000001fff13d819 */ /* 0x000fc40000011415 */
[----:B---3--:R-:W-:Y:S01]  /*1650*/  IADD3 R33, R3, 0x80, RZ ;  /* 0x0000008003217810 */ /* 0x008fe20007ffe0ff */
[----:B------:R-:W-:Y:S01]  /*1660*/  @!P6 IMAD R18, R23, R5, R18 ;  /* 0x000000051712e224 */ /* 0x000fe200078e0212 */
[----:B------:R-:W-:Y:S01]  /*1670*/  @!PT LDS RZ, [RZ] ;  /* 0x00000000fffff984 */ /* 0x000fe20000000800 */
[----:B------:R-:W-:Y:S01]  /*1680*/  @!PT LDS RZ, [RZ] ;  /* 0x00000000fffff984 */ /* 0x000fe20000000800 */
[----:B------:R-:W-:Y:S01]  /*1690*/  @!PT LDS RZ, [RZ] ;  /* 0x00000000fffff984 */ /* 0x000fe20000000800 */
[----:B------:R3:W-:Y:S02]  /*16a0*/  @!P0 LDGSTS.E.LTC128B [R0+0x1000], desc[UR38][R36.64] ;  /* 0x0100000024008fae */ /* 0x0007e4000b921966 */
[----:B------:R-:W-:Y:S01]  /*16b0*/  ISETP.GE.AND P3, PT, R33, R16, PT ;  /* 0x000000102100720c */ /* 0x000fe20003f66270 */
[----:B------:R-:W-:Y:S02]  /*16c0*/  @!P6 IMAD.MOV.U32 R34, RZ, RZ, R26 ;  /* 0x000000ffff22e224 */ /* 0x000fe400078e001a */
[----:B------:R-:W-:Y:S01]  /*16d0*/  @!P6 IMAD.MOV.U32 R35, RZ, RZ, R27 ;  /* 0x000000ffff23e224 */ /* 0x000fe200078e001b */
[----:B-1----:R-:W-:Y:S01]  /*16e0*/  @!P5 LEA R42, P2, R40, R8, 0x2 ;  /* 0x00000008282ad211 */ /* 0x002fe200078410ff */
[----:B------:R-:W-:Y:S02]  /*16f0*/  VIADD R29, R3, 0x90 ;  /* 0x00000090031d7836 */ /* 0x000fe40000000000 */
[----:B------:R-:W-:-:S04]  /*1700*/  @!P6 IMAD.WIDE.U32 R34, R23, R4, R34 ;  /* 0x000000041722e225 */ /* 0x000fc800078e0022 */
[----:B------:R-:W-:Y:S01]  /*1710*/  @!P5 IMAD R4, R19, R14, RZ ;  /* 0x0000000e1304d224 */ /* 0x000fe200078e02ff */
[----:B------:R-:W-:Y:S01]  /*1720*/  @!P6 IADD3 R18, R35, R18, RZ ;  /* 0x000000122312e210 */ /* 0x000fe20007ffe0ff */
[----:B------:R-:W-:Y:S01]  /*1730*/  VIADD R23, R3, 0xb0 ;  /* 0x000000b003177836 */ /* 0x000fe20000000000 */
[C---:B--2---:R-:W-:Y:S01]  /*1740*/  @!P6 LEA R38, P0, R34.reuse, R10, 0x2 ;  /* 0x0000000a2226e211 */ /* 0x044fe200078010ff */
[----:B------:R-:W-:Y:S01]  /*1750*/  @!P5 IMAD R15, R21, R15, R4 ;  /* 0x0000000f150fd224 */ /* 0x000fe200078e0204 */
[----:B---3--:R-:W-:Y:S01]  /*1760*/  @!P3 SHF.R.S32.HI R37, RZ, 0x1f, R33 ;  /* 0x0000001fff25b819 */ /* 0x008fe20000011421 */
[----:B------:R-:W1:Y:S01]  /*1770*/  @!P4 LDC.64 R4, c[0x0][0x268] ;  /* 0x00009a00ff04cb82 */ /* 0x000e620000000a00 */
[----:B------:R-:W-:Y:S01]  /*1780*/  @!P6 LEA.HI.X R39, R34, R11, R18, 0x2, P0 ;  /* 0x0000000b2227e211 */ /* 0x000fe200000f1412 */
[----:B------:R-:W-:Y:S01]  /*1790*/  @!P5 IMAD.IADD R15, R41, 0x1, R15 ;  /* 0x00000001290fd824 */ /* 0x000fe200078e020f */
[----:B------:R-:W-:Y:S01]  /*17a0*/  ISETP.GE.AND P0, PT, R29, R16, PT ;  /* 0x000000101d00720c */ /* 0x000fe20003f06270 */
[----:B------:R-:W-:Y:S01]  /*17b0*/  @P6 IMAD.MOV.U32 R21, RZ, RZ, -0x800000 ;  /* 0xff800000ff156424 */ /* 0x000fe200078e00ff */
[----:B------:R-:W-:-:S02]  /*17c0*/  @P5 MOV R41, 0xff800000 ;  /* 0xff80000000295802 */ /* 0x000fc40000000f00 */
[----:B------:R-:W-:Y:S01]  /*17d0*/  @!P5 LEA.HI.X R43, R40, R9, R15, 0x2, P2 ;  /* 0x00000009282bd211 */ /* 0x000fe200010f140f */
[----:B------:R-:W2:Y:S01]  /*17e0*/  @!P3 LDC.64 R18, c[0x0][0x268] ;  /* 0x00009a00ff12bb82 */ /* 0x000ea20000000a00 */
[----:B------:R-:W-:Y:S01]  /*17f0*/  @!P4 SHF.R.S32.HI R9, RZ, 0x1f, R31 ;  /* 0x0000001fff09c819 */ /* 0x000fe2000001141f */
[----:B------:R3:W-:Y:S01]  /*1800*/  @P6 STS [R0+0x1400], R21 ;  /* 0x0014001500006388 */ /* 0x0007e20000000800 */
[----:B------:R-:W-:-:S03]  /*1810*/  @P4 MOV R35, 0xff800000 ;  /* 0xff80000000234802 */ /* 0x000fc60000000f00 */
[----:B------:R-:W-:Y:S01]  /*1820*/  @!PT LDS RZ, [RZ] ;  /* 0x00000000fffff984 */ /* 0x000fe20000000800 */
[----:B------:R-:W-:Y:S01]  /*1830*/  @!PT LDS RZ, [RZ] ;  /* 0x00000000fffff984 */ /* 0x000fe20000000800 */
[----:B------:R-:W-:Y:S01]  /*1840*/  @!PT LDS RZ, [RZ] ;  /* 0x00000000fffff984 */ /* 0x000fe20000000800 */
[----:B------:R4:W-:Y:S02]  /*1850*/  @!P6 LDGSTS.E.LTC128B [R0+0x1400], desc[UR38][R38.64] ;  /* 0x014000002600efae */ /* 0x0009e4000b921966 */
[----:B------:R-:W5:Y:S02]  /*1860*/  @!P4 LDC.64 R14, c[0x0][0x250] ;  /* 0x00009400ff0ecb82 */ /* 0x000f640000000a00 */
[----:B------:R-:W-:Y:S04]  /*1870*/  @P5 STS [R0+0x1800], R41 ;  /* 0x0018002900005388 */ /* 0x000fe80000000800 */
[----:B------:R-:W-:Y:S01]  /*1880*/  @!PT LDS RZ, [RZ] ;  /* 0x00000000fffff984 */ /* 0x000fe20000000800 */
[----:B------:R-:W-:Y:S01]  /*1890*/  @!PT LDS RZ, [RZ] ;  /* 0x00000000fffff984 */ /* 0x000fe20000000800 */
[----:B------:R-:W-:Y:S01]  /*18a0*/  @!PT LDS RZ, [RZ] ;  /* 0x00000000fffff984 */ /* 0x000fe20000000800 */
[----:B------:R5:W-:Y:S01]  /*18b0*/  @!P5 LDGSTS.E.LTC128B [R0+0x1800], desc[UR38][R42.64] ;  /* 0x018000002a00dfae */ /* 0x000be2000b921966 */
[----:B------:R-:W-:Y:S01]  /*18c0*/  ISETP.GE.AND P5, PT, R23, R16, PT ;  /* 0x000000101700720c */ /* 0x000fe20003fa6270 */
[----:B------:R-:W5:Y:S01]  /*18d0*/  @!P0 LDC.64 R10, c[0x0][0x268] ;  /* 0x00009a00ff0a8b82 */ /* 0x000f620000000a00 */
[----:B-1----:R-:W-:Y:S01]  /*18e0*/  @!P4 IMAD R20, R9, R4, RZ ;  /* 0x000000040914c224 */ /* 0x002fe200078e02ff */
[----:B------:R1:W-:Y:S03]  /*18f0*/  @P4 STS [R0+0x1c00], R35 ;  /* 0x001c002300004388 */ /* 0x0003e60000000800 */
[----:B------:R-:W-:-:S02]  /*1900*/  @!P4 IMAD R20, R31, R5, R20 ;  /* 0x000000051f14c224 */ /* 0x000fc400078e0214 */
[----:B------:R-:W-:Y:S01]  /*1910*/  @!P4 IMAD.WIDE.U32 R30, R31, R4, R26 ;  /* 0x000000041f1ec225 */ /* 0x000fe200078e001a */
[----:B------:R-:W1:Y:S03]  /*1920*/  @!P3 LDC.64 R8, c[0x0][0x250] ;  /* 0x00009400ff08bb82 */ /* 0x000e660000000a00 */
[----:B---3--:R-:W-:Y:S02]  /*1930*/  VIADD R21, R3, 0xa0 ;  /* 0x000000a003157836 */ /* 0x008fe40000000000 */
[----:B--2---:R-:W-:Y:S01]  /*1940*/  @!P3 IMAD R28, R37, R18, RZ ;  /* 0x00000012251cb224 */ /* 0x004fe200078e02ff */
[----:B------:R-:W-:Y:S01]  /*1950*/  @P3 MOV R37, 0xff800000 ;  /* 0xff80000000253802 */ /* 0x000fe20000000f00 */
[----:B------:R-:W-:Y:S01]  /*1960*/  @!P4 IMAD.IADD R20, R31, 0x1, R20 ;  /* 0x000000011f14c824 */ /* 0x000fe200078e0214 */
[----:B------:R-:W-:Y:S01]  /*1970*/  ISETP.GE.AND P6, PT, R21, R16, PT ;  /* 0x000000101500720c */ /* 0x000fe20003fc6270 */
[----:B------:R-:W2:Y:S01]  /*1980*/  @!P0 LDC.64 R4, c[0x0][0x250] ;  /* 0x00009400ff048b82 */ /* 0x000ea20000000a00 */
[----:B----4-:R-:W-:Y:S01]  /*1990*/  @!P3 MOV R38, R26 ;  /* 0x0000001a0026b202 */ /* 0x010fe20000000f00 */
[----:B------:R-:W-:Y:S01]  /*19a0*/  @!P3 IMAD.MOV.U32 R39, RZ, RZ, R27 ;  /* 0x000000ffff27b224 */ /* 0x000fe200078e001b */
[C---:B-----5:R-:W-:Y:S01]  /*19b0*/  @!P4 LEA R32, P2, R30.reuse, R14, 0x2 ;  /* 0x0000000e1e20c211 */ /* 0x060fe200078410ff */
[C---:B------:R-:W-:Y:S01]  /*19c0*/  @!P3 IMAD R19, R33.reuse, R19, R28 ;  /* 0x000000132113b224 */ /* 0x040fe200078e021c */
[----:B------:R-:W-:Y:S01]  /*19d0*/  @!P0 SHF.R.S32.HI R31, RZ, 0x1f, R29 ;  /* 0x0000001fff1f8819 */ /* 0x000fe2000001141d */
[----:B------:R-:W-:Y:S01]  /*19e0*/  @!P3 IMAD.WIDE.U32 R38, R33, R18, R38 ;  /* 0x000000122126b225 */ /* 0x000fe200078e0026 */
[----:B------:R-:W-:-:S03]  /*19f0*/  @!P4 LEA.HI.X R33, R30, R15, R20, 0x2, P2 ;  /* 0x0000000f1e21c211 */ /* 0x000fc600010f1414 */
[----:B------:R-:W-:Y:S01]  /*1a00*/  @!P0 IMAD R18, R31, R10, RZ ;  /* 0x0000000a1f128224 */ /* 0x000fe200078e02ff */
[----:B-1----:R-:W-:Y:S01]  /*1a10*/  @P0 MOV R35, 0xff800000 ;  /* 0xff80000000230802 */ /* 0x002fe20000000f00 */
[----:B------:R-:W1:Y:S01]  /*1a20*/  @!P6 LDC.64 R14, c[0x0][0x268] ;  /* 0x00009a00ff0eeb82 */ /* 0x000e620000000a00 */
[----:B------:R-:W-:Y:S01]  /*1a30*/  @!P3 IMAD.IADD R19, R39, 0x1, R19 ;  /* 0x000000012713b824 */ /* 0x000fe200078e0213 */
[----:B------:R-:W-:Y:S01]  /*1a40*/  @!PT LDS RZ, [RZ] ;  /* 0x00000000fffff984 */ /* 0x000fe20000000800 */
[----:B------:R-:W-:Y:S01]  /*1a50*/  @!PT LDS RZ, [RZ] ;  /* 0x00000000fffff984 */ /* 0x000fe20000000800 */
[----:B------:R-:W-:Y:S01]  /*1a60*/  @!PT LDS RZ, [RZ] ;  /* 0x00000000fffff984 */ /* 0x000fe20000000800 */
[----:B------:R3:W-:Y:S01]  /*1a70*/  @!P4 LDGSTS.E.LTC128B [R0+0x1c00], desc[UR38][R32.64] ;  /* 0x01c000002000cfae */ /* 0x0007e2000b921966 */
[C---:B------:R-:W-:Y:S01]  /*1a80*/  @!P3 LEA R30, P2, R38.reuse, R8, 0x2 ;  /* 0x00000008261eb211 */ /* 0x040fe200078410ff */
[C---:B------:R-:W-:Y:S01]  /*1a90*/  @!P0 IMAD R18, R29.reuse, R11, R18 ;  /* 0x0000000b1d128224 */ /* 0x040fe200078e0212 */
[----:B------:R-:W-:Y:S01]  /*1aa0*/  @!P6 MOV R41, R27 ;  /* 0x0000001b0029e202 */ /* 0x000fe20000000f00 */
[----:B------:R-:W-:Y:S01]  /*1ab0*/  @!P0 IMAD.WIDE.U32 R28, R29, R10, R26 ;  /* 0x0000000a1d1c8225 */ /* 0x000fe200078e001a */
[----:B------:R-:W-:Y:S01]  /*1ac0*/  @!P3 LEA.HI.X R31, R38, R9, R19, 0x2, P2 ;  /* 0x00000009261fb211 */ /* 0x000fe200010f1413 */
[----:B------:R-:W4:Y:S01]  /*1ad0*/  @!P6 LDC.64 R10, c[0x0][0x250] ;  /* 0x00009400ff0aeb82 */ /* 0x000f220000000a00 */
[----:B------:R5:W-:Y:S01]  /*1ae0*/  @P3 STS [R0+0x2000], R37 ;  /* 0x0020002500003388 */ /* 0x000be20000000800 */
[----:B------:R-:W-:Y:S01]  /*1af0*/  @!P0 IMAD.IADD R18, R29, 0x1, R18 ;  /* 0x000000011d128824 */ /* 0x000fe200078e0212 */
[----:B------:R-:W-:Y:S01]  /*1b00*/  IADD3 R29, R3, 0xc0, RZ ;  /* 0x000000c0031d7810 */ /* 0x000fe20007ffe0ff */
[--C-:B------:R-:W-:Y:S01]  /*1b10*/  @!P6 IMAD.MOV.U32 R40, RZ, RZ, R26.reuse ;  /* 0x000000ffff28e224 */ /* 0x100fe200078e001a */
[C---:B--2---:R-:W-:Y:S01]  /*1b20*/  @!P0 LEA R42, P2, R28.reuse, R4, 0x2 ;  /* 0x000000041c2a8211 */ /* 0x044fe200078410ff */
[----:B------:R-:W-:Y:S01]  /*1b30*/  @!PT LDS RZ, [RZ] ;  /* 0x00000000fffff984 */ /* 0x000fe20000000800 */
[----:B------:R-:W-:Y:S01]  /*1b40*/  @!PT LDS RZ, [RZ] ;  /* 0x00000000fffff984 */ /* 0x000fe20000000800 */
[----:B------:R-:W-:Y:S01]  /*1b50*/  @!PT LDS RZ, [RZ] ;  /* 0x00000000fffff984 */ /* 0x000fe20000000800 */
[----:B------:R2:W-:Y:S01]  /*1b60*/  @!P3 LDGSTS.E.LTC128B [R0+0x2000], desc[UR38][R30.64] ;  /* 0x020000001e00bfae */ /* 0x0005e2000b921966 */
[----:B------:R-:W-:Y:S01]  /*1b70*/  ISETP.GE.AND P4, PT, R29, R16, PT ;  /* 0x000000101d00720c */ /* 0x000fe20003f86270 */
[----:B------:R-:W2:Y:S01]  /*1b80*/  @!P5 LDC.64 R8, c[0x0][0x268] ;  /* 0x00009a00ff08db82 */ /* 0x000ea20000000a00 */
[----:B------:R-:W-:Y:S01]  /*1b90*/  @!P6 SHF.R.S32.HI R19, RZ, 0x1f, R21 ;  /* 0x0000001fff13e819 */ /* 0x000fe20000011415 */
[----:B------:R-:W-:Y:S01]  /*1ba0*/  @!P5 IMAD.MOV.U32 R36, RZ, RZ, R26 ;  /* 0x000000ffff24d224 */ /* 0x000fe200078e001a */
[----:B------:R-:W-:Y:S01]  /*1bb0*/  @!P0 LEA.HI.X R43, R28, R5, R18, 0x2, P2 ;  /* 0x000000051c2b8211 */ /* 0x000fe200010f1412 */
[----:B------:R2:W-:Y:S04]  /*1bc0*/  @P0 STS [R0+0x2400], R35 ;  /* 0x0024002300000388 */ /* 0x0005e80000000800 */
[----:B------:R-:W2:Y:S01]  /*1bd0*/  @!P5 LDC.64 R4, c[0x0][0x250] ;  /* 0x00009400ff04db82 */ /* 0x000ea20000000a00 */
[-C--:B-1----:R-:W-:Y:S01]  /*1be0*/  @!P6 IMAD R18, R19, R14.reuse, RZ ;  /* 0x0000000e1312e224 */ /* 0x082fe200078e02ff */
[----:B------:R-:W-:Y:S01]  /*1bf0*/  @!P5 SHF.R.S32.HI R19, RZ, 0x1f, R23 ;  /* 0x0000001fff13d819 */ /* 0x000fe20000011417 */
[----:B------:R-:W-:Y:S01]  /*1c00*/  @!P6 IMAD.WIDE.U32 R40, R21, R14, R40 ;  /* 0x0000000e1528e225 */ /* 0x000fe200078e0028 */
[----:B------:R-:W-:Y:S01]  /*1c10*/  @!PT LDS RZ, [RZ] ;  /* 0x00000000fffff984 */ /* 0x000fe20000000800 */
[----:B------:R-:W-:Y:S01]  /*1c20*/  @!PT LDS RZ, [RZ] ;  /* 0x00000000fffff984 */ /* 0x000fe20000000800 */
[----:B------:R-:W-:Y:S01]  /*1c30*/  @!PT LDS RZ, [RZ] ;  /* 0x00000000fffff984 */ /* 0x000fe20000000800 */
[----:B------:R1:W-:Y:S01]  /*1c40*/  @!P0 LDGSTS.E.LTC128B [R0+0x2400], desc[UR38][R42.64] ;  /* 0x024000002a008fae */ /* 0x0003e2000b921966 */
[----:B------:R-:W-:-:S02]  /*1c50*/  @!P4 SHF.R.S32.HI R45, RZ, 0x1f, R29 ;  /* 0x0000001fff2dc819 */ /* 0x000fc4000001141d */
[----:B---3--:R-:W-:Y:S01]  /*1c60*/  VIADD R33, R3, 0xd0 ;  /* 0x000000d003217836 */ /* 0x008fe20000000000 */
[C---:B----4-:R-:W-:Y:S01]  /*1c70*/  @!P6 LEA R38, P0, R40.reuse, R10, 0x2 ;  /* 0x0000000a2826e211 */ /* 0x050fe200078010ff */
[----:B------:R-:W-:Y:S01]  /*1c80*/  @!P6 IMAD R15, R21, R15, R18 ;  /* 0x0000000f150fe224 */ /* 0x000fe200078e0212 */
[----:B-----5:R-:W-:Y:S01]  /*1c90*/  @!P5 MOV R37, R27 ;  /* 0x0000001b0025d202 */ /* 0x020fe20000000f00 */
[----:B------:R-:W3:Y:S01]  /*1ca0*/  @!P4 LDC.64 R20, c[0x0][0x268] ;  /* 0x00009a00ff14cb82 */ /* 0x000ee20000000a00 */
[----:B------:R-:W-:Y:S02]  /*1cb0*/  ISETP.GE.AND P3, PT, R33, R16, PT ;  /* 0x000000102100720c */ /* 0x000fe40003f66270 */
[----:B------:R-:W-:Y:S01]  /*1cc0*/  @!P6 IADD3 R28, R41, R15, RZ ;  /* 0x0000000f291ce210 */ /* 0x000fe20007ffe0ff */
[-C--:B--2---:R-:W-:Y:S01]  /*1cd0*/  @!P5 IMAD R18, R19, R8.reuse, RZ ;  /* 0x000000081312d224 */ /* 0x084fe200078e02ff */
[----:B------:R-:W-:Y:S01]  /*1ce0*/  IADD3 R31, R3, 0xe0, RZ ;  /* 0x000000e0031f7810 */ /* 0x000fe20007ffe0ff */
[----:B------:R-:W-:Y:S01]  /*1cf0*/  @!P5 IMAD.WIDE.U32 R36, R23, R8, R36 ;  /* 0x000000081724d225 */ /* 0x000fe200078e0024 */
[----:B------:R-:W-:-:S02]  /*1d00*/  @!P6 LEA.HI.X R39, R40, R11, R28, 0x2, P0 ;  /* 0x0000000b2827e211 */ /* 0x000fc400000f141c */
[----:B------:R-:W-:Y:S01]  /*1d10*/  ISETP.GE.AND P2, PT, R31, R16, PT ;  /* 0x000000101f00720c */ /* 0x000fe20003f46270 */
[----:B------:R-:W-:Y:S01]  /*1d20*/  @!P5 IMAD R18, R23, R9, R18 ;  /* 0x000000091712d224 */ /* 0x000fe200078e0212 */
[----:B------:R-:W-:-:S03]  /*1d30*/  @!P5 LEA R40, P0, R36, R4, 0x2 ;  /* 0x000000042428d211 */ /* 0x000fc600078010ff */
[----:B------:R-:W2:Y:S01]  /*1d40*/  @!P3 LDC.64 R14, c[0x0][0x268] ;  /* 0x00009a00ff0ebb82 */ /* 0x000ea20000000a00 */
[----:B------:R-:W-:Y:S01]  /*1d50*/  @P6 IMAD.MOV.U32 R35, RZ, RZ, -0x800000 ;  /* 0xff800000ff236424 */ /* 0x000fe200078e00ff */
[----:B------:R-:W-:Y:S01]  /*1d60*/  @!P5 IADD3 R10, R37, R18, RZ ;  /* 0x00000012250ad210 */ /* 0x000fe20007ffe0ff */
[----:B------:R-:W-:Y:S02]  /*1d70*/  @P5 IMAD.MOV.U32 R23, RZ, RZ, -0x800000 ;  /* 0xff800000ff175424 */ /* 0x000fe400078e00ff */
[----:B------:R-:W-:Y:S01]  /*1d80*/  @P4 IMAD.MOV.U32 R37, RZ, RZ, -0x800000 ;  /* 0xff800000ff254424 */ /* 0x000fe200078e00ff */
[----:B------:R-:W-:Y:S01]  /*1d90*/  @!P5 LEA.HI.X R41, R36, R5, R10, 0x2, P0 ;  /* 0x000000052429d211 */ /* 0x000fe200000f140a */
[----:B------:R4:W-:Y:S01]  /*1da0*/  @P6 STS [R0+0x2800], R35 ;  /* 0x0028002300006388 */ /* 0x0009e20000000800 */
[----:B------:R-:W5:Y:S01]  /*1db0*/  @!P4 LDC.64 R18, c[0x0][0x250] ;  /* 0x00009400ff12cb82 */ /* 0x000f620000000a00 */
[----:B-1----:R-:W-:Y:S01]  /*1dc0*/  @!P3 SHF.R.S32.HI R43, RZ, 0x1f, R33 ;  /* 0x0000001fff2bb819 */ /* 0x002fe20000011421 */
[----:B---3--:R-:W-:Y:S01]  /*1dd0*/  @!P4 IMAD R28, R45, R20, RZ ;  /* 0x000000142d1cc224 */ /* 0x008fe200078e02ff */
[----:B------:R-:W-:Y:S01]  /*1de0*/  @!PT LDS RZ, [RZ] ;  /* 0x00000000fffff984 */ /* 0x000fe20000000800 */
[----:B------:R-:W-:Y:S01]  /*1df0*/  @!PT LDS RZ, [RZ] ;  /* 0x00000000fffff984 */ /* 0x000fe20000000800 */
[----:B------:R-:W-:Y:S01]  /*1e00*/  @!PT LDS RZ, [RZ] ;  /* 0x00000000fffff984 */ /* 0x000fe20000000800 */
[----:B------:R1:W-:Y:S03]  /*1e10*/  @!P6 LDGSTS.E.LTC128B [R0+0x2800], desc[UR38][R38.64] ;  /* 0x028000002600efae */ /* 0x0003e6000b921966 */
[----:B------:R-:W-:Y:S01]  /*1e20*/  @!P4 IMAD R21, R29, R21, R28 ;  /* 0x000000151d15c224 */ /* 0x000fe200078e021c */
[----:B------:R3:W-:Y:S01]  /*1e30*/  @P5 STS [R0+0x2c00], R23 ;  /* 0x002c001700005388 */ /* 0x0007e20000000800 */
[----:B------:R-:W5:Y:S03]  /*1e40*/  @!P2 LDC.64 R8, c[0x0][0x268] ;  /* 0x00009a00ff08ab82 */ /* 0x000f660000000a00 */
[----:B------:R-:W-:Y:S01]  /*1e50*/  @!PT LDS RZ, [RZ] ;  /* 0x00000000fffff984 */ /* 0x000fe20000000800 */
[----:B------:R-:W-:Y:S01]  /*1e60*/  @!PT LDS RZ, [RZ] ;  /* 0x00000000fffff984 */ /* 0x000fe20000000800 */
[----:B------:R-:W-:Y:S01]  /*1e70*/  @!PT LDS RZ, [RZ] ;  /* 0x00000000fffff984 */ /* 0x000fe20000000800 */
[----:B------:R5:W-:Y:S04]  /*1e80*/  @!P5 LDGSTS.E.LTC128B [R0+0x2c00], desc[UR38][R40.64] ;  /* 0x02c000002800dfae */ /* 0x000be8000b921966 */
[----:B------:R5:W-:Y:S01]  /*1e90*/  @P4 STS [R0+0x3000], R37 ;  /* 0x0030002500004388 */ /* 0x000be20000000800 */
[----:B------:R-:W5:Y:S01]  /*1ea0*/  @!P3 LDC.64 R10, c[0x0][0x250] ;  /* 0x00009400ff0abb82 */ /* 0x000f620000000a00 */
[----:B--2---:R-:W-:-:S04]  /*1eb0*/  @!P3 IMAD R28, R43, R14, RZ ;  /* 0x0000000e2b1cb224 */ /* 0x004fc800078e02ff */
[----:B------:R-:W-:Y:S01]  /*1ec0*/  @!P3 IMAD R15, R33, R15, R28 ;  /* 0x0000000f210fb224 */ /* 0x000fe200078e021c */
[-C--:B------:R-:W-:Y:S02]  /*1ed0*/  @!P3 MOV R28, R26.reuse ;  /* 0x0000001a001cb202 */ /* 0x080fe40000000f00 */
[----:B------:R-:W2:Y:S01]  /*1ee0*/  @!P2 LDC.64 R4, c[0x0][0x250] ;  /* 0x00009400ff04ab82 */ /* 0x000ea20000000a00 */
[----:B----4-:R-:W-:Y:S02]  /*1ef0*/  @!P2 SHF.R.S32.HI R35, RZ, 0x1f, R31 ;  /* 0x0000001fff23a819 */ /* 0x010fe4000001141f */
[----:B-1----:R-:W-:Y:S01]  /*1f00*/  @!P4 MOV R38, R26 ;  /* 0x0000001a0026c202 */ /* 0x002fe20000000f00 */
[----:B------:R-:W-:Y:S01]  /*1f10*/  @!P4 IMAD.MOV.U32 R39, RZ, RZ, R27 ;  /* 0x000000ffff27c224 */ /* 0x000fe200078e001b */
[----:B---3--:R-:W-:-:S03]  /*1f20*/  IADD3 R23, R3, 0xf0, RZ ;  /* 0x000000f003177810 */ /* 0x008fc60007ffe0ff */
[----:B------:R-:W-:Y:S01]  /*1f30*/  @!P4 IMAD.WIDE.U32 R38, R29, R20, R38 ;  /* 0x000000141d26c225 */ /* 0x000fe200078e0026 */
[----:B------:R-:W-:-:S03]  /*1f40*/  ISETP.GE.AND P6, PT, R23, R16, PT ;  /* 0x000000101700720c */ /* 0x000fc60003fc6270 */
[----:B------:R-:W-:Y:S01]  /*1f50*/  @!P3 IMAD.MOV.U32 R29, RZ, RZ, R27 ;  /* 0x000000ffff1db224 */ /* 0x000fe200078e001b */
[----:B-----5:R-:W-:Y:S01]  /*1f60*/  @!P4 LEA R18, P0, R38, R18, 0x2 ;  /* 0x000000122612c211 */ /* 0x020fe200078010ff */
[----:B------:R-:W-:Y:S02]  /*1f70*/  @!P2 IMAD R20, R35, R8, RZ ;  /* 0x000000082314a224 */ /* 0x000fe400078e02ff */
[----:B------:R-:W-:-:S04]  /*1f80*/  @!P3 IMAD.WIDE.U32 R28, R33, R14, R28 ;  /* 0x0000000e211cb225 */ /* 0x000fc800078e001c */
[----:B------:R-:W-:Y:S01]  /*1f90*/  @!P2 IMAD R9, R31, R9, R20 ;  /* 0x000000091f09a224 */ /* 0x000fe200078e0214 */
[----:B------:R-:W-:Y:S01]  /*1fa0*/  @!P3 LEA R10, P5, R28, R10, 0x2 ;  /* 0x0000000a1c0ab211 */ /* 0x000fe200078a10ff */
[----:B------:R-:W-:Y:S02]  /*1fb0*/  @!P4 IMAD.IADD R21, R39, 0x1, R21 ;  /* 0x000000012715c824 */ /* 0x000fe400078e0215 */
[----:B------:R-:W-:-:S03]  /*1fc0*/  @!P2 IMAD.WIDE.U32 R30, R31, R8, R26 ;  /* 0x000000081f1ea225 */ /* 0x000fc600078e001a */
[----:B------:R-:W-:Y:S01]  /*1fd0*/  @!P4 LEA.HI.X R19, R38, R19, R21, 0x2, P0 ;  /* 0x000000132613c211 */ /* 0x000fe200000f1415 */
[----:B------:R-:W-:Y:S01]  /*1fe0*/  @!P3 IMAD.IADD R15, R29, 0x1, R15 ;  /* 0x000000011d0fb824 */ /* 0x000fe200078e020f */
[----:B------:R-:W-:Y:S02]  /*1ff0*/  @!P2 IADD3 R9, R31, R9, RZ ;  /* 0x000000091f09a210 */ /* 0x000fe40007ffe0ff */
[----:B--2---:R-:W-:Y:S01]  /*2000*/  @!P2 LEA R4, P0, R30, R4, 0x2 ;  /* 0x000000041e04a211 */ /* 0x004fe200078010ff */
[----:B------:R-:W-:Y:S01]  /*2010*/  @!PT LDS RZ, [RZ] ;  /* 0x00000000fffff984 */ /* 0x000fe20000000800 */
[----:B------:R-:W-:Y:S01]  /*2020*/  @!PT LDS RZ, [RZ] ;  /* 0x00000000fffff984 */ /* 0x000fe20000000800 */
[----:B------:R-:W-:Y:S01]  /*2030*/  @!PT LDS RZ, [RZ] ;  /* 0x00000000fffff984 */ /* 0x000fe20000000800 */
[----:B------:R2:W-:Y:S01]  /*2040*/  @!P4 LDGSTS.E.LTC128B [R0+0x3000], desc[UR38][R18.64] ;  /* 0x030000001200cfae */ /* 0x0005e2000b921966 */
[----:B------:R-:W-:Y:S02]  /*2050*/  @P3 MOV R21, 0xff800000 ;  /* 0xff80000000153802 */ /* 0x000fe40000000f00 */
[----:B------:R-:W-:Y:S01]  /*2060*/  @!P3 LEA.HI.X R11, R28, R11, R15, 0x2, P5 ;  /* 0x0000000b1c0bb211 */ /* 0x000fe200028f140f */
[----:B------:R-:W-:Y:S01]  /*2070*/  @P2 IMAD.MOV.U32 R15, RZ, RZ, -0x800000 ;  /* 0xff800000ff0f2424 */ /* 0x000fe200078e00ff */
[----:B------:R-:W-:Y:S01]  /*2080*/  @!P2 LEA.HI.X R5, R30, R5, R9, 0x2, P0 ;  /* 0x000000051e05a211 */ /* 0x000fe200000f1409 */
[----:B------:R2:W-:Y:S01]  /*2090*/  @P3 STS [R0+0x3400], R21 ;  /* 0x0034001500003388 */ /* 0x0005e20000000800 */
[----:B------:R-:W-:-:S03]  /*20a0*/  @P6 MOV R9, 0xff800000 ;  /* 0xff80000000096802 */ /* 0x000fc60000000f00 */
        /* <DEDUP_REMOVED lines=26> */
.L_x_299:
[----:B------:R-:W-:Y:S05]  /*2250*/  BSYNC B0 ;  /* 0x0000000000007941 */ /* 0x000fea0003800000 */
.L_x_298:
[----:B------:R-:W-:Y:S01]  /*2260*/  USHF.L.U32 UR4, UR36, 0x6, URZ ;  /* 0x0000000624047899 */ /* 0x000fe2000800063f */
[C---:B--2---:R-:W-:Y:S01]  /*2270*/  @P1 IMAD.HI.U32 R5, R7.reuse, R12, RZ ;  /* 0x0000000c07051227 */ /* 0x044fe200078e00ff */
[----:B------:R-:W2:Y:S01]  /*2280*/  LDC.64 R8, c[0x0][0x240] ;  /* 0x00009000ff087b82 */ /* 0x000ea20000000a00 */
[----:B------:R-:W-:Y:S01]  /*2290*/  MOV R4, R7 ;  /* 0x0000000700047202 */ /* 0x000fe20000000f00 */
[----:B------:R-:W-:Y:S01]  /*22a0*/  USHF.R.S32.HI UR5, URZ, 0x1f, UR4 ;  /* 0x0000001f3f057899 */ /* 0x000fe20008011404 */
[----:B------:R-:W-:Y:S01]  /*22b0*/  IMAD.SHL.U32 R14, R2, 0x4, RZ ;  /* 0x00000004020e7824 */ /* 0x000fe200078e00ff */
[----:B------:R-:W-:Y:S01]  /*22c0*/  ISETP.GE.AND P0, PT, R7, R17, PT ;  /* 0x000000110700720c */ /* 0x000fe20003f06270 */
[----:B---3--:R-:W3:Y:S01]  /*22d0*/  S2R R0, SR_CgaCtaId ;  /* 0x0000000000007919 */ /* 0x008ee20000008800 */
[----:B------:R-:W-:Y:S02]  /*22e0*/  @P1 SHF.R.U32.HI R4, RZ, R6, R5 ;  /* 0x00000006ff041219 */ /* 0x000fe40000011605 */
[----:B-1----:R-:W-:Y:S01]  /*22f0*/  IADD3 R13, R13, -UR4, RZ ;  /* 0x800000040d0d7c10 */ /* 0x002fe2000fffe0ff */
[----:B------:R-:W0:Y:S01]  /*2300*/  LDGDEPBAR ;  /* 0x00000000000079af */ /* 0x000e220000000000 */
[----:B------:R-:W-:Y:S01]  /*2310*/  SEL R5, R4, 0xffffffff, !P0 ;  /* 0xffffffff04057807 */ /* 0x000fe20004000000 */
[----:B------:R-:W-:Y:S01]  /*2320*/  IMAD.MOV R11, RZ, RZ, -R4 ;  /* 0x000000ffff0b7224 */ /* 0x000fe200078e0a04 */
[----:B------:R-:W-:-:S02]  /*2330*/  ISETP.GE.AND P4, PT, R14, R13, PT ;  /* 0x0000000d0e00720c */ /* 0x000fc40003f86270 */
[----:B------:R-:W-:Y:S01]  /*2340*/  SHF.R.S32.HI R15, RZ, 0x1f, R4 ;  /* 0x0000001fff0f7819 */ /* 0x000fe20000011404 */
[----:B------:R-:W-:Y:S01]  /*2350*/  IMAD R7, R22, R11, R7 ;  /* 0x0000000b16077224 */ /* 0x000fe200078e0207 */
[----:B------:R-:W-:Y:S02]  /*2360*/  ISETP.LT.OR P4, PT, R5, RZ, P4 ;  /* 0x000000ff0500720c */ /* 0x000fe40002781670 */
[----:B------:R-:W-:Y:S02]  /*2370*/  SHF.R.S32.HI R36, RZ, 0x1f, R14 ;  /* 0x0000001fff247819 */ /* 0x000fe4000001140e */
[----:B------:R-:W-:Y:S02]  /*2380*/  ISETP.LT.OR P3, PT, R16, 0x3, P4 ;  /* 0x000000031000780c */ /* 0x000fe40002761670 */
[----:B------:R-:W-:Y:S01]  /*2390*/  IADD3 R35, P0, R7, R24, RZ ;  /* 0x0000001807237210 */ /* 0x000fe20007f1e0ff */
[----:B--2---:R-:W-:Y:S01]  /*23a0*/  IMAD R10, R15, R8, RZ ;  /* 0x000000080f0a7224 */ /* 0x004fe200078e02ff */
[----:B------:R-:W-:Y:S01]  /*23b0*/  LEA R33, R3, R14, 0x6 ;  /* 0x0000000e03217211 */ /* 0x000fe200078e30ff */
[----:B------:R-:W-:Y:S01]  /*23c0*/  IMAD.WIDE.U32 R26, R4, R8, UR4 ;  /* 0x00000004041a7e25 */ /* 0x000fe2000f8e0008 */
[----:B------:R-:W-:Y:S01]  /*23d0*/  LEA.HI.X.SX32 R34, R7, R25, 0x1, P0 ;  /* 0x0000001907227211 */ /* 0x000fe200000f0eff */
[----:B------:R-:W-:-:S02]  /*23e0*/  ULDC.64 UR4, c[0x0][0x230] ;  /* 0x00008c0000047ab9 */ /* 0x000fc40000000a00 */
[----:B------:R-:W1:Y:S01]  /*23f0*/  @!P4 LDC.64 R20, c[0x0][0x238] ;  /* 0x00008e00ff14cb82 */ /* 0x000e620000000a00 */
[----:B------:R-:W-:Y:S02]  /*2400*/  IMAD R9, R4, R9, R10 ;  /* 0x0000000904097224 */ /* 0x000fe400078e020a */
[----:B------:R-:W-:-:S03]  /*2410*/  IMAD R4, R34, UR4, RZ ;  /* 0x0000000422047c24 */ /* 0x000fc6000f8e02ff */
[----:B------:R-:W-:Y:S01]  /*2420*/  IADD3 R27, R27, R9, RZ ;  /* 0x000000091b1b7210 */ /* 0x000fe20007ffe0ff */
[C---:B------:R-:W-:Y:S01]  /*2430*/  IMAD R7, R35.reuse, UR5, R4 ;  /* 0x0000000523077c24 */ /* 0x040fe2000f8e0204 */
[----:B------:R-:W2:Y:S01]  /*2440*/  @!P3 LDC.64 R18, c[0x0][0x238] ;  /* 0x00008e00ff12bb82 */ /* 0x000ea20000000a00 */
[----:B------:R-:W-:-:S07]  /*2450*/  IMAD.WIDE.U32 R26, R35, UR4, R26 ;  /* 0x00000004231a7c25 */ /* 0x000fce000f8e001a */
[----:B------:R-:W4:Y:S01]  /*2460*/  @!P4 LDC.64 R16, c[0x0][0x210] ;  /* 0x00008400ff10cb82 */ /* 0x000f220000000a00 */
[----:B------:R-:W-:-:S04]  /*2470*/  IADD3 R40, P0, R14, R26, RZ ;  /* 0x0000001a0e287210 */ /* 0x000fc80007f1e0ff */
[----:B------:R-:W-:Y:S02]  /*2480*/  IADD3.X R41, R36, R27, R7, P0, !PT ;  /* 0x0000001b24297210 */ /* 0x000fe400007fe407 */
[----:B------:R-:W-:Y:S01]  /*2490*/  MOV R7, 0x400 ;  /* 0x0000040000077802 */ /* 0x000fe20000000f00 */
[----:B------:R-:W5:Y:S01]  /*24a0*/  @!P3 LDC.64 R8, c[0x0][0x210] ;  /* 0x00008400ff08bb82 */ /* 0x000f620000000a00 */
[----:B-1----:R-:W-:Y:S02]  /*24b0*/  @!P4 IADD3 R20, P1, R40, R20, RZ ;  /* 0x000000142814c210 */ /* 0x002fe40007f3e0ff */
[----:B---3--:R-:W-:-:S03]  /*24c0*/  LEA R0, R0, R7, 0x18 ;  /* 0x0000000700007211 */ /* 0x008fc600078ec0ff */
[----:B------:R-:W-:Y:S02]  /*24d0*/  @!P4 IMAD.X R21, R41, 0x1, R21, P1 ;  /* 0x000000012915c824 */ /* 0x000fe400008e0615 */
[----:B------:R-:W1:Y:S01]  /*24e0*/  @!P4 LDC.64 R10, c[0x0][0x210] ;  /* 0x00008400ff0acb82 */ /* 0x000e620000000a00 */
[C---:B--2---:R-:W-:Y:S01]  /*24f0*/  @!P3 LEA R4, P0, R18.reuse, R40, 0x1 ;  /* 0x000000281204b211 */ /* 0x044fe200078008ff */
[C-C-:B------:R-:W-:Y:S02]  /*2500*/  @!P4 IMAD R7, R33.reuse, 0x4, R0.reuse ;  /* 0x000000042107c824 */ /* 0x140fe400078e0200 */
        /* <DEDUP_REMOVED lines=12> */
[----:B-1----:R-:W-:Y:S02]  /*25d0*/  @!P4 LEA R10, P1, R20, R10, 0x2 ;  /* 0x0000000a140ac211 */ /* 0x002fe400078210ff */
[----:B------:R-:W-:Y:S02]  /*25e0*/  SHF.L.U32 R4, R2, 0x4, RZ ;  /* 0x0000000402047819 */ /* 0x000fe400000006ff */
[----:B------:R-:W-:Y:S02]  /*25f0*/  @!P4 LEA.HI.X R11, R20, R11, R21, 0x2, P1 ;  /* 0x0000000b140bc211 */ /* 0x000fe400008f1415 */
[----:B------:R-:W-:-:S03]  /*2600*/  LOP3.LUT R4, R4, 0xf0, RZ, 0xc0, !PT ;  /* 0x000000f004047812 */ /* 0x000fc600078ec0ff */
[----:B------:R2:W-:Y:S01]  /*2610*/  @!P4 LDGSTS.E.BYPASS.LTC128B.128 [R19+0x5040], desc[UR38][R10.64] ;  /* 0x050400000a13cfae */ /* 0x0005e2000b901d66 */
[----:B------:R-:W-:Y:S02]  /*2620*/  LOP3.LUT R21, R4, 0xf, R3, 0xf8, !PT ;  /* 0x0000000f04157812 */ /* 0x000fe400078ef803 */
[----:B------:R-:W-:Y:S01]  /*2630*/  SHF.R.U32.HI R4, RZ, 0x4, R4 ;  /* 0x00000004ff047819 */ /* 0x000fe20000011604 */
[----:B------:R-:W0:Y:S03]  /*2640*/  LDGDEPBAR ;  /* 0x00000000000079af */ /* 0x000e260000000000 */
[----:B------:R-:W-:Y:S01]  /*2650*/  LOP3.LUT R21, R21, R4, RZ, 0x3c, !PT ;  /* 0x0000000415157212 */ /* 0x000fe200078e3cff */
[----:B------:R2:W-:Y:S04]  /*2660*/  @!P3 LDGSTS.E.BYPASS.LTC128B.128 [R15+0x6040], desc[UR38][R8.64] ;  /* 0x06040000080fbfae */ /* 0x0005e8000b901d66 */
[----:B------:R-:W0:Y:S01]  /*2670*/  LDGDEPBAR ;  /* 0x00000000000079af */ /* 0x000e220000000000 */
[----:B------:R-:W-:Y:S01]  /*2680*/  IMAD R47, R21, 0x4, R0 ;  /* 0x00000004152f7824 */ /* 0x000fe200078e0200 */
[----:B------:R-:W-:-:S06]  /*2690*/  DEPBAR.LE SB0, 0x3 ;  /* 0x000080c00000791a */ /* 0x000fcc0000000000 */
[----:B------:R-:W-:Y:S05]  /*26a0*/  WARPSYNC.ALL ;  /* 0x0000000000007948 */ /* 0x000fea0003800000 */
[----:B------:R-:W-:Y:S08]  /*26b0*/  BAR.SYNC.DEFER_BLOCKING 0x0 ;  /* 0x0000000000007b1d */ /* 0x000ff00000010000 */
[----:B------:R-:W1:Y:S01]  /*26c0*/  S2UR UR4, SR_CTAID.Y ;  /* 0x00000000000479c3 */ /* 0x000e620000002600 */
[----:B------:R-:W3:Y:S04]  /*26d0*/  LDS R4, [R47+0x400] ;  /* 0x000400002f047984 */ /* 0x000ee80000000800 */
[----:B------:R-:W2:Y:S04]  /*26e0*/  LDS R45, [R47] ;  /* 0x000000002f2d7984 */ /* 0x000ea80000000800 */
        /* <DEDUP_REMOVED lines=9> */
[----:B---3--:R-:W-:-:S03]  /*2780*/  FSETP.NEU.FTZ.AND P2, PT, R4, -INF , PT ;  /* 0xff8000000400780b */ /* 0x008fc60003f5d000 */
[----:B------:R-:W3:Y:S01]  /*2790*/  LDS R44, [R47+0x2c00] ;  /* 0x002c00002f2c7984 */ /* 0x000ee20000000800 */
[----:B--2---:R-:W-:Y:S02]  /*27a0*/  FMNMX.FTZ R8, R4, R45, !PT ;  /* 0x0000002d04087209 */ /* 0x004fe40007810000 */
[----:B------:R-:W-:Y:S01]  /*27b0*/  FSETP.NEU.FTZ.AND P3, PT, R45, -INF , PT ;  /* 0xff8000002d00780b */ /* 0x000fe20003f7d000 */
[----:B------:R-:W2:Y:S01]  /*27c0*/  LDS R42, [R47+0x3000] ;  /* 0x003000002f2a7984 */ /* 0x000ea20000000800 */
        /* <DEDUP_REMOVED lines=13> */
[----:B---3--:R-:W-:-:S04]  /*28a0*/  FMNMX.FTZ R7, R7, R44, !PT ;  /* 0x0000002c07077209 */ /* 0x008fc80007810000 */
[----:B--2---:R-:W-:-:S04]  /*28b0*/  FMNMX.FTZ R7, R7, R42, !PT ;  /* 0x0000002a07077209 */ /* 0x004fc80007810000 */
        /* <DEDUP_REMOVED lines=46> */
[----:B------:R-:W-:Y:S01]  /*2ba0*/  FADD.FTZ R39, R32, -R27 ;  /* 0x8000001b20277221 */ /* 0x000fe20000010000 */
[----:B------:R-:W-:Y:S01]  /*2bb0*/  SEL R43, R2, 0xffffffff, P3 ;  /* 0xffffffff022b7807 */ /* 0x000fe20001800000 */
[----:B------:R-:W1:Y:S01]  /*2bc0*/  MUFU.EX2 R20, R20 ;  /* 0x0000001400147308 */ /* 0x000e620000000800 */
[----:B--2---:R-:W-:Y:S01]  /*2bd0*/  FADD.FTZ R18, R18, R23 ;  /* 0x0000001712127221 */ /* 0x004fe20000010000 */
[----:B------:R-:W-:Y:S01]  /*2be0*/  FSETP.NEU.FTZ.AND P3, PT, R37, -INF , PT ;  /* 0xff8000002500780b */ /* 0x000fe20003f7d000 */
[----:B------:R-:W-:Y:S01]  /*2bf0*/  FMUL.FTZ R39, R39, 1.4426950216293334961 ;  /* 0x3fb8aa3b27277820 */ /* 0x000fe20000410000 */
[----:B------:R-:W-:Y:S01]  /*2c00*/  FADD.FTZ R27, R30, -R27 ;  /* 0x8000001b1e1b7221 */ /* 0x000fe20000010000 */
[C---:B------:R-:W-:Y:S01]  /*2c10*/  @P2 IADD3 R43, R2.reuse, 0x10, RZ ;  /* 0x00000010022b2810 */ /* 0x040fe20007ffe0ff */
[----:B------:R-:W-:Y:S01]  /*2c20*/  @P1 VIADD R43, R2, 0x20 ;  /* 0x00000020022b1836 */ /* 0x000fe20000000000 */
[----:B------:R-:W-:Y:S01]  /*2c30*/  FSETP.NEU.FTZ.AND P2, PT, R31, -INF , PT ;  /* 0xff8000001f00780b */ /* 0x000fe20003f5d000 */
[----:B------:R-:W2:Y:S01]  /*2c40*/  MUFU.EX2 R19, R19 ;  /* 0x0000001300137308 */ /* 0x000ea20000000800 */
[----:B---3--:R-:W-:Y:S01]  /*2c50*/  FADD.FTZ R49, R18, R21 ;  /* 0x0000001512317221 */ /* 0x008fe20000010000 */
[----:B------:R-:W-:Y:S01]  /*2c60*/  FMUL.FTZ R27, R27, 1.4426950216293334961 ;  /* 0x3fb8aa3b1b1b7820 */ /* 0x000fe20000410000 */
[----:B------:R-:W-:-:S02]  /*2c70*/  FSETP.NEU.FTZ.AND P1, PT, R29, -INF , PT ;  /* 0xff8000001d00780b */ /* 0x000fc40003f3d000 */
[----:B------:R-:W-:Y:S02]  /*2c80*/  @P0 IADD3 R43, R2, 0x30, RZ ;  /* 0x00000030022b0810 */ /* 0x000fe40007ffe0ff */
[----:B------:R-:W-:Y:S01]  /*2c90*/  FSETP.NEU.FTZ.AND P0, PT, R52, -INF , PT ;  /* 0xff8000003400780b */ /* 0x000fe20003f1d000 */
[----:B------:R-:W3:Y:S01]  /*2ca0*/  MUFU.EX2 R17, R17 ;  /* 0x0000001100117308 */ /* 0x000ee20000000800 */
[----:B-1----:R-:W-:Y:S01]  /*2cb0*/  FADD.FTZ R18, R49, R20 ;  /* 0x0000001431127221 */ /* 0x002fe20000010000 */
[----:B------:R-:W-:Y:S01]  /*2cc0*/  @P3 VIADD R43, R2, 0x40 ;  /* 0x00000040022b3836 */ /* 0x000fe20000000000 */
[----:B------:R-:W-:Y:S02]  /*2cd0*/  FSETP.NEU.FTZ.AND P3, PT, R50, -INF , PT ;  /* 0xff8000003200780b */ /* 0x000fe40003f7d000 */
[----:B------:R-:W-:Y:S02]  /*2ce0*/  @P2 IADD3 R43, R2, 0x50, RZ ;  /* 0x00000050022b2810 */ /* 0x000fe40007ffe0ff */
[----:B------:R-:W-:Y:S01]  /*2cf0*/  FSETP.NEU.FTZ.AND P2, PT, R48, -INF , PT ;  /* 0xff8000003000780b */ /* 0x000fe20003f5d000 */
[----:B------:R-:W1:Y:S01]  /*2d00*/  MUFU.EX2 R16, R16 ;  /* 0x0000001000107308 */ /* 0x000e620000000800 */
[----:B--2---:R-:W-:Y:S01]  /*2d10*/  FADD.FTZ R18, R18, R19 ;  /* 0x0000001312127221 */ /* 0x004fe20000010000 */
[----:B------:R-:W-:Y:S01]  /*2d20*/  @P1 VIADD R43, R2, 0x60 ;  /* 0x00000060022b1836 */ /* 0x000fe20000000000 */
[----:B------:R-:W-:-:S02]  /*2d30*/  FSETP.NEU.FTZ.AND P1, PT, R46, -INF , PT ;  /* 0xff8000002e00780b */ /* 0x000fc40003f3d000 */
[----:B------:R-:W-:Y:S02]  /*2d40*/  @P0 IADD3 R43, R2, 0x70, RZ ;  /* 0x00000070022b0810 */ /* 0x000fe40007ffe0ff */
[----:B------:R-:W-:Y:S01]  /*2d50*/  FSETP.NEU.FTZ.AND P0, PT, R44, -INF , PT ;  /* 0xff8000002c00780b */ /* 0x000fe20003f1d000 */
[----:B------:R-:W2:Y:S01]  /*2d60*/  MUFU.EX2 R15, R15 ;  /* 0x0000000f000f7308 */ /* 0x000ea20000000800 */
[----:B---3--:R-:W-:Y:S01]  /*2d70*/  FADD.FTZ R49, R18, R17 ;  /* 0x0000001112317221 */ /* 0x008fe20000010000 */
[----:B------:R-:W-:Y:S01]  /*2d80*/  @P3 VIADD R43, R2, 0x80 ;  /* 0x00000080022b3836 */ /* 0x000fe20000000000 */
[----:B------:R-:W-:Y:S02]  /*2d90*/  FSETP.NEU.FTZ.AND P3, PT, R42, -INF , PT ;  /* 0xff8000002a00780b */ /* 0x000fe40003f7d000 */
[----:B------:R-:W-:Y:S02]  /*2da0*/  @P2 IADD3 R43, R2, 0x90, RZ ;  /* 0x00000090022b2810 */ /* 0x000fe40007ffe0ff */
[----:B------:R-:W-:Y:S01]  /*2db0*/  FSETP.NEU.FTZ.AND P2, PT, R38, -INF , PT ;  /* 0xff8000002600780b */ /* 0x000fe20003f5d000 */
[----:B------:R-:W3:Y:S01]  /*2dc0*/  MUFU.EX2 R11, R11 ;  /* 0x0000000b000b7308 */ /* 0x000ee20000000800 */
[----:B-1----:R-:W-:Y:S01]  /*2dd0*/  FADD.FTZ R18, R49, R16 ;  /* 0x0000001031127221 */ /* 0x002fe20000010000 */
[----:B------:R-:W-:-:S02]  /*2de0*/  @P1 IADD3 R43, R2, 0xa0, RZ ;  /* 0x000000a0022b1810 */ /* 0x000fc40007ffe0ff */
[----:B------:R-:W-:Y:S01]  /*2df0*/  FSETP.NEU.FTZ.AND P1, PT, R32, -INF , PT ;  /* 0xff8000002000780b */ /* 0x000fe20003f3d000 */
[----:B------:R-:W-:Y:S01]  /*2e00*/  @P0 VIADD R43, R2, 0xb0 ;  /* 0x000000b0022b0836 */ /* 0x000fe20000000000 */
[----:B------:R-:W-:Y:S02]  /*2e10*/  FSETP.NEU.FTZ.AND P0, PT, R30, -INF , PT ;  /* 0xff8000001e00780b */ /* 0x000fe40003f1d000 */
[----:B------:R-:W1:Y:S01]  /*2e20*/  MUFU.EX2 R10, R10 ;  /* 0x0000000a000a7308 */ /* 0x000e620000000800 */
[----:B--2---:R-:W-:Y:S01]  /*2e30*/  FADD.FTZ R18, R18, R15 ;  /* 0x0000000f12127221 */ /* 0x004fe20000010000 */
[C---:B------:R-:W-:Y:S02]  /*2e40*/  @P3 IADD3 R43, R2.reuse, 0xc0, RZ ;  /* 0x000000c0022b3810 */ /* 0x040fe40007ffe0ff */
[C---:B------:R-:W-:Y:S02]  /*2e50*/  @P2 IADD3 R43, R2.reuse, 0xd0, RZ ;  /* 0x000000d0022b2810 */ /* 0x040fe40007ffe0ff */
[----:B------:R-:W-:-:S02]  /*2e60*/  ISETP.NE.AND P2, PT, R2, RZ, PT ;  /* 0x000000ff0200720c */ /* 0x000fc40003f45270 */
[----:B------:R-:W2:Y:S01]  /*2e70*/  MUFU.EX2 R9, R9 ;  /* 0x0000000900097308 */ /* 0x000ea20000000800 */
[----:B---3--:R-:W-:Y:S01]  /*2e80*/  FADD.FTZ R37, R18, R11 ;  /* 0x0000000b12257221 */ /* 0x008fe20000010000 */
[C---:B------:R-:W-:Y:S01]  /*2e90*/  @P1 VIADD R43, R2.reuse, 0xe0 ;  /* 0x000000e0022b1836 */ /* 0x040fe20000000000 */
[----:B------:R-:W-:-:S05]  /*2ea0*/  @P0 IADD3 R43, R2, 0xf0, RZ ;  /* 0x000000f0022b0810 */ /* 0x000fca0007ffe0ff */
[----:B------:R-:W3:Y:S01]  /*2eb0*/  MUFU.EX2 R8, R8 ;  /* 0x0000000800087308 */ /* 0x000ee20000000800 */
[----:B-1----:R-:W-:Y:S01]  /*2ec0*/  FADD.FTZ R18, R37, R10 ;  /* 0x0000000a25127221 */ /* 0x002fe20000010000 */
[----:B------:R-:W1:Y:S06]  /*2ed0*/  SHFL.BFLY PT, R32, R43, 0x8, 0x1f ;  /* 0x0d001f002b207f89 */ /* 0x000e6c00000e0000 */
[----:B------:R-:W4:Y:S01]  /*2ee0*/  MUFU.EX2 R7, R7 ;  /* 0x0000000700077308 */ /* 0x000f220000000800 */
[----:B--2---:R-:W-:-:S07]  /*2ef0*/  FADD.FTZ R31, R18, R9 ;  /* 0x00000009121f7221 */ /* 0x004fce0000010000 */
[----:B------:R-:W2:Y:S01]  /*2f00*/  MUFU.EX2 R4, R4 ;  /* 0x0000000400047308 */ /* 0x000ea20000000800 */
[----:B---3--:R-:W-:-:S07]  /*2f10*/  FADD.FTZ R18, R31, R8 ;  /* 0x000000081f127221 */ /* 0x008fce0000010000 */
[----:B------:R-:W3:Y:S01]  /*2f20*/  MUFU.EX2 R39, R39 ;  /* 0x0000002700277308 */ /* 0x000ee20000000800 */
[----:B----4-:R-:W-:Y:S01]  /*2f30*/  FADD.FTZ R29, R18, R7 ;  /* 0x00000007121d7221 */ /* 0x010fe20000010000 */
[----:B-1----:R-:W-:-:S05]  /*2f40*/  VIMNMX R32, R43, R32, !PT ;  /* 0x000000202b207248 */ /* 0x002fca0007fe0100 */
[----:B------:R-:W1:Y:S01]  /*2f50*/  SHFL.BFLY PT, R37, R32, 0x4, 0x1f ;  /* 0x0c801f0020257f89 */ /* 0x000e6200000e0000 */
[----:B------:R-:W4:Y:S01]  /*2f60*/  MUFU.EX2 R27, R27 ;  /* 0x0000001b001b7308 */ /* 0x000f220000000800 */
[----:B--2---:R-:W-:-:S04]  /*2f70*/  FADD.FTZ R18, R29, R4 ;  /* 0x000000041d127221 */ /* 0x004fc80000010000 */
[----:B---3--:R-:W-:-:S04]  /*2f80*/  FADD.FTZ R18, R18, R39 ;  /* 0x0000002712127221 */ /* 0x008fc80000010000 */
[----:B----4-:R-:W-:-:S05]  /*2f90*/  FADD.FTZ R18, R18, R27 ;  /* 0x0000001b12127221 */ /* 0x010fca0000010000 */
[----:B------:R-:W2:Y:S01]  /*2fa0*/  SHFL.BFLY PT, R29, R18, 0x8, 0x1f ;  /* 0x0d001f00121d7f89 */ /* 0x000ea200000e0000 */
[----:B-1----:R-:W-:Y:S01]  /*2fb0*/  VIMNMX R37, R32, R37, !PT ;  /* 0x0000002520257248 */ /* 0x002fe20007fe0100 */
[----:B------:R-:W-:-:S04]  /*2fc0*/  HFMA2.MMA R32, -RZ, RZ, 0, 0 ;  /* 0x00000000ff207435 */ /* 0x000fc800000001ff */
[----:B------:R-:W1:Y:S01]  /*2fd0*/  SHFL.BFLY PT, R38, R37, 0x2, 0x1f ;  /* 0x0c401f0025267f89 */ /* 0x000e6200000e0000 */
[----:B--2---:R-:W-:-:S05]  /*2fe0*/  FADD.FTZ R42, R18, R29 ;  /* 0x0000001d122a7221 */ /* 0x004fca0000010000 */
[----:B------:R-:W2:Y:S01]  /*2ff0*/  SHFL.BFLY PT, R29, R42, 0x4, 0x1f ;  /* 0x0c801f002a1d7f89 */ /* 0x000ea200000e0000 */
[----:B-1----:R-:W-:-:S05]  /*3000*/  VIMNMX R38, R37, R38, !PT ;  /* 0x0000002625267248 */ /* 0x002fca0007fe0100 */
[----:B------:R-:W1:Y:S01]  /*3010*/  SHFL.BFLY PT, R31, R38, 0x1, 0x1f ;  /* 0x0c201f00261f7f89 */ /* 0x000e6200000e0000 */
[----:B--2---:R-:W-:-:S05]  /*3020*/  FADD.FTZ R29, R42, R29 ;  /* 0x0000001d2a1d7221 */ /* 0x004fca0000010000 */
[----:B------:R-:W2:Y:S01]  /*3030*/  SHFL.BFLY PT, R18, R29, 0x2, 0x1f ;  /* 0x0c401f001d127f89 */ /* 0x000ea200000e0000 */
[----:B-1----:R-:W-:Y:S01]  /*3040*/  VIMNMX R31, R38, R31, !PT ;  /* 0x0000001f261f7248 */ /* 0x002fe20007fe0100 */
[----:B--2---:R-:W-:Y:S02]  /*3050*/  FADD.FTZ R45, R29, R18 ;  /* 0x000000121d2d7221 */ /* 0x004fe40000010000 */
[----:B------:R-:W1:Y:S03]  /*3060*/  S2R R18, SR_TID.X ;  /* 0x0000000000127919 */ /* 0x000e660000002100 */
[----:B------:R-:W2:Y:S02]  /*3070*/  SHFL.BFLY PT, R30, R45, 0x1, 0x1f ;  /* 0x0c201f002d1e7f89 */ /* 0x000ea400000e0000 */
[----:B--2---:R-:W-:-:S04]  /*3080*/  FADD.FTZ R30, R45, R30 ;  /* 0x0000001e2d1e7221 */ /* 0x004fc80000010000 */
[----:B------:R-:W2:Y:S01]  /*3090*/  MUFU.LG2 R29, R30 ;  /* 0x0000001e001d7308 */ /* 0x000ea20000000c00 */
[----:B------:R-:W-:Y:S02]  /*30a0*/  FSETP.NE.FTZ.AND P0, PT, R30, RZ, PT ;  /* 0x000000ff1e00720b */ /* 0x000fe40003f15000 */
[----:B-1----:R-:W-:-:S11]  /*30b0*/  ISETP.GT.OR P1, PT, R18, 0xff, P2 ;  /* 0x000000ff1200780c */ /* 0x002fd60001724670 */
[----:B------:R-:W1:Y:S01]  /*30c0*/  @P0 MUFU.RCP R32, R30 ;  /* 0x0000001e00200308 */ /* 0x000e620000001000 */
[----:B------:R-:W-:Y:S01]  /*30d0*/  ISETP.NE.AND P0, PT, RZ, UR4, PT ;  /* 0x00000004ff007c0c */ /* 0x000fe2000bf05270 */
[----:B--2---:R-:W-:Y:S01]  /*30e0*/  FFMA.FTZ R29, R29, 0.69314718246459960938, R28 ;  /* 0x3f3172181d1d7823 */ /* 0x004fe2000001001c */
[-C--:B-1----:R-:W-:Y:S01]  /*30f0*/  FMUL.FTZ R26, R26, R32.reuse ;  /* 0x000000201a1a7220 */ /* 0x082fe20000410000 */
        /* <DEDUP_REMOVED lines=33> */
[----:B------:R-:W-:-:S04]  /*3310*/  IMAD R12, R11, UR4, RZ ;  /* 0x000000040b0c7c24 */ /* 0x000fc8000f8e02ff */
[----:B------:R-:W-:-:S04]  /*3320*/  IMAD.WIDE.U32 R22, R7, UR4, R22 ;  /* 0x0000000407167c25 */ /* 0x000fc8000f8e0016 */
[----:B------:R-:W-:Y:S01]  /*3330*/  IMAD R12, R7, UR5, R12 ;  /* 0x00000005070c7c24 */ /* 0x000fe2000f8e020c */
[----:B------:R-:W-:Y:S01]  /*3340*/  SHF.R.S32.HI R7, RZ, 0x1f, R6 ;  /* 0x0000001fff077819 */ /* 0x000fe20000011406 */
[----:B------:R-:W-:Y:S01]  /*3350*/  ULDC.64 UR4, c[0x0][0x2a0] ;  /* 0x0000a80000047ab9 */ /* 0x000fe20000000a00 */
[----:B------:R-:W-:-:S04]  /*3360*/  IADD3 R6, P0, R6, R22, RZ ;  /* 0x0000001606067210 */ /* 0x000fc80007f1e0ff */
[----:B------:R-:W-:Y:S02]  /*3370*/  IADD3.X R7, R7, R23, R12, P0, !PT ;  /* 0x0000001707077210 */ /* 0x000fe400007fe40c */
[----:B------:R-:W-:-:S04]  /*3380*/  LEA R22, P0, R6, UR4, 0x2 ;  /* 0x0000000406167c11 */ /* 0x000fc8000f8010ff */
[----:B------:R-:W-:-:S05]  /*3390*/  LEA.HI.X R23, R6, UR5, R7, 0x2, P0 ;  /* 0x0000000506177c11 */ /* 0x000fca00080f1407 */
[----:B------:R1:W-:Y:S04]  /*33a0*/  STG.E desc[UR38][R22.64], R29 ;  /* 0x0000001d16007986 */ /* 0x0003e8000c101926 */
.L_x_301:
[----:B------:R-:W-:Y:S05]  /*33b0*/  BSYNC B0 ;  /* 0x0000000000007941 */ /* 0x000fea0003800000 */
.L_x_300:
[----:B------:R2:W-:Y:S01]  /*33c0*/  STS [R47+0x400], R2 ;  /* 0x000400022f007388 */ /* 0x0005e20000000800 */
[----:B------:R-:W-:Y:S01]  /*33d0*/  BSSY B1, `(.L_x_302) ;  /* 0x00000ee000017945 */ /* 0x000fe20003800000 */
[----:B------:R-:W-:Y:S01]  /*33e0*/  MOV R12, RZ ;  /* 0x000000ff000c7202 */ /* 0x000fe20000000f00 */
[----:B------:R-:W-:Y:S01]  /*33f0*/  IMAD.MOV.U32 R9, RZ, RZ, RZ ;  /* 0x000000ffff097224 */ /* 0x000fe200078e00ff */
[----:B------:R-:W-:Y:S04]  /*3400*/  STS [R47], R26 ;  /* 0x0000001a2f007388 */ /* 0x000fe80000000800 */
[----:B------:R-:W-:Y:S04]  /*3410*/  STS [R47+0x800], R18 ;  /* 0x000800122f007388 */ /* 0x000fe80000000800 */
[----:B------:R-:W-:Y:S04]  /*3420*/  STS [R47+0xc00], R20 ;  /* 0x000c00142f007388 */ /* 0x000fe80000000800 */
[----:B------:R-:W-:Y:S04]  /*3430*/  STS [R47+0x1000], R28 ;  /* 0x0010001c2f007388 */ /* 0x000fe80000000800 */
[----:B------:R-:W-:Y:S04]  /*3440*/  STS [R47+0x1400], R30 ;  /* 0x0014001e2f007388 */ /* 0x000fe80000000800 */
[----:B------:R-:W-:Y:S01]  /*3450*/  STS [R47+0x1800], R16 ;  /* 0x001800102f007388 */ /* 0x000fe20000000800 */
[----:B--2---:R-:W-:-:S03]  /*3460*/  IMAD R2, R3, 0x4, R0 ;  /* 0x0000000403027824 */ /* 0x004fc600078e0200 */
[----:B------:R-:W-:Y:S04]  /*3470*/  STS [R47+0x1c00], R38 ;  /* 0x001c00262f007388 */ /* 0x000fe80000000800 */
[----:B------:R-:W-:Y:S04]  /*3480*/  STS [R47+0x2000], R42 ;  /* 0x0020002a2f007388 */ /* 0x000fe80000000800 */
[----:B------:R2:W-:Y:S04]  /*3490*/  STS [R47+0x2400], R10 ;  /* 0x0024000a2f007388 */ /* 0x0005e80000000800 */
[----:B------:R-:W-:Y:S04]  /*34a0*/  STS [R47+0x2800], R44 ;  /* 0x0028002c2f007388 */ /* 0x000fe80000000800 */
[----:B------:R-:W-:Y:S04]  /*34b0*/  STS [R47+0x2c00], R8 ;  /* 0x002c00082f007388 */ /* 0x000fe80000000800 */
[----:B------:R-:W-:Y:S04]  /*34c0*/  STS [R47+0x3000], R46 ;  /* 0x0030002e2f007388 */ /* 0x000fe80000000800 */
[----:B------:R-:W-:Y:S04]  /*34d0*/  STS [R47+0x3400], R4 ;  /* 0x003400042f007388 */ /* 0x000fe80000000800 */
[----:B------:R-:W-:Y:S04]  /*34e0*/  STS [R47+0x3800], R48 ;  /* 0x003800302f007388 */ /* 0x000fe80000000800 */
[----:B------:R-:W-:Y:S01]  /*34f0*/  STS [R47+0x3c00], R50 ;  /* 0x003c00322f007388 */ /* 0x000fe20000000800 */
[----:B--2---:R-:W-:-:S03]  /*3500*/  CS2R R10, SRZ ;  /* 0x00000000000a7805 */ /* 0x004fc6000001ff00 */
[----:B------:R-:W-:Y:S01]  /*3510*/  @!P1 STS [R2+0x4000], R31 ;  /* 0x0040001f02009388 */ /* 0x000fe20000000800 */
[----:B------:R-:W-:Y:S06]  /*3520*/  BAR.SYNC.DEFER_BLOCKING 0x0 ;  /* 0x0000000000007b1d */ /* 0x000fec0000010000 */
        /* <DEDUP_REMOVED lines=20> */
.L_x_306:
        /* <DEDUP_REMOVED lines=54> */
[-C--:B---3--:R-:W-:Y:S03]  /*39d0*/  @!P1 IMAD R53, R53, R42.reuse, RZ ;  /* 0x0000002a35359224 */ /* 0x088fe600078e02ff */
[----:B------:R-:W3:Y:S01]  /*39e0*/  @!P0 LDS.128 R16, [R32+0x4040] ;  /* 0x0040400020108984 */ /* 0x000ee20000000c00 */
[C---:B------:R-:W-:Y:S04]  /*39f0*/  @!P1 IMAD.WIDE.U32 R50, R46.reuse, R42, R40 ;  /* 0x0000002a2e329225 */ /* 0x040fe800078e0028 */
[----:B------:R-:W-:Y:S01]  /*3a00*/  @!P1 IMAD R53, R46, R43, R53 ;  /* 0x0000002b2e359224 */ /* 0x000fe200078e0235 */
[C---:B----4-:R-:W-:Y:S01]  /*3a10*/  @!P1 LEA R52, P3, R50.reuse, R48, 0x2 ;  /* 0x0000003032349211 */ /* 0x050fe200078610ff */
[----:B------:R-:W4:Y:S02]  /*3a20*/  @!P2 LDC.64 R42, c[0x0][0x210] ;  /* 0x00008400ff2aab82 */ /* 0x000f240000000a00 */
[----:B------:R-:W-:Y:S05]  /*3a30*/  @!P1 IMAD.IADD R48, R51, 0x1, R53 ;  /* 0x0000000133309824 */ /* 0x000fea00078e0235 */
[----:B------:R-:W-:Y:S01]  /*3a40*/  @!P1 LEA.HI.X R53, R50, R49, R48, 0x2, P3 ;  /* 0x0000003132359211 */ /* 0x000fe200018f1430 */
[-C--:B--2---:R-:W-:Y:S01]  /*3a50*/  @!P2 IMAD.WIDE.U32 R50, R47, R44.reuse, R40 ;  /* 0x0000002c2f32a225 */ /* 0x084fe200078e0028 */
[----:B------:R-:W-:Y:S03]  /*3a60*/  @!P2 SHF.R.S32.HI R49, RZ, 0x1f, R47 ;  /* 0x0000001fff31a819 */ /* 0x000fe6000001142f */
[----:B------:R-:W-:Y:S01]  /*3a70*/  @!PT LDS RZ, [RZ] ;  /* 0x00000000fffff984 */ /* 0x000fe20000000800 */
[----:B------:R-:W-:Y:S01]  /*3a80*/  @!PT LDS RZ, [RZ] ;  /* 0x00000000fffff984 */ /* 0x000fe20000000800 */
[----:B------:R-:W-:Y:S01]  /*3a90*/  @!PT LDS RZ, [RZ] ;  /* 0x00000000fffff984 */ /* 0x000fe20000000800 */
[----:B------:R-:W-:Y:S01]  /*3aa0*/  @!P1 LDGSTS.E.BYPASS.LTC128B.128 [R32+0x4040], desc[UR38][R52.64] ;  /* 0x0404000034209fae */ /* 0x000fe2000b901d66 */
[----:B-----5:R-:W-:Y:S01]  /*3ab0*/  LOP3.LUT R15, R6, R7, RZ, 0x3c, !PT ;  /* 0x00000007060f7212 */ /* 0x020fe200078e3cff */
[----:B------:R-:W-:Y:S02]  /*3ac0*/  @!P2 IMAD R48, R49, R44, RZ ;  /* 0x0000002c3130a224 */ /* 0x000fe400078e02ff */
[----:B------:R-:W-:Y:S02]  /*3ad0*/  VIADD R7, R2, 0x30 ;  /* 0x0000003002077836 */ /* 0x000fe40000000000 */
[----:B------:R-:W-:Y:S02]  /*3ae0*/  IMAD R2, R15, 0x4, R0 ;  /* 0x000000040f027824 */ /* 0x000fe400078e0200 */
[----:B------:R-:W0:Y:S01]  /*3af0*/  LDGDEPBAR ;  /* 0x00000000000079af */ /* 0x000e220000000000 */
[----:B------:R-:W-:Y:S01]  /*3b00*/  @!P2 IMAD R45, R47, R45, R48 ;  /* 0x0000002d2f2da224 */ /* 0x000fe200078e0230 */
[----:B------:R-:W-:Y:S01]  /*3b10*/  LOP3.LUT R6, R7, 0x70, RZ, 0xc0, !PT ;  /* 0x0000007007067812 */ /* 0x000fe200078ec0ff */
[----:B------:R-:W-:Y:S01]  /*3b20*/  VIADD R47, R20, 0x6 ;  /* 0x00000006142f7836 */ /* 0x000fe20000000000 */
[C---:B----4-:R-:W-:Y:S01]  /*3b30*/  @!P2 LEA R48, P3, R50.reuse, R42, 0x2 ;  /* 0x0000002a3230a211 */ /* 0x050fe200078610ff */
[----:B------:R-:W-:Y:S01]  /*3b40*/  @!P2 IMAD.IADD R45, R51, 0x1, R45 ;  /* 0x00000001332da824 */ /* 0x000fe200078e022d */
[----:B------:R-:W-:Y:S02]  /*3b50*/  LOP3.LUT R7, R7, 0xffffff80, RZ, 0xc0, !PT ;  /* 0xffffff8007077812 */ /* 0x000fe400078ec0ff */
[----:B-1----:R-:W-:Y:S02]  /*3b60*/  FSETP.GT.FTZ.AND P1, PT, R3, RZ, PT ;  /* 0x000000ff0300720b */ /* 0x002fe40003f34000 */
[----:B------:R-:W-:Y:S02]  /*3b70*/  @!P2 LEA.HI.X R49, R50, R43, R45, 0x2, P3 ;  /* 0x0000002b3231a211 */ /* 0x000fe400018f142d */
[----:B------:R-:W-:Y:S01]  /*3b80*/  ISETP.LT.OR P1, PT, R5, RZ, !P1 ;  /* 0x000000ff0500720c */ /* 0x000fe20004f21670 */
[C---:B---3--:R-:W-:Y:S01]  /*3b90*/  @!P0 FFMA.FTZ R9, R4.reuse, R16, R9 ;  /* 0x0000001004098223 */ /* 0x048fe20000010009 */
[----:B------:R-:W-:Y:S01]  /*3ba0*/  ISETP.GT.OR P3, PT, R47, R39, P4 ;  /* 0x000000272f00720c */ /* 0x000fe20002764670 */
[----:B------:R-:W-:Y:S01]  /*3bb0*/  @!P0 FFMA.FTZ R11, R4, R17, R11 ;  /* 0x00000011040b8223 */ /* 0x000fe2000001000b */
[----:B------:R-:W-:Y:S01]  /*3bc0*/  ISETP.GE.OR P1, PT, R14, R13, P1 ;  /* 0x0000000d0e00720c */ /* 0x000fe20000f26670 */
[----:B------:R-:W-:Y:S01]  /*3bd0*/  @!P0 FFMA.FTZ R10, R4, R18, R10 ;  /* 0x00000012040a8223 */ /* 0x000fe2000001000a */
[----:B------:R-:W-:Y:S01]  /*3be0*/  IADD3 R7, R6, R7, R8 ;  /* 0x0000000706077210 */ /* 0x000fe20007ffe008 */
[----:B------:R-:W-:Y:S03]  /*3bf0*/  @!P0 FFMA.FTZ R12, R4, R19, R12 ;  /* 0x00000013040c8223 */ /* 0x000fe6000001000c */
[----:B------:R-:W-:Y:S01]  /*3c00*/  LOP3.LUT R6, R7, 0xf0, RZ, 0xc0, !PT ;  /* 0x000000f007067812 */ /* 0x000fe200078ec0ff */
[----:B------:R-:W-:Y:S04]  /*3c10*/  DEPBAR.LE SB0, 0x3 ;  /* 0x000080c00000791a */ /* 0x000fe80000000000 */
[----:B------:R-:W1:Y:S01]  /*3c20*/  LDS R2, [R2] ;  /* 0x0000000002027984 */ /* 0x000e620000000800 */
[----:B------:R-:W2:Y:S01]  /*3c30*/  @!P3 LDC.64 R42, c[0x0][0x238] ;  /* 0x00008e00ff2abb82 */ /* 0x000ea20000000a00 */
[----:B------:R-:W-:Y:S02]  /*3c40*/  SHF.R.U32.HI R6, RZ, 0x4, R6 ;  /* 0x00000004ff067819 */ /* 0x000fe40000011606 */
[----:B------:R-:W3:Y:S02]  /*3c50*/  @!P1 LDS.128 R20, [R32+0x5040] ;  /* 0x0050400020149984 */ /* 0x000ee40000000c00 */
[----:B------:R-:W-:Y:S03]  /*3c60*/  LOP3.LUT R7, R6, R7, RZ, 0x3c, !PT ;  /* 0x0000000706077212 */ /* 0x000fe600078e3cff */
[----:B------:R-:W4:Y:S02]  /*3c70*/  @!P3 LDC.64 R44, c[0x0][0x210] ;  /* 0x00008400ff2cbb82 */ /* 0x000f240000000a00 */
[----:B------:R-:W-:Y:S01]  /*3c80*/  IMAD R15, R7, 0x4, R0 ;  /* 0x00000004070f7824 */ /* 0x000fe200078e0200 */
[----:B------:R-:W-:Y:S01]  /*3c90*/  @!PT LDS RZ, [RZ] ;  /* 0x00000000fffff984 */ /* 0x000fe20000000800 */
[----:B------:R-:W-:Y:S01]  /*3ca0*/  @!PT LDS RZ, [RZ] ;  /* 0x00000000fffff984 */ /* 0x000fe20000000800 */
[----:B------:R-:W-:Y:S01]  /*3cb0*/  @!PT LDS RZ, [RZ] ;  /* 0x00000000fffff984 */ /* 0x000fe20000000800 */
[----:B------:R5:W-:Y:S08]  /*3cc0*/  @!P2 LDGSTS.E.BYPASS.LTC128B.128 [R32+0x5040], desc[UR38][R48.64] ;  /* 0x050400003020afae */ /* 0x000bf0000b901d66 */
[----:B------:R-:W0:Y:S01]  /*3cd0*/  LDGDEPBAR ;  /* 0x00000000000079af */ /* 0x000e220000000000 */
[----:B--2---:R-:W-:Y:S03]  /*3ce0*/  @!P3 IMAD.WIDE.U32 R50, R47, R42, R40 ;  /* 0x0000002a2f32b225 */ /* 0x004fe600078e0028 */
[----:B----4-:R-:W-:Y:S02]  /*3cf0*/  @!P3 LEA R44, P6, R50, R44, 0x2 ;  /* 0x0000002c322cb211 */ /* 0x010fe400078c10ff */
[----:B-----5:R-:W-:Y:S02]  /*3d00*/  @!P3 SHF.R.S32.HI R49, RZ, 0x1f, R47 ;  /* 0x0000001fff31b819 */ /* 0x020fe4000001142f */
[----:B-1----:R-:W-:Y:S01]  /*3d10*/  FSETP.GT.FTZ.AND P2, PT, R2, RZ, PT ;  /* 0x000000ff0200720b */ /* 0x002fe20003f54000 */
[----:B------:R-:W-:Y:S04]  /*3d20*/  DEPBAR.LE SB0, 0x3 ;  /* 0x000080c00000791a */ /* 0x000fe80000000000 */
[----:B------:R-:W1:Y:S01]  /*3d30*/  LDS R6, [R15] ;  /* 0x000000000f067984 */ /* 0x000e620000000800 */
[----:B------:R-:W-:Y:S01]  /*3d40*/  ISETP.LT.OR P2, PT, R5, RZ, !P2 ;  /* 0x000000ff0500720c */ /* 0x000fe20005741670 */
[----:B------:R-:W-:Y:S02]  /*3d50*/  @!P3 IMAD R48, R49, R42, RZ ;  /* 0x0000002a3130b224 */ /* 0x000fe400078e02ff */
[C---:B---3--:R-:W-:Y:S01]  /*3d60*/  @!P1 FFMA.FTZ R9, R3.reuse, R20, R9 ;  /* 0x0000001403099223 */ /* 0x048fe20000010009 */
[----:B------:R-:W-:Y:S01]  /*3d70*/  @!P1 FFMA.FTZ R11, R3, R21, R11 ;  /* 0x00000015030b9223 */ /* 0x000fe2000001000b */
[----:B------:R-:W-:Y:S01]  /*3d80*/  ISETP.GE.OR P2, PT, R14, R13, P2 ;  /* 0x0000000d0e00720c */ /* 0x000fe20001746670 */
[----:B------:R-:W-:Y:S02]  /*3d90*/  @!P3 IMAD R48, R47, R43, R48 ;  /* 0x0000002b2f30b224 */ /* 0x000fe400078e0230 */
[C---:B------:R-:W-:Y:S01]  /*3da0*/  @!P1 FFMA.FTZ R10, R3.reuse, R22, R10 ;  /* 0x00000016030a9223 */ /* 0x040fe2000001000a */
[----:B------:R-:W-:Y:S01]  /*3db0*/  @!P1 FFMA.FTZ R12, R3, R23, R12 ;  /* 0x00000017030c9223 */ /* 0x000fe2000001000c */
[----:B------:R-:W-:Y:S02]  /*3dc0*/  IMAD.MOV.U32 R20, RZ, RZ, R46 ;  /* 0x000000ffff147224 */ /* 0x000fe400078e002e */
[----:B------:R-:W-:Y:S05]  /*3dd0*/  @!P3 IMAD.IADD R48, R51, 0x1, R48 ;  /* 0x000000013330b824 */ /* 0x000fea00078e0230 */
[----:B------:R-:W-:Y:S01]  /*3de0*/  @!P3 LEA.HI.X R45, R50, R45, R48, 0x2, P6 ;  /* 0x0000002d322db211 */ /* 0x000fe200030f1430 */
[----:B------:R-:W2:Y:S01]  /*3df0*/  @!P2 LDS.128 R24, [R32+0x6040] ;  /* 0x006040002018a984 */ /* 0x000ea20000000c00 */
[----:B------:R-:W-:Y:S07]  /*3e00*/  ISETP.NE.AND P6, PT, R38, RZ, PT ;  /* 0x000000ff2600720c */ /* 0x000fee0003fc5270 */
        /* <DEDUP_REMOVED lines=20> */
.L_x_305:
[----:B------:R-:W-:Y:S05]  /*3f50*/  BSYNC B0 ;  /* 0x0000000000007941 */ /* 0x000fea0003800000 */
.L_x_304:
[----:B------:R-:W-:Y:S05]  /*3f60*/  @!P5 BRA `(.L_x_303) ;  /* 0x0000000000d0d947 */ /* 0x000fea0003800000 */
[----:B------:R-:W-:Y:S01]  /*3f70*/  VIADD R6, R46, 0x3 ;  /* 0x000000032e067836 */ /* 0x000fe20000000000 */
[----:B------:R-:W-:Y:S01]  /*3f80*/  HFMA2.MMA R26, -RZ, RZ, 0, 1.78813934326171875e-07 ;  /* 0x00000003ff1a7435 */ /* 0x000fe200000001ff */
[----:B------:R-:W-:-:S03]  /*3f90*/  IMAD.MOV.U32 R20, RZ, RZ, RZ ;  /* 0x000000ffff147224 */ /* 0x000fc600078e00ff */
[----:B------:R-:W-:-:S07]  /*3fa0*/  SHF.R.S32.HI R15, RZ, 0x1f, R6 ;  /* 0x0000001fff0f7819 */ /* 0x000fce0000011406 */
.L_x_307:
        /* <DEDUP_REMOVED lines=9> */
[----:B-1----:R-:W1:Y:S01]  /*4040*/  @!P1 LDC.64 R22, c[0x0][0x238] ;  /* 0x00008e00ff169b82 */ /* 0x002e620000000a00 */
[----:B------:R-:W-:Y:S02]  /*4050*/  ISETP.GE.AND P5, PT, R20, 0x3, PT ;  /* 0x000000031400780c */ /* 0x000fe40003fa6270 */
[----:B------:R-:W-:Y:S05]  /*4060*/  SHF.R.U32.HI R2, RZ, 0x4, R2 ;  /* 0x00000004ff027819 */ /* 0x000fea0000011602 */
[----:B------:R-:W2:Y:S01]  /*4070*/  @!P1 LDC.64 R24, c[0x0][0x210] ;  /* 0x00008400ff189b82 */ /* 0x000ea20000000a00 */
[----:B------:R-:W-:Y:S05]  /*4080*/  LOP3.LUT R3, R2, R3, RZ, 0x3c, !PT ;  /* 0x0000000302037212 */ /* 0x000fea00078e3cff */
[----:B------:R-:W-:Y:S05]  /*4090*/  IMAD R4, R3, 0x4, R0 ;  /* 0x0000000403047824 */ /* 0x000fea00078e0200 */
[----:B------:R-:W3:Y:S01]  /*40a0*/  LDS R2, [R4] ;  /* 0x0000000004027984 */ /* 0x000ee20000000800 */
[-C--:B-1----:R-:W-:Y:S02]  /*40b0*/  @!P1 IMAD R21, R15, R22.reuse, RZ ;  /* 0x000000160f159224 */ /* 0x082fe400078e02ff */
[C---:B------:R-:W-:Y:S04]  /*40c0*/  @!P1 IMAD.WIDE.U32 R28, R6.reuse, R22, R40 ;  /* 0x00000016061c9225 */ /* 0x040fe800078e0028 */
[----:B------:R-:W-:Y:S01]  /*40d0*/  @!P1 IMAD R21, R6, R23, R21 ;  /* 0x0000001706159224 */ /* 0x000fe200078e0215 */
[----:B--2---:R-:W-:Y:S01]  /*40e0*/  @!P1 LEA R24, P0, R28, R24, 0x2 ;  /* 0x000000181c189211 */ /* 0x004fe200078010ff */
        /* <DEDUP_REMOVED lines=28> */
.L_x_303:
[----:B------:R-:W-:Y:S05]  /*42b0*/  BSYNC B1 ;  /* 0x0000000000017941 */ /* 0x000fea0003800000 */
.L_x_302:
[----:B------:R-:W-:Y:S05]  /*42c0*/  @P4 EXIT ;  /* 0x000000000000494d */ /* 0x000fea0003800000 */
[----:B------:R-:W2:Y:S01]  /*42d0*/  S2R R3, SR_CTAID.Y ;  /* 0x0000000000037919 */ /* 0x000ea20000002600 */
[----:B------:R-:W-:Y:S01]  /*42e0*/  ULDC.64 UR4, c[0x0][0x288] ;  /* 0x0000a20000047ab9 */ /* 0x000fe20000000a00 */
[----:B------:R-:W-:Y:S01]  /*42f0*/  SHF.R.S32.HI R0, RZ, 0x1f, R5 ;  /* 0x0000001fff007819 */ /* 0x000fe20000011405 */
[----:B------:R-:W-:Y:S01]  /*4300*/  IMAD R34, R34, UR4, RZ ;  /* 0x0000000422227c24 */ /* 0x000fe2000f8e02ff */
[----:B------:R-:W-:-:S03]  /*4310*/  F2FP.BF16.F32.PACK_AB R2, R11, R9 ;  /* 0x000000090b02723e */ /* 0x000fc600000010ff */
[----:B------:R-:W-:Y:S02]  /*4320*/  IMAD R34, R35, UR5, R34 ;  /* 0x0000000523227c24 */ /* 0x000fe4000f8e0222 */
[----:B--2---:R-:W-:-:S05]  /*4330*/  IMAD.SHL.U32 R3, R3, 0x40, RZ ;  /* 0x0000004003037824 */ /* 0x004fca00078e00ff */
        /* <DEDUP_REMOVED lines=15> */
        .weak           $__internal_8_$__cuda_sm20_div_u64
        .type           $__internal_8_$__cuda_sm20_div_u64,@function
        .size           $__internal_8_$__cuda_sm20_div_u64,(.L_x_1595 - $__internal_8_$__cuda_sm20_div_u64)
$__internal_8_$__cuda_sm20_div_u64:
        /* <DEDUP_REMOVED lines=60> */
[----:B------:R-:W-:Y:S06]  /*47f0*/  RET.REL.NODEC R4 `(_ZN7cutlass13device_kernelIN5flash19FlashAttnFwdCombineIN4cute5tupleIJNS3_1CILi16EEENS5_ILi64EEEEEELi8ELi256ELi1ELb0ELb1ENS_10bfloat16_tEfNS_4arch4Sm90EEEEEvNT_6ParamsE) ;  /* 0xffffffb804007950 */ /* 0x000fec0003c3ffff */
.L_x_308:
        /* <DEDUP_REMOVED lines=16> */
.L_x_1595:


//--------------------- .text._ZN7cutlass13device_kernelIN5flash19FlashAttnFwdCombineIN4cute5tupleIJNS3_1CILi16EEENS5_ILi64EEEEEELi7ELi256ELi1ELb0ELb1ENS_10bfloat16_tEfNS_4arch4Sm90EEEEEvNT_6ParamsE --------------------------
	.section	.text._ZN7cutlass13device_kernelIN5flash19FlashAttnFwdCombineIN4cute5tupleIJNS3_1CILi16EEENS5_ILi64EEEEEELi7ELi256ELi1ELb0ELb1ENS_10bfloat16_tEfNS_4arch4Sm90EEEEEvNT_6ParamsE,"ax",@progbits
	.align	128
.text._ZN7cutlass13device_kernelIN5flash19FlashAttnFwdCombineIN4cute5tupleIJNS3_1CILi16EEENS5_ILi64EEEEEELi7ELi256ELi1ELb0ELb1ENS_10bfloat16_tEfNS_4arch4Sm90EEEEEvNT_6ParamsE:
        .type           _ZN7cutlass13device_kernelIN5flash19FlashAttnFwdCombineIN4cute5tupleIJNS3_1CILi16EEENS5_ILi64EEEEEELi7ELi256ELi1ELb0ELb1ENS_10bfloat16_tEfNS_4arch4Sm90EEEEEvNT_6ParamsE,@function
        .size           _ZN7cutlass13device_kernelIN5flash19FlashAttnFwdCombineIN4cute5tupleIJNS3_1CILi16EEENS5_ILi64EEEEEELi7ELi256ELi1ELb0ELb1ENS_10bfloat16_tEfNS_4arch4Sm90EEEEEvNT_6ParamsE,(.L_x_1597 - _ZN7cutlass13device_kernelIN5flash19FlashAttnFwdCombineIN4cute5tupleIJNS3_1CILi16EEENS5_ILi64EEEEEELi7ELi256ELi1ELb0ELb1ENS_10bfloat16_tEfNS_4arch4Sm90EEEEEvNT_6ParamsE)
        .other          _ZN7cutlass13device_kernelIN5flash19FlashAttnFwdCombineIN4cute5tupleIJNS3_1CILi16EEENS5_ILi64EEEEEELi7ELi256ELi1ELb0ELb1ENS_10bfloat16_tEfNS_4arch4Sm90EEEEEvNT_6ParamsE,@"STO_CUDA_ENTRY STV_DEFAULT"
_ZN7cutlass13device_kernelIN5flash19FlashAttnFwdCombineIN4cute5tupleIJNS3_1CILi16EEENS5_ILi64EEEEEELi7ELi256ELi1ELb0ELb1ENS_10bfloat16_tEfNS_4arch4Sm90EEEEEvNT_6ParamsE:
        /* <DEDUP_REMOVED lines=57> */
.L_x_309:
        /* <DEDUP_REMOVED lines=25> */
.L_x_310:
        /* <DEDUP_REMOVED lines=101> */
.L_x_312:
        /* <DEDUP_REMOVED lines=14> */
[----:B------:R-:W-:Y:S05]  /*0c50*/  CALL.REL.NOINC `($__internal_9_$__cuda_sm20_div_u64) ;  /* 0x0000002800687944 */ /* 0x000fea0003c00000 */
[----:B------:R-:W-:Y:S05]  /*0c60*/  BRA `(.L_x_314) ;  /* 0x00000000004c7947 */ /* 0x000fea0003800000 */
.L_x_313:
        /* <DEDUP_REMOVED lines=19> */
.L_x_314:
[----:B------:R-:W-:Y:S02]  /*0da0*/  IADD3 R4, R7, -0x1, RZ ;  /* 0xffffffff07047810 */ /* 0x000fe40007ffe0ff */
[----:B------:R-:W-:-:S07]  /*0db0*/  MOV R9, R0 ;  /* 0x0000000000097202 */ /* 0x000fce0000000f00 */
.L_x_311:
[----:B------:R-:W-:Y:S01]  /*0dc0*/  SHF.R.S32.HI R8, RZ, 0x1f, R18 ;  /* 0x0000001fff087819 */ /* 0x000fe20000011412 */
[----:B------:R-:W1:Y:S01]  /*0dd0*/  LDC R13, c[0x0][0x21c] ;  /* 0x00008700ff0d7b82 */ /* 0x000e620000000800 */
[----:B------:R-:W-:Y:S02]  /*0de0*/  BSSY B0, `(.L_x_315) ;  /* 0x00000b6000007945 */ /* 0x000fe40003800000 */
[----:B------:R-:W-:-:S04]  /*0df0*/  LEA.HI R8, R8, R18, RZ, 0x4 ;  /* 0x0000001208087211 */ /* 0x000fc800078f20ff */
[C---:B--2---:R-:W-:Y:S02]  /*0e00*/  LOP3.LUT R2, R8.reuse, 0xfffffff0, RZ, 0xc0, !PT ;  /* 0xfffffff008027812 */ /* 0x044fe400078ec0ff */
        /* <DEDUP_REMOVED lines=10> */
[CC--:B------:R-:W-:Y:S01]  /*0eb0*/  ISETP.GE.AND P3, PT, R8.reuse, R16.reuse, PT ;  /* 0x000000100800720c */ /* 0x0c0fe20003f66270 */
[C---:B------:R-:W-:Y:S01]  /*0ec0*/  VIADD R3, R8.reuse, 0x10 ;  /* 0x0000001008037836 */ /* 0x040fe20000000000 */
[----:B------:R-:W2:Y:S01]  /*0ed0*/  S2UR UR6, SR_CgaCtaId ;  /* 0x00000000000679c3 */ /* 0x000ea20000008800 */
[----:B------:R-:W-:Y:S01]  /*0ee0*/  @P1 IMAD.HI.U32 R5, R7, R9, RZ ;  /* 0x0000000907051227 */ /* 0x000fe200078e00ff */
[----:B------:R-:W-:Y:S01]  /*0ef0*/  ULDC.64 UR4, c[0x0][0x270] ;  /* 0x00009c0000047ab9 */ /* 0x000fe20000000a00 */
[----:B------:R-:W-:Y:S02]  /*0f00*/  IADD3 R21, R8, 0x20, RZ ;  /* 0x0000002008157810 */ /* 0x000fe40007ffe0ff */
[----:B------:R-:W-:Y:S01]  /*0f10*/  ISETP.GE.AND P0, PT, R3, R16, PT ;  /* 0x000000100300720c */ /* 0x000fe20003f06270 */
[----:B------:R-:W-:Y:S01]  /*0f20*/  IMAD.MOV.U32 R6, RZ, RZ, R7 ;  /* 0x000000ffff067224 */ /* 0x000fe200078e0007 */
[----:B------:R-:W-:Y:S01]  /*0f30*/  @P1 SHF.R.U32.HI R6, RZ, R4, R5 ;  /* 0x00000004ff061219 */ /* 0x000fe20000011605 */
[----:B------:R-:W-:Y:S01]  /*0f40*/  IMAD.MOV.U32 R26, RZ, RZ, R24 ;  /* 0x000000ffff1a7224 */ /* 0x000fe200078e0018 */
[----:B------:R-:W-:Y:S01]  /*0f50*/  ISETP.GE.AND P6, PT, R21, R16, PT ;  /* 0x000000101500720c */ /* 0x000fe20003fc6270 */
[----:B------:R-:W-:Y:S01]  /*0f60*/  IMAD.MOV.U32 R27, RZ, RZ, R25 ;  /* 0x000000ffff1b7224 */ /* 0x000fe200078e0019 */
[----:B------:R-:W3:Y:S01]  /*0f70*/  @!P3 LDC.64 R18, c[0x0][0x268] ;  /* 0x00009a00ff12bb82 */ /* 0x000ee20000000a00 */
[----:B------:R-:W-:Y:S01]  /*0f80*/  IADD3 R28, -R6, RZ, RZ ;  /* 0x000000ff061c7210 */ /* 0x000fe20007ffe1ff */
[----:B------:R-:W-:Y:S01]  /*0f90*/  VIADD R20, R8, 0x30 ;  /* 0x0000003008147836 */ /* 0x000fe20000000000 */
[----:B------:R-:W-:Y:S01]  /*0fa0*/  SHF.R.S32.HI R5, RZ, 0x1f, R6 ;  /* 0x0000001fff057819 */ /* 0x000fe20000011406 */
[----:B------:R-:W-:Y:S01]  /*0fb0*/  IMAD.WIDE.U32 R26, R6, UR4, R26 ;  /* 0x00000004061a7c25 */ /* 0x000fe2000f8e001a */
[----:B------:R-:W-:-:S02]  /*0fc0*/  @!P3 SHF.R.S32.HI R23, RZ, 0x1f, R8 ;  /* 0x0000001fff17b819 */ /* 0x000fc40000011408 */
[----:B------:R-:W-:Y:S01]  /*0fd0*/  ISETP.GE.AND P5, PT, R20, R16, PT ;  /* 0x000000101400720c */ /* 0x000fe20003fa6270 */
[----:B------:R-:W4:Y:S01]  /*0fe0*/  @!P3 LDC.64 R10, c[0x0][0x250] ;  /* 0x00009400ff0abb82 */ /* 0x000f220000000a00 */
[----:B------:R-:W-:Y:S02]  /*0ff0*/  IMAD R28, R22, R28, R7 ;  /* 0x0000001c161c7224 */ /* 0x000fe400078e0207 */
[----:B------:R-:W-:Y:S01]  /*1000*/  IMAD R5, R5, UR4, RZ ;  /* 0x0000000405057c24 */ /* 0x000fe2000f8e02ff */
[----:B------:R-:W-:Y:S02]  /*1010*/  UMOV UR4, 0x400 ;  /* 0x0000040000047882 */ /* 0x000fe40000000000 */
[----:B--2---:R-:W-:Y:S01]  /*1020*/  ULEA UR4, UR6, UR4, 0x18 ;  /* 0x0000000406047291 */ /* 0x004fe2000f8ec03f */
[----:B------:R-:W-:Y:S01]  /*1030*/  IMAD R5, R6, UR5, R5 ;  /* 0x0000000506057c24 */ /* 0x000fe2000f8e0205 */
[----:B------:R-:W2:Y:S01]  /*1040*/  @!P0 LDC.64 R14, c[0x0][0x268] ;  /* 0x00009a00ff0e8b82 */ /* 0x000ea20000000a00 */
[----:B------:R-:W-:-:S02]  /*1050*/  SHF.R.S32.HI R6, RZ, 0x1f, R28 ;  /* 0x0000001fff067819 */ /* 0x000fc4000001141c */
[----:B------:R-:W-:Y:S02]  /*1060*/  IADD3 R28, P2, R28, R26, RZ ;  /* 0x0000001a1c1c7210 */ /* 0x000fe40007f5e0ff */
[----:B------:R-:W-:Y:S02]  /*1070*/  @!P0 SHF.R.S32.HI R26, RZ, 0x1f, R3 ;  /* 0x0000001fff1a8819 */ /* 0x000fe40000011403 */
[----:B------:R-:W-:Y:S01]  /*1080*/  IADD3.X R29, R6, R27, R5, P2, !PT ;  /* 0x0000001b061d7210 */ /* 0x000fe200017fe405 */
[-C--:B---3--:R-:W-:Y:S01]  /*1090*/  @!P3 IMAD R23, R23, R18.reuse, RZ ;  /* 0x000000121717b224 */ /* 0x088fe200078e02ff */
[----:B------:R-:W3:Y:S01]  /*10a0*/  @!P0 LDC.64 R6, c[0x0][0x250] ;  /* 0x00009400ff068b82 */ /* 0x000ee20000000a00 */
[----:B------:R-:W-:Y:S01]  /*10b0*/  @P3 IMAD.MOV.U32 R5, RZ, RZ, -0x800000 ;  /* 0xff800000ff053424 */ /* 0x000fe200078e00ff */
[----:B------:R-:W-:Y:S01]  /*10c0*/  LEA R0, R0, UR4, 0x2 ;  /* 0x0000000400007c11 */ /* 0x000fe2000f8e10ff */
[C---:B------:R-:W-:Y:S01]  /*10d0*/  @!P3 IMAD R23, R8.reuse, R19, R23 ;  /* 0x000000130817b224 */ /* 0x040fe200078e0217 */
[----:B------:R-:W-:Y:S01]  /*10e0*/  @!P6 MOV R37, R29 ;  /* 0x0000001d0025e202 */ /* 0x000fe20000000f00 */
[----:B------:R-:W-:-:S02]  /*10f0*/  @!P3 IMAD.WIDE.U32 R32, R8, R18, R28 ;  /* 0x000000120820b225 */ /* 0x000fc400078e001c */
[----:B------:R5:W-:Y:S01]  /*1100*/  @P3 STS [R0], R5 ;  /* 0x0000000500003388 */ /* 0x000be20000000800 */
[----:B------:R-:W1:Y:S01]  /*1110*/  @!P6 LDC.64 R18, c[0x0][0x268] ;  /* 0x00009a00ff12eb82 */ /* 0x000e620000000a00 */
[----:B------:R-:W-:Y:S01]  /*1120*/  @!P0 IMAD.MOV.U32 R27, RZ, RZ, R29 ;  /* 0x000000ffff1b8224 */ /* 0x000fe200078e001d */
[----:B------:R-:W-:Y:S01]  /*1130*/  @!P3 IADD3 R23, R33, R23, RZ ;  /* 0x000000172117b210 */ /* 0x000fe20007ffe0ff */
[----:B------:R-:W-:Y:S01]  /*1140*/  @!P6 IMAD.MOV.U32 R36, RZ, RZ, R28 ;  /* 0x000000ffff24e224 */ /* 0x000fe200078e001c */
[----:B----4-:R-:W-:Y:S01]  /*1150*/  @!P3 LEA R30, P2, R32, R10, 0x2 ;  /* 0x0000000a201eb211 */ /* 0x010fe200078410ff */
[----:B--2---:R-:W-:-:S03]  /*1160*/  @!P0 IMAD R26, R26, R14, RZ ;  /* 0x0000000e1a1a8224 */ /* 0x004fc600078e02ff */
[----:B------:R-:W-:Y:S02]  /*1170*/  @!P3 LEA.HI.X R31, R32, R11, R23, 0x2, P2 ;  /* 0x0000000b201fb211 */ /* 0x000fe400010f1417 */
[----:B------:R-:W2:Y:S01]  /*1180*/  @!P5 LDC.64 R10, c[0x0][0x268] ;  /* 0x00009a00ff0adb82 */ /* 0x000ea20000000a00 */
[----:B------:R-:W-:Y:S02]  /*1190*/  IADD3 R23, R8, 0x50, RZ ;  /* 0x0000005008177810 */ /* 0x000fe40007ffe0ff */
[----:B------:R-:W-:Y:S01]  /*11a0*/  @!PT LDS RZ, [RZ] ;  /* 0x00000000fffff984 */ /* 0x000fe20000000800 */
[----:B------:R-:W-:Y:S01]  /*11b0*/  @!PT LDS RZ, [RZ] ;  /* 0x00000000fffff984 */ /* 0x000fe20000000800 */
[----:B------:R-:W-:Y:S01]  /*11c0*/  @!PT LDS RZ, [RZ] ;  /* 0x00000000fffff984 */ /* 0x000fe20000000800 */
[----:B------:R2:W-:Y:S02]  /*11d0*/  @!P3 LDGSTS.E.LTC128B [R0], desc[UR38][R30.64] ;  /* 0x000000001e00bfae */ /* 0x0005e4000b921966 */
[----:B------:R-:W-:Y:S01]  /*11e0*/  ISETP.GE.AND P3, PT, R23, R16, PT ;  /* 0x000000101700720c */ /* 0x000fe20003f66270 */
[----:B-----5:R-:W-:Y:S02]  /*11f0*/  @!P0 IMAD R5, R3, R15, R26 ;  /* 0x0000000f03058224 */ /* 0x020fe400078e021a */
[----:B------:R-:W-:-:S02]  /*1200*/  @!P0 IMAD.MOV.U32 R26, RZ, RZ, R28 ;  /* 0x000000ffff1a8224 */ /* 0x000fc400078e001c */
[----:B-1----:R-:W-:-:S04]  /*1210*/  @!P6 IMAD.WIDE.U32 R36, R21, R18, R36 ;  /* 0x000000121524e225 */ /* 0x002fc800078e0024 */
[----:B------:R-:W-:Y:S01]  /*1220*/  @!P0 IMAD.WIDE.U32 R26, R3, R14, R26 ;  /* 0x0000000e031a8225 */ /* 0x000fe200078e001a */
[----:B------:R-:W-:Y:S01]  /*1230*/  @P0 MOV R3, 0xff800000 ;  /* 0xff80000000030802 */ /* 0x000fe20000000f00 */
[----:B------:R-:W1:Y:S02]  /*1240*/  @!P6 LDC.64 R14, c[0x0][0x250] ;  /* 0x00009400ff0eeb82 */ /* 0x000e640000000a00 */
[----:B------:R-:W-:Y:S01]  /*1250*/  @!P0 IMAD.IADD R5, R27, 0x1, R5 ;  /* 0x000000011b058824 */ /* 0x000fe200078e0205 */
[C---:B---3--:R-:W-:Y:S01]  /*1260*/  @!P0 LEA R32, P2, R26.reuse, R6, 0x2 ;  /* 0x000000061a208211 */ /* 0x048fe200078410ff */
[----:B------:R3:W-:Y:S01]  /*1270*/  @P0 STS [R0+0x400], R3 ;  /* 0x0004000300000388 */ /* 0x0007e20000000800 */
[----:B------:R-:W-:Y:S02]  /*1280*/  @!P6 SHF.R.S32.HI R27, RZ, 0x1f, R21 ;  /* 0x0000001fff1be819 */ /* 0x000fe40000011415 */
[----:B------:R-:W-:Y:S01]  /*1290*/  @!P0 LEA.HI.X R33, R26, R7, R5, 0x2, P2 ;  /* 0x000000071a218211 */ /* 0x000fe200010f1405 */
[----:B------:R-:W-:Y:S01]  /*12a0*/  VIADD R5, R8, 0x60 ;  /* 0x0000006008057836 */ /* 0x000fe20000000000 */
[----:B------:R-:W4:Y:S01]  /*12b0*/  @!P5 LDC.64 R6, c[0x0][0x250] ;  /* 0x00009400ff06db82 */ /* 0x000f220000000a00 */
[----:B------:R-:W-:Y:S01]  /*12c0*/  @!P5 SHF.R.S32.HI R26, RZ, 0x1f, R20 ;  /* 0x0000001fff1ad819 */ /* 0x000fe20000011414 */
[----:B------:R-:W-:Y:S01]  /*12d0*/  @!P6 IMAD R27, R27, R18, RZ ;  /* 0x000000121b1be224 */ /* 0x000fe200078e02ff */
[----:B------:R-:W-:Y:S01]  /*12e0*/  @!PT LDS RZ, [RZ] ;  /* 0x00000000fffff984 */ /* 0x000fe20000000800 */
[----:B------:R-:W-:Y:S01]  /*12f0*/  @!PT LDS RZ, [RZ] ;  /* 0x00000000fffff984 */ /* 0x000fe20000000800 */
[----:B------:R-:W-:Y:S01]  /*1300*/  @!PT LDS RZ, [RZ] ;  /* 0x00000000fffff984 */ /* 0x000fe20000000800 */
[----:B------:R5:W-:Y:S01]  /*1310*/  @!P0 LDGSTS.E.LTC128B [R0+0x400], desc[UR38][R32.64] ;  /* 0x0040000020008fae */ /* 0x000be2000b921966 */
[----:B------:R-:W-:-:S02]  /*1320*/  ISETP.GE.AND P2, PT, R5, R16, PT ;  /* 0x000000100500720c */ /* 0x000fc40003f46270 */
[----:B------:R-:W-:Y:S02]  /*1330*/  @!P6 IMAD R19, R21, R19, R27 ;  /* 0x000000131513e224 */ /* 0x000fe400078e021b */
[----:B--2---:R-:W-:Y:S02]  /*1340*/  @!P5 IMAD R30, R26, R10, RZ ;  /* 0x0000000a1a1ed224 */ /* 0x004fe400078e02ff */
[----:B------:R-:W-:Y:S02]  /*1350*/  @P6 IMAD.MOV.U32 R21, RZ, RZ, -0x800000 ;  /* 0xff800000ff156424 */ /* 0x000fe400078e00ff */
[----:B------:R-:W-:Y:S01]  /*1360*/  @!P5 IMAD R30, R20, R11, R30 ;  /* 0x0000000b141ed224 */ /* 0x000fe200078e021e */
[----:B------:R-:W-:Y:S02]  /*1370*/  @!P6 IADD3 R11, R37, R19, RZ ;  /* 0x00000013250be210 */ /* 0x000fe40007ffe0ff */
[C---:B-1----:R-:W-:Y:S01]  /*1380*/  @!P6 LEA R34, P0, R36.reuse, R14, 0x2 ;  /* 0x0000000e2422e211 */ /* 0x042fe200078010ff */
[----:B------:R-:W1:Y:S01]  /*1390*/  @!P3 LDC.64 R18, c[0x0][0x268] ;  /* 0x00009a00ff12bb82 */ /* 0x000e620000000a00 */
[----:B------:R-:W-:Y:S01]  /*13a0*/  @P5 IMAD.MOV.U32 R14, RZ, RZ, -0x800000 ;  /* 0xff800000ff0e5424 */ /* 0x000fe200078e00ff */
[----:B------:R2:W-:Y:S01]  /*13b0*/  @P6 STS [R0+0x800], R21 ;  /* 0x0008001500006388 */ /* 0x0005e20000000800 */
[----:B------:R-:W-:Y:S01]  /*13c0*/  @!P6 LEA.HI.X R35, R36, R15, R11, 0x2, P0 ;  /* 0x0000000f2423e211 */ /* 0x000fe200000f140b */
[----:B---3--:R-:W-:-:S04]  /*13d0*/  VIADD R3, R8, 0x40 ;  /* 0x0000004008037836 */ /* 0x008fc80000000000 */
[----:B------:R-:W-:Y:S01]  /*13e0*/  @!PT LDS RZ, [RZ] ;  /* 0x00000000fffff984 */ /* 0x000fe20000000800 */
[----:B------:R-:W-:Y:S01]  /*13f0*/  @!PT LDS RZ, [RZ] ;  /* 0x00000000fffff984 */ /* 0x000fe20000000800 */
[----:B------:R-:W-:Y:S01]  /*1400*/  @!PT LDS RZ, [RZ] ;  /* 0x00000000fffff984 */ /* 0x000fe20000000800 */
[----:B------:R3:W-:Y:S01]  /*1410*/  @!P6 LDGSTS.E.LTC128B [R0+0x800], desc[UR38][R34.64] ;  /* 0x008000002200efae */ /* 0x0007e2000b921966 */
[----:B------:R-:W-:-:S03]  /*1420*/  ISETP.GE.AND P4, PT, R3, R16, PT ;  /* 0x000000100300720c */ /* 0x000fc60003f86270 */
[----:B------:R1:W-:Y:S01]  /*1430*/  @P5 STS [R0+0xc00], R14 ;  /* 0x000c000e00005388 */ /* 0x0003e20000000800 */
[----:B-----5:R-:W-:Y:S01]  /*1440*/  @!P5 MOV R33, R29 ;  /* 0x0000001d0021d202 */ /* 0x020fe20000000f00 */
[----:B------:R-:W-:-:S04]  /*1450*/  @!P5 IMAD.MOV.U32 R32, RZ, RZ, R28 ;  /* 0x000000ffff20d224 */ /* 0x000fc800078e001c */
[----:B------:R-:W-:Y:S02]  /*1460*/  @!P5 IMAD.WIDE.U32 R32, R20, R10, R32 ;  /* 0x0000000a1420d225 */ /* 0x000fe400078e0020 */
[----:B------:R-:W5:Y:S02]  /*1470*/  @!P2 LDC.64 R10, c[0x0][0x268] ;  /* 0x00009a00ff0aab82 */ /* 0x000f640000000a00 */
[----:B------:R-:W-:Y:S02]  /*1480*/  @!P4 SHF.R.S32.HI R31, RZ, 0x1f, R3 ;  /* 0x0000001fff1fc819 */ /* 0x000fe40000011403 */
[----:B------:R-:W-:Y:S01]  /*1490*/  @!P5 IADD3 R30, R33, R30, RZ ;  /* 0x0000001e211ed210 */ /* 0x000fe20007ffe0ff */
[----:B------:R-:W-:Y:S01]  /*14a0*/  @!P3 IMAD.MOV.U32 R33, RZ, RZ, R29 ;  /* 0x000000ffff21b224 */ /* 0x000fe200078e001d */
[C---:B----4-:R-:W-:Y:S02]  /*14b0*/  @!P5 LEA R36, P0, R32.reuse, R6, 0x2 ;  /* 0x000000062024d211 */ /* 0x050fe400078010ff */
[----:B------:R-:W4:Y:S02]  /*14c0*/  @!P4 LDC.64 R26, c[0x0][0x268] ;  /* 0x00009a00ff1acb82 */ /* 0x000f240000000a00 */
[----:B------:R-:W-:Y:S01]  /*14d0*/  @!P5 LEA.HI.X R37, R32, R7, R30, 0x2, P0 ;  /* 0x000000072025d211 */ /* 0x000fe200000f141e */
[----:B------:R-:W-:Y:S01]  /*14e0*/  @P4 IMAD.MOV.U32 R30, RZ, RZ, -0x800000 ;  /* 0xff800000ff1e4424 */ /* 0x000fe200078e00ff */
[----:B------:R-:W-:-:S03]  /*14f0*/  @!P3 SHF.R.S32.HI R32, RZ, 0x1f, R23 ;  /* 0x0000001fff20b819 */ /* 0x000fc60000011417 */
[----:B------:R-:W-:Y:S01]  /*1500*/  @!PT LDS RZ, [RZ] ;  /* 0x00000000fffff984 */ /* 0x000fe20000000800 */
[----:B------:R-:W-:Y:S01]  /*1510*/  @!PT LDS RZ, [RZ] ;  /* 0x00000000fffff984 */ /* 0x000fe20000000800 */
[----:B------:R-:W-:Y:S01]  /*1520*/  @!PT LDS RZ, [RZ] ;  /* 0x00000000fffff984 */ /* 0x000fe20000000800 */
[----:B------:R4:W-:Y:S01]  /*1530*/  @!P5 LDGSTS.E.LTC128B [R0+0xc00], desc[UR38][R36.64] ;  /* 0x00c000002400dfae */ /* 0x0009e2000b921966 */
[----:B---3--:R-:W-:Y:S01]  /*1540*/  @!P4 MOV R34, R28 ;  /* 0x0000001c0022c202 */ /* 0x008fe20000000f00 */
[----:B--2---:R-:W2:Y:S01]  /*1550*/  @!P4 LDC.64 R20, c[0x0][0x250] ;  /* 0x00009400ff14cb82 */ /* 0x004ea20000000a00 */
[----:B-1----:R-:W-:Y:S01]  /*1560*/  @!P3 IMAD R32, R32, R18, RZ ;  /* 0x000000122020b224 */ /* 0x002fe200078e02ff */
[----:B------:R1:W-:Y:S01]  /*1570*/  @P4 STS [R0+0x1000], R30 ;  /* 0x0010001e00004388 */ /* 0x0003e20000000800 */
[----:B------:R-:W-:Y:S02]  /*1580*/  @!P4 IMAD.MOV.U32 R35, RZ, RZ, R29 ;  /* 0x000000ffff23c224 */ /* 0x000fe400078e001d */
[C---:B------:R-:W-:Y:S01]  /*1590*/  @!P3 IMAD R19, R23.reuse, R19, R32 ;  /* 0x000000131713b224 */ /* 0x040fe200078e0220 */
[----:B------:R-:W-:Y:S02]  /*15a0*/  @!P3 MOV R32, R28 ;  /* 0x0000001c0020b202 */ /* 0x000fe40000000f00 */
[----:B------:R-:W3:Y:S03]  /*15b0*/  @!P3 LDC.64 R14, c[0x0][0x250] ;  /* 0x00009400ff0ebb82 */ /* 0x000ee60000000a00 */
[----:B------:R-:W-:-:S04]  /*15c0*/  @!P3 IMAD.WIDE.U32 R32, R23, R18, R32 ;  /* 0x000000121720b225 */ /* 0x000fc800078e0020 */
[----:B------:R-:W-:Y:S01]  /*15d0*/  @!P3 IMAD.IADD R19, R33, 0x1, R19 ;  /* 0x000000012113b824 */ /* 0x000fe200078e0213 */
[----:B------:R-:W3:Y:S01]  /*15e0*/  @!P2 LDC.64 R6, c[0x0][0x250] ;  /* 0x00009400ff06ab82 */ /* 0x000ee20000000a00 */
[-C--:B----4-:R-:W-:Y:S02]  /*15f0*/  @!P4 IMAD R31, R31, R26.reuse, RZ ;  /* 0x0000001a1f1fc224 */ /* 0x090fe400078e02ff */
[----:B------:R-:W-:-:S04]  /*1600*/  @!P4 IMAD.WIDE.U32 R34, R3, R26, R34 ;  /* 0x0000001a0322c225 */ /* 0x000fc800078e0022 */
[----:B------:R-:W-:Y:S01]  /*1610*/  @!P4 IMAD R27, R3, R27, R31 ;  /* 0x0000001b031bc224 */ /* 0x000fe200078e021f */
[----:B------:R-:W-:Y:S01]  /*1620*/  IADD3 R3, R8, 0x70, RZ ;  /* 0x0000007008037810 */ /* 0x000fe20007ffe0ff */
[----:B------:R-:W-:Y:S01]  /*1630*/  @!P2 IMAD.MOV.U32 R31, RZ, RZ, R29 ;  /* 0x000000ffff1fa224 */ /* 0x000fe200078e001d */
[C---:B--2---:R-:W-:Y:S01]  /*1640*/  @!P4 LEA R20, P0, R34.reuse, R20, 0x2 ;  /* 0x000000142214c211 */ /* 0x044fe200078010ff */
[----:B------:R-:W-:Y:S01]  /*1650*/  @!P4 IMAD.IADD R27, R35, 0x1, R27 ;  /* 0x00000001231bc824 */ /* 0x000fe200078e021b */
[----:B-1----:R-:W-:Y:S02]  /*1660*/  @!P2 SHF.R.S32.HI R30, RZ, 0x1f, R5 ;  /* 0x0000001fff1ea819 */ /* 0x002fe40000011405 */
[----:B------:R-:W-:Y:S02]  /*1670*/  ISETP.GE.AND P6, PT, R3, R16, PT ;  /* 0x000000100300720c */ /* 0x000fe40003fc6270 */
[----:B------:R-:W-:Y:S01]  /*1680*/  @!P4 LEA.HI.X R21, R34, R21, R27, 0x2, P0 ;  /* 0x000000152215c211 */ /* 0x000fe200000f141b */
[----:B-----5:R-:W-:Y:S01]  /*1690*/  @!P2 IMAD R30, R30, R10, RZ ;  /* 0x0000000a1e1ea224 */ /* 0x020fe200078e02ff */
[----:B---3--:R-:W-:-:S03]  /*16a0*/  @!P3 LEA R14, P5, R32, R14, 0x2 ;  /* 0x0000000e200eb211 */ /* 0x008fc600078a10ff */
[----:B------:R-:W-:Y:S01]  /*16b0*/  @!P2 IMAD R11, R5, R11, R30 ;  /* 0x0000000b050ba224 */ /* 0x000fe200078e021e */
[----:B------:R-:W-:Y:S01]  /*16c0*/  @!P2 MOV R30, R28 ;  /* 0x0000001c001ea202 */ /* 0x000fe20000000f00 */
[----:B------:R-:W-:Y:S01]  /*16d0*/  @!PT LDS RZ, [RZ] ;  /* 0x00000000fffff984 */ /* 0x000fe20000000800 */
[----:B------:R-:W-:Y:S01]  /*16e0*/  @!PT LDS RZ, [RZ] ;  /* 0x00000000fffff984 */ /* 0x000fe20000000800 */
[----:B------:R-:W-:Y:S01]  /*16f0*/  @!PT LDS RZ, [RZ] ;  /* 0x00000000fffff984 */ /* 0x000fe20000000800 */
[----:B------:R2:W-:Y:S01]  /*1700*/  @!P4 LDGSTS.E.LTC128B [R0+0x1000], desc[UR38][R20.64] ;  /* 0x010000001400cfae */ /* 0x0005e2000b921966 */
[----:B------:R-:W-:-:S03]  /*1710*/  @!P3 LEA.HI.X R15, R32, R15, R19, 0x2, P5 ;  /* 0x0000000f200fb211 */ /* 0x000fc600028f1413 */
[----:B------:R-:W-:Y:S01]  /*1720*/  @!P2 IMAD.WIDE.U32 R30, R5, R10, R30 ;  /* 0x0000000a051ea225 */ /* 0x000fe200078e001e */
[----:B------:R-:W-:-:S03]  /*1730*/  @P3 MOV R5, 0xff800000 ;  /* 0xff80000000053802 */ /* 0x000fc60000000f00 */
[----:B------:R-:W-:Y:S01]  /*1740*/  @P2 IMAD.MOV.U32 R10, RZ, RZ, -0x800000 ;  /* 0xff800000ff0a2424 */ /* 0x000fe200078e00ff */
[----:B------:R-:W-:Y:S01]  /*1750*/  @!P2 IADD3 R11, R31, R11, RZ ;  /* 0x0000000b1f0ba210 */ /* 0x000fe20007ffe0ff */
[----:B------:R1:W-:Y:S01]  /*1760*/  @P3 STS [R0+0x1400], R5 ;  /* 0x0014000500003388 */ /* 0x0003e20000000800 */
[----:B------:R-:W-:-:S03]  /*1770*/  @!P2 LEA R6, P0, R30, R6, 0x2 ;  /* 0x000000061e06a211 */ /* 0x000fc600078010ff */
[----:B------:R-:W-:Y:S01]  /*1780*/  @!PT LDS RZ, [RZ] ;  /* 0x00000000fffff984 */ /* 0x000fe20000000800 */
[----:B------:R-:W-:Y:S01]  /*1790*/  @!PT LDS RZ, [RZ] ;  /* 0x00000000fffff984 */ /* 0x000fe20000000800 */
[----:B------:R-:W-:Y:S01]  /*17a0*/  @!PT LDS RZ, [RZ] ;  /* 0x00000000fffff984 */ /* 0x000fe20000000800 */
[----:B------:R2:W-:Y:S01]  /*17b0*/  @!P3 LDGSTS.E.LTC128B [R0+0x1400], desc[UR38][R14.64] ;  /* 0x014000000e00bfae */ /* 0x0005e2000b921966 */
[----:B------:R-:W-:-:S03]  /*17c0*/  @!P2 LEA.HI.X R7, R30, R7, R11, 0x2, P0 ;  /* 0x000000071e07a211 */ /* 0x000fc600000f140b */
        /* <DEDUP_REMOVED lines=23> */
.L_x_316:
[----:B------:R-:W-:Y:S05]  /*1940*/  BSYNC B0 ;  /* 0x0000000000007941 */ /* 0x000fea0003800000 */
.L_x_315:
[----:B------:R-:W-:Y:S01]  /*1950*/  USHF.L.U32 UR4, UR36, 0x6, URZ ;  /* 0x0000000624047899 */ /* 0x000fe2000800063f */
[C---:B--23--:R-:W-:Y:S01]  /*1960*/  @P1 IMAD.HI.U32 R0, R12.reuse, R9, RZ ;  /* 0x000000090c001227 */ /* 0x04cfe200078e00ff */
[----:B------:R-:W2:Y:S01]  /*1970*/  LDC.64 R6, c[0x0][0x240] ;  /* 0x00009000ff067b82 */ /* 0x000ea20000000a00 */
[----:B------:R-:W-:Y:S01]  /*1980*/  ISETP.GE.AND P0, PT, R12, R17, PT ;  /* 0x000000110c00720c */ /* 0x000fe20003f06270 */
[----:B------:R-:W-:Y:S01]  /*1990*/  USHF.R.S32.HI UR5, URZ, 0x1f, UR4 ;  /* 0x0000001f3f057899 */ /* 0x000fe20008011404 */
        /* <DEDUP_REMOVED lines=11> */
[----:B------:R-:W-:Y:S01]  /*1a50*/  SHF.R.S32.HI R34, RZ, 0x1f, R14 ;  /* 0x0000001fff227819 */ /* 0x000fe2000001140e */
[----:B------:R-:W0:Y:S01]  /*1a60*/  LDGDEPBAR ;  /* 0x00000000000079af */ /* 0x000e220000000000 */
[----:B------:R-:W-:-:S02]  /*1a70*/  ISETP.LT.OR P4, PT, R5, RZ, P4 ;  /* 0x000000ff0500720c */ /* 0x000fc40002781670 */
[----:B------:R-:W-:Y:S02]  /*1a80*/  IADD3 R33, P0, R32, R24, RZ ;  /* 0x0000001820217210 */ /* 0x000fe40007f1e0ff */
[----:B------:R-:W-:Y:S02]  /*1a90*/  ISETP.LT.OR P3, PT, R16, 0x3, P4 ;  /* 0x000000031000780c */ /* 0x000fe40002761670 */
[----:B------:R-:W-:Y:S01]  /*1aa0*/  LEA.HI.X.SX32 R32, R32, R25, 0x1, P0 ;  /* 0x0000001920207211 */ /* 0x000fe200000f0eff */
[-C--:B--2---:R-:W-:Y:S02]  /*1ab0*/  IMAD R10, R10, R6.reuse, RZ ;  /* 0x000000060a0a7224 */ /* 0x084fe400078e02ff */
[----:B------:R-:W-:Y:S01]  /*1ac0*/  IMAD.WIDE.U32 R26, R3, R6, UR4 ;  /* 0x00000004031a7e25 */ /* 0x000fe2000f8e0006 */
[----:B------:R-:W-:-:S03]  /*1ad0*/  ULDC.64 UR4, c[0x0][0x230] ;  /* 0x00008c0000047ab9 */ /* 0x000fc60000000a00 */
        /* <DEDUP_REMOVED lines=16> */
[----:B--2---:R-:W-:Y:S01]  /*1be0*/  @!P3 LEA R12, P0, R18, R38, 0x1 ;  /* 0x00000026120cb211 */ /* 0x004fe200078008ff */
        /* <DEDUP_REMOVED lines=79> */
[C---:B------:R-:W-:Y:S01]  /*20e0*/  @P1 VIADD R28, R2.reuse, 0x20 ;  /* 0x00000020021c1836 */ /* 0x040fe20000000000 */
[----:B------:R-:W-:Y:S01]  /*20f0*/  FSETP.NEU.FTZ.AND P2, PT, R23, -INF , PT ;  /* 0xff8000001700780b */ /* 0x000fe20003f5d000 */
[----:B------:R-:W-:Y:S01]  /*2100*/  @P0 VIADD R28, R2, 0x30 ;  /* 0x00000030021c0836 */ /* 0x000fe20000000000 */
[----:B------:R-:W3:Y:S01]  /*2110*/  MUFU.EX2 R16, R16 ;  /* 0x0000001000107308 */ /* 0x000ee20000000800 */
[----:B-1----:R-:W-:Y:S01]  /*2120*/  FADD.FTZ R12, RZ, R18 ;  /* 0x00000012ff0c7221 */ /* 0x002fe20000010000 */
[----:B------:R-:W-:-:S02]  /*2130*/  FSETP.NEU.FTZ.AND P1, PT, R21, -INF , PT ;  /* 0xff8000001500780b */ /* 0x000fc40003f3d000 */
[----:B------:R-:W-:-:S03]  /*2140*/  FSETP.NEU.FTZ.AND P0, PT, R20, -INF , PT ;  /* 0xff8000001400780b */ /* 0x000fc60003f1d000 */
[----:B------:R-:W-:Y:S01]  /*2150*/  @P3 IADD3 R28, R2, 0x40, RZ ;  /* 0x00000040021c3810 */ /* 0x000fe20007ffe0ff */
        /* <DEDUP_REMOVED lines=30> */
[----:B--2---:R-:W-:-:S04]  /*2340*/  FADD.FTZ R21, R23, R21 ;  /* 0x0000001517157221 */ /* 0x004fc80000010000 */
[----:B------:R-:W1:Y:S01]  /*2350*/  SHFL.BFLY PT, R26, R27, 0x1, 0x1f ;  /* 0x0c201f001b1a7f89 */ /* 0x000e6200000e0000 */
[----:B------:R-:W-:Y:S01]  /*2360*/  IMAD.MOV.U32 R23, RZ, RZ, RZ ;  /* 0x000000ffff177224 */ /* 0x000fe200078e00ff */
        /* <DEDUP_REMOVED lines=25> */
[----:B------:R-:W-:-:S11]  /*2500*/  ULDC.64 UR4, c[0x0][0x2a8] ;  /* 0x0000aa0000047ab9 */ /* 0x000fd60000000a00 */
        /* <DEDUP_REMOVED lines=15> */
.L_x_318:
[----:B------:R-:W-:Y:S05]  /*2600*/  BSYNC B0 ;  /* 0x0000000000007941 */ /* 0x000fea0003800000 */
.L_x_317:
[----:B------:R-:W-:Y:S01]  /*2610*/  IMAD R36, R8, 0x4, R0 ;  /* 0x0000000408247824 */ /* 0x000fe200078e0200 */
[----:B------:R-:W-:Y:S01]  /*2620*/  STS [R31], R18 ;  /* 0x000000121f007388 */ /* 0x000fe20000000800 */
[----:B------:R-:W-:Y:S01]  /*2630*/  BSSY B1, `(.L_x_319) ;  /* 0x00000e5000017945 */ /* 0x000fe20003800000 */
[----:B------:R-:W-:Y:S01]  /*2640*/  HFMA2.MMA R12, -RZ, RZ, 0, 0 ;  /* 0x00000000ff0c7435 */ /* 0x000fe200000001ff */
        /* <DEDUP_REMOVED lines=31> */
.L_x_323:
        /* <DEDUP_REMOVED lines=142> */
.L_x_322:
[----:B------:R-:W-:Y:S05]  /*3120*/  BSYNC B0 ;  /* 0x0000000000007941 */ /* 0x000fea0003800000 */
.L_x_321:
[----:B------:R-:W-:Y:S05]  /*3130*/  @!P5 BRA `(.L_x_320) ;  /* 0x0000000000d0d947 */ /* 0x000fea0003800000 */
[----:B------:R-:W-:Y:S01]  /*3140*/  VIADD R4, R40, 0x3 ;  /* 0x0000000328047836 */ /* 0x000fe20000000000 */
[----:B-1----:R-:W-:Y:S01]  /*3150*/  MOV R20, 0x3 ;  /* 0x0000000300147802 */ /* 0x002fe20000000f00 */
[----:B------:R-:W-:-:S03]  /*3160*/  IMAD.MOV.U32 R6, RZ, RZ, RZ ;  /* 0x000000ffff067224 */ /* 0x000fc600078e00ff */
[----:B------:R-:W-:-:S07]  /*3170*/  SHF.R.S32.HI R7, RZ, 0x1f, R4 ;  /* 0x0000001fff077819 */ /* 0x000fce0000011404 */
.L_x_324:
        /* <DEDUP_REMOVED lines=48> */
.L_x_320:
[----:B------:R-:W-:Y:S05]  /*3480*/  BSYNC B1 ;  /* 0x0000000000017941 */ /* 0x000fea0003800000 */
.L_x_319:
        /* <DEDUP_REMOVED lines=23> */
        .weak           $__internal_9_$__cuda_sm20_div_u64
        .type           $__internal_9_$__cuda_sm20_div_u64,@function
        .size           $__internal_9_$__cuda_sm20_div_u64,(.L_x_1597 - $__internal_9_$__cuda_sm20_div_u64)
$__internal_9_$__cuda_sm20_div_u64:
        /* <DEDUP_REMOVED lines=60> */
[----:B------:R-:W-:Y:S06]  /*39c0*/  RET.REL.NODEC R2 `(_ZN7cutlass13device_kernelIN5flash19FlashAttnFwdCombineIN4cute5tupleIJNS3_1CILi16EEENS5_ILi64EEEEEELi7ELi256ELi1ELb0ELb1ENS_10bfloat16_tEfNS_4arch4Sm90EEEEEvNT_6ParamsE) ;  /* 0xffffffc4028c7950 */ /* 0x000fec0003c3ffff */
.L_x_325:
        /* <DEDUP_REMOVED lines=11> */
.L_x_1597:


//--------------------- .text._ZN7cutlass13device_kernelIN5flash19FlashAttnFwdCombineIN4cute5tupleIJNS3_1CILi16EEENS5_ILi64EEEEEELi6ELi256ELi1ELb0ELb1ENS_10bfloat16_tEfNS_4arch4Sm90EEEEEvNT_6ParamsE --------------------------
	.section	.text._ZN7cutlass13device_kernelIN5flash19FlashAttnFwdCombineIN4cute5tupleIJNS3_1CILi16EEENS5_ILi64EEEEEELi6ELi256ELi1ELb0ELb1ENS_10bfloat16_tEfNS_4arch4Sm90EEEEEvNT_6ParamsE,"ax",@progbits
	.align	128
.text._ZN7cutlass13device_kernelIN5flash19FlashAttnFwdCombineIN4cute5tupleIJNS3_1CILi16EEENS5_ILi64EEEEEELi6ELi256ELi1ELb0ELb1ENS_10bfloat16_tEfNS_4arch4Sm90EEEEEvNT_6ParamsE:
        .type           _ZN7cutlass13device_kernelIN5flash19FlashAttnFwdCombineIN4cute5tupleIJNS3_1CILi16EEENS5_ILi64EEEEEELi6ELi256ELi1ELb0ELb1ENS_10bfloat16_tEfNS_4arch4Sm90EEEEEvNT_6ParamsE,@function
        .size           _ZN7cutlass13device_kernelIN5flash19FlashAttnFwdCombineIN4cute5tupleIJNS3_1CILi16EEENS5_ILi64EEEEEELi6ELi256ELi1ELb0ELb1ENS_10bfloat16_tEfNS_4arch4Sm90EEEEEvNT_6ParamsE,(.L_x_1599 - _ZN7cutlass13device_kernelIN5flash19FlashAttnFwdCombineIN4cute5tupleIJNS3_1CILi16EEENS5_ILi64EEEEEELi6ELi256ELi1ELb0ELb1ENS_10bfloat16_tEfNS_4arch4Sm90EEEEEvNT_6ParamsE)
        .other          _ZN7cutlass13device_kernelIN5flash19FlashAttnFwdCombineIN4cute5tupleIJNS3_1CILi16EEENS5_ILi64EEEEEELi6ELi256ELi1ELb0ELb1ENS_10bfloat16_tEfNS_4arch4Sm90EEEEEvNT_6ParamsE,@"STO_CUDA_ENTRY STV_DEFAULT"
_ZN7cutlass13device_kernelIN5flash19FlashAttnFwdCombineIN4cute5tupleIJNS3_1CILi16EEENS5_ILi64EEEEEELi6ELi256ELi1ELb0ELb1ENS_10bfloat16_tEfNS_4arch4Sm90EEEEEvNT_6ParamsE:
        /* <DEDUP_REMOVED lines=57> */
.L_x_326:
        /* <DEDUP_REMOVED lines=25> */
.L_x_327:
        /* <DEDUP_REMOVED lines=101> */
.L_x_329:
        /* <DEDUP_REMOVED lines=14> */
[----:B------:R-:W-:Y:S05]  /*0c50*/  CALL.REL.NOINC `($__internal_10_$__cuda_sm20_div_u64) ;  /* 0x00000020009c7944 */ /* 0x000fea0003c00000 */
[----:B------:R-:W-:Y:S05]  /*0c60*/  BRA `(.L_x_331) ;  /* 0x00000000004c7947 */ /* 0x000fea0003800000 */
.L_x_330:
        /* <DEDUP_REMOVED lines=19> */
.L_x_331:
[----:B------:R-:W-:Y:S02]  /*0da0*/  IADD3 R4, R7, -0x1, RZ ;  /* 0xffffffff07047810 */ /* 0x000fe40007ffe0ff */
[----:B------:R-:W-:-:S03]  /*0db0*/  MOV R9, R0 ;  /* 0x0000000000097202 */ /* 0x000fc60000000f00 */
.L_x_328:
        /* <DEDUP_REMOVED lines=18> */
[----:B------:R-:W-:Y:S01]  /*0ee0*/  VIADD R29, R8, 0x20 ;  /* 0x00000020081d7836 */ /* 0x000fe20000000000 */
[----:B------:R-:W-:Y:S01]  /*0ef0*/  MOV R0, R3 ;  /* 0x0000000300007202 */ /* 0x000fe20000000f00 */
[----:B------:R-:W-:Y:S01]  /*0f00*/  @P1 IMAD.HI.U32 R5, R3, R9, RZ ;  /* 0x0000000903051227 */ /* 0x000fe200078e00ff */
[-C--:B------:R-:W-:Y:S01]  /*0f10*/  ISETP.GE.AND P5, PT, R30, R16.reuse, PT ;  /* 0x000000101e00720c */ /* 0x080fe20003fa6270 */
[----:B------:R-:W-:Y:S01]  /*0f20*/  ULDC.64 UR4, c[0x0][0x270] ;  /* 0x00009c0000047ab9 */ /* 0x000fe20000000a00 */
[----:B------:R-:W-:Y:S01]  /*0f30*/  ISETP.GE.AND P4, PT, R29, R16, PT ;  /* 0x000000101d00720c */ /* 0x000fe20003f86270 */
[----:B------:R-:W-:Y:S01]  /*0f40*/  IMAD.MOV.U32 R32, RZ, RZ, R24 ;  /* 0x000000ffff207224 */ /* 0x000fe200078e0018 */
[----:B------:R-:W-:Y:S01]  /*0f50*/  @P1 SHF.R.U32.HI R0, RZ, R4, R5 ;  /* 0x00000004ff001219 */ /* 0x000fe20000011605 */
[----:B------:R-:W-:Y:S01]  /*0f60*/  UMOV UR7, 0x400 ;  /* 0x0000040000077882 */ /* 0x000fe20000000000 */
[----:B------:R-:W-:Y:S01]  /*0f70*/  MOV R33, R25 ;  /* 0x0000001900217202 */ /* 0x000fe20000000f00 */
[----:B------:R-:W3:Y:S01]  /*0f80*/  @!P6 LDC.64 R26, c[0x0][0x268] ;  /* 0x00009a00ff1aeb82 */ /* 0x000ee20000000a00 */
[--C-:B------:R-:W-:Y:S01]  /*0f90*/  SHF.R.S32.HI R5, RZ, 0x1f, R0.reuse ;  /* 0x0000001fff057819 */ /* 0x100fe20000011400 */
[----:B------:R-:W-:-:S02]  /*0fa0*/  IMAD.MOV R6, RZ, RZ, -R0 ;  /* 0x000000ffff067224 */ /* 0x000fc400078e0a00 */
[----:B------:R-:W-:Y:S02]  /*0fb0*/  IMAD.WIDE.U32 R32, R0, UR4, R32 ;  /* 0x0000000400207c25 */ /* 0x000fe4000f8e0020 */
[----:B------:R-:W-:Y:S02]  /*0fc0*/  @!P5 SHF.R.S32.HI R23, RZ, 0x1f, R30 ;  /* 0x0000001fff17d819 */ /* 0x000fe4000001141e */
[----:B------:R-:W4:Y:S01]  /*0fd0*/  @!P5 LDC.64 R18, c[0x0][0x268] ;  /* 0x00009a00ff12db82 */ /* 0x000f220000000a00 */
[----:B------:R-:W-:Y:S01]  /*0fe0*/  IMAD R6, R22, R6, R3 ;  /* 0x0000000616067224 */ /* 0x000fe200078e0203 */
[----:B------:R-:W-:Y:S01]  /*0ff0*/  @!P6 SHF.R.S32.HI R3, RZ, 0x1f, R8 ;  /* 0x0000001fff03e819 */ /* 0x000fe20000011408 */
[----:B------:R-:W-:Y:S01]  /*1000*/  IMAD R5, R5, UR4, RZ ;  /* 0x0000000405057c24 */ /* 0x000fe2000f8e02ff */
[----:B--2---:R-:W-:Y:S02]  /*1010*/  ULEA UR6, UR6, UR7, 0x18 ;  /* 0x0000000706067291 */ /* 0x004fe4000f8ec03f */
[----:B------:R-:W-:Y:S01]  /*1020*/  SHF.R.S32.HI R28, RZ, 0x1f, R6 ;  /* 0x0000001fff1c7819 */ /* 0x000fe20000011406 */
[----:B------:R-:W-:Y:S01]  /*1030*/  IMAD R5, R0, UR5, R5 ;  /* 0x0000000500057c24 */ /* 0x000fe2000f8e0205 */
[----:B------:R-:W2:Y:S01]  /*1040*/  @!P4 LDC.64 R10, c[0x0][0x268] ;  /* 0x00009a00ff0acb82 */ /* 0x000ea20000000a00 */
[----:B------:R-:W-:Y:S01]  /*1050*/  IADD3 R32, P0, R6, R32, RZ ;  /* 0x0000002006207210 */ /* 0x000fe20007f1e0ff */
[----:B------:R-:W-:Y:S01]  /*1060*/  @P6 IMAD.MOV.U32 R0, RZ, RZ, -0x800000 ;  /* 0xff800000ff006424 */ /* 0x000fe200078e00ff */
[----:B------:R-:W-:-:S02]  /*1070*/  LEA R31, R31, UR6, 0x2 ;  /* 0x000000061f1f7c11 */ /* 0x000fc4000f8e10ff */
[----:B------:R-:W-:Y:S02]  /*1080*/  IADD3.X R33, R28, R33, R5, P0, !PT ;  /* 0x000000211c217210 */ /* 0x000fe400007fe405 */
[----:B------:R-:W-:Y:S01]  /*1090*/  @!P5 MOV R34, R32 ;  /* 0x000000200022d202 */ /* 0x000fe20000000f00 */
[----:B------:R-:W5:Y:S01]  /*10a0*/  @!P6 LDC.64 R20, c[0x0][0x250] ;  /* 0x00009400ff14eb82 */ /* 0x000f620000000a00 */
[----:B---3--:R-:W-:Y:S01]  /*10b0*/  @!P6 IMAD R3, R3, R26, RZ ;  /* 0x0000001a0303e224 */ /* 0x008fe200078e02ff */
[----:B------:R3:W-:Y:S01]  /*10c0*/  @P6 STS [R31], R0 ;  /* 0x000000001f006388 */ /* 0x0007e20000000800 */
[C---:B------:R-:W-:Y:S01]  /*10d0*/  IADD3 R5, R8.reuse, 0x30, RZ ;  /* 0x0000003008057810 */ /* 0x040fe20007ffe0ff */
[----:B------:R-:W-:Y:S02]  /*10e0*/  @!P5 IMAD.MOV.U32 R35, RZ, RZ, R33 ;  /* 0x000000ffff23d224 */ /* 0x000fe400078e0021 */
[C---:B------:R-:W-:Y:S01]  /*10f0*/  @!P6 IMAD R3, R8.reuse, R27, R3 ;  /* 0x0000001b0803e224 */ /* 0x040fe200078e0203 */
[----:B------:R-:W-:Y:S01]  /*1100*/  ISETP.GE.AND P3, PT, R5, R16, PT ;  /* 0x000000100500720c */ /* 0x000fe20003f66270 */
[----:B------:R-:W1:Y:S01]  /*1110*/  @!P5 LDC.64 R14, c[0x0][0x250] ;  /* 0x00009400ff0edb82 */ /* 0x000e620000000a00 */
[----:B------:R-:W-:-:S04]  /*1120*/  @!P6 IMAD.WIDE.U32 R26, R8, R26, R32 ;  /* 0x0000001a081ae225 */ /* 0x000fc800078e0020 */
[-C--:B----4-:R-:W-:Y:S02]  /*1130*/  @!P5 IMAD R23, R23, R18.reuse, RZ ;  /* 0x000000121717d224 */ /* 0x090fe400078e02ff */
[----:B------:R-:W-:Y:S01]  /*1140*/  @!P6 IMAD.IADD R3, R27, 0x1, R3 ;  /* 0x000000011b03e824 */ /* 0x000fe200078e0203 */
[----:B------:R-:W4:Y:S01]  /*1150*/  @!P4 LDC.64 R6, c[0x0][0x250] ;  /* 0x00009400ff06cb82 */ /* 0x000f220000000a00 */
[C---:B------:R-:W-:Y:S02]  /*1160*/  @!P5 IMAD R19, R30.reuse, R19, R23 ;  /* 0x000000131e13d224 */ /* 0x040fe400078e0217 */
[----:B------:R-:W-:-:S04]  /*1170*/  @!P5 IMAD.WIDE.U32 R34, R30, R18, R34 ;  /* 0x000000121e22d225 */ /* 0x000fc800078e0022 */
[----:B------:R-:W-:Y:S01]  /*1180*/  @!P5 IMAD.IADD R19, R35, 0x1, R19 ;  /* 0x000000012313d824 */ /* 0x000fe200078e0213 */
[C---:B-----5:R-:W-:Y:S02]  /*1190*/  @!P6 LEA R20, P0, R26.reuse, R20, 0x2 ;  /* 0x000000141a14e211 */ /* 0x060fe400078010ff */
[----:B---3--:R-:W-:Y:S02]  /*11a0*/  @!P4 SHF.R.S32.HI R0, RZ, 0x1f, R29 ;  /* 0x0000001fff00c819 */ /* 0x008fe4000001141d */
[----:B------:R-:W-:Y:S02]  /*11b0*/  @!P6 LEA.HI.X R21, R26, R21, R3, 0x2, P0 ;  /* 0x000000151a15e211 */ /* 0x000fe400000f1403 */
[----:B------:R-:W-:Y:S01]  /*11c0*/  @P5 MOV R3, 0xff800000 ;  /* 0xff80000000035802 */ /* 0x000fe20000000f00 */
[----:B--2---:R-:W-:Y:S01]  /*11d0*/  @!P4 IMAD R0, R0, R10, RZ ;  /* 0x0000000a0000c224 */ /* 0x004fe200078e02ff */
[C---:B-1----:R-:W-:Y:S01]  /*11e0*/  @!P5 LEA R14, P2, R34.reuse, R14, 0x2 ;  /* 0x0000000e220ed211 */ /* 0x042fe200078410ff */
[----:B------:R-:W-:Y:S01]  /*11f0*/  @!PT LDS RZ, [RZ] ;  /* 0x00000000fffff984 */ /* 0x000fe20000000800 */
[----:B------:R-:W-:Y:S01]  /*1200*/  @!PT LDS RZ, [RZ] ;  /* 0x00000000fffff984 */ /* 0x000fe20000000800 */
[----:B------:R-:W-:Y:S01]  /*1210*/  @!PT LDS RZ, [RZ] ;  /* 0x00000000fffff984 */ /* 0x000fe20000000800 */
[----:B------:R2:W-:Y:S02]  /*1220*/  @!P6 LDGSTS.E.LTC128B [R31], desc[UR38][R20.64] ;  /* 0x00000000141fefae */ /* 0x0005e4000b921966 */
[C---:B------:R-:W-:Y:S01]  /*1230*/  @!P4 IMAD R0, R29.reuse, R11, R0 ;  /* 0x0000000b1d00c224 */ /* 0x040fe200078e0200 */
[----:B------:R-:W-:Y:S01]  /*1240*/  @!P5 LEA.HI.X R15, R34, R15, R19, 0x2, P2 ;  /* 0x0000000f220fd211 */ /* 0x000fe200010f1413 */
[----:B------:R-:W-:Y:S01]  /*1250*/  @!P4 IMAD.WIDE.U32 R10, R29, R10, R32 ;  /* 0x0000000a1d0ac225 */ /* 0x000fe200078e0020 */
[----:B------:R1:W-:Y:S04]  /*1260*/  @P5 STS [R31+0x400], R3 ;  /* 0x000400031f005388 */ /* 0x0003e80000000800 */
[----:B------:R-:W-:Y:S01]  /*1270*/  @!P4 IADD3 R0, R11, R0, RZ ;  /* 0x000000000b00c210 */ /* 0x000fe20007ffe0ff */
[----:B------:R-:W-:Y:S01]  /*1280*/  @!PT LDS RZ, [RZ] ;  /* 0x00000000fffff984 */ /* 0x000fe20000000800 */
[----:B------:R-:W-:Y:S01]  /*1290*/  @!PT LDS RZ, [RZ] ;  /* 0x00000000fffff984 */ /* 0x000fe20000000800 */
[----:B------:R-:W-:Y:S01]  /*12a0*/  @!PT LDS RZ, [RZ] ;  /* 0x00000000fffff984 */ /* 0x000fe20000000800 */
[----:B------:R2:W-:Y:S01]  /*12b0*/  @!P5 LDGSTS.E.LTC128B [R31+0x400], desc[UR38][R14.64] ;  /* 0x004000000e1fdfae */ /* 0x0005e2000b921966 */
[----:B----4-:R-:W-:-:S04]  /*12c0*/  @!P4 LEA R6, P0, R10, R6, 0x2 ;  /* 0x000000060a06c211 */ /* 0x010fc800078010ff */
[----:B------:R-:W-:Y:S02]  /*12d0*/  @!P4 LEA.HI.X R7, R10, R7, R0, 0x2, P0 ;  /* 0x000000070a07c211 */ /* 0x000fe400000f1400 */
        /* <DEDUP_REMOVED lines=24> */
.L_x_333:
[----:B------:R-:W-:Y:S05]  /*1460*/  BSYNC B0 ;  /* 0x0000000000007941 */ /* 0x000fea0003800000 */
.L_x_332:
[----:B------:R-:W-:Y:S01]  /*1470*/  USHF.L.U32 UR4, UR36, 0x6, URZ ;  /* 0x0000000624047899 */ /* 0x000fe2000800063f */
[C---:B--2---:R-:W-:Y:S01]  /*1480*/  @P1 IMAD.HI.U32 R0, R12.reuse, R9, RZ ;  /* 0x000000090c001227 */ /* 0x044fe200078e00ff */
[----:B------:R-:W2:Y:S01]  /*1490*/  LDC.64 R6, c[0x0][0x240] ;  /* 0x00009000ff067b82 */ /* 0x000ea20000000a00 */
[----:B------:R-:W-:Y:S01]  /*14a0*/  ISETP.GE.AND P0, PT, R12, R17, PT ;  /* 0x000000110c00720c */ /* 0x000fe20003f06270 */
[----:B------:R-:W-:Y:S01]  /*14b0*/  USHF.R.S32.HI UR5, URZ, 0x1f, UR4 ;  /* 0x0000001f3f057899 */ /* 0x000fe20008011404 */
        /* <DEDUP_REMOVED lines=22> */
[----:B------:R-:W-:Y:S02]  /*1620*/  IMAD R3, R32, UR4, RZ ;  /* 0x0000000420037c24 */ /* 0x000fe4000f8e02ff */
[----:B------:R-:W-:Y:S02]  /*1630*/  IMAD.IADD R27, R27, 0x1, R7 ;  /* 0x000000011b1b7824 */ /* 0x000fe400078e0207 */
[C---:B------:R-:W-:Y:S01]  /*1640*/  IMAD R3, R33.reuse, UR5, R3 ;  /* 0x0000000521037c24 */ /* 0x040fe2000f8e0203 */
        /* <DEDUP_REMOVED lines=13> */
[----:B------:R-:W-:Y:S02]  /*1720*/  @!P3 LEA.HI.X R19, R18, R37, R19, 0x1, P0 ;  /* 0x000000251213b211 */ /* 0x000fe400000f0c13 */
        /* <DEDUP_REMOVED lines=125> */
.L_x_335:
[----:B------:R-:W-:Y:S05]  /*1f00*/  BSYNC B0 ;  /* 0x0000000000007941 */ /* 0x000fea0003800000 */
.L_x_334:
[----:B------:R-:W-:Y:S01]  /*1f10*/  IMAD R35, R8, 0x4, R0 ;  /* 0x0000000408237824 */ /* 0x000fe200078e0200 */
[----:B------:R-:W-:Y:S01]  /*1f20*/  STS [R21], R17 ;  /* 0x0000001115007388 */ /* 0x000fe20000000800 */
[----:B------:R-:W-:Y:S01]  /*1f30*/  BSSY B1, `(.L_x_336) ;  /* 0x00000e2000017945 */ /* 0x000fe20003800000 */
[----:B------:R-:W-:Y:S02]  /*1f40*/  IMAD.MOV.U32 R9, RZ, RZ, RZ ;  /* 0x000000ffff097224 */ /* 0x000fe400078e00ff */
[----:B------:R-:W-:Y:S04]  /*1f50*/  STS [R21+0x400], R16 ;  /* 0x0004001015007388 */ /* 0x000fe80000000800 */
[----:B------:R2:W-:Y:S04]  /*1f60*/  STS [R21+0x800], R12 ;  /* 0x0008000c15007388 */ /* 0x0005e80000000800 */
[----:B------:R3:W-:Y:S04]  /*1f70*/  STS [R21+0xc00], R10 ;  /* 0x000c000a15007388 */ /* 0x0007e80000000800 */
        /* <DEDUP_REMOVED lines=25> */
.L_x_340:
        /* <DEDUP_REMOVED lines=142> */
.L_x_339:
[----:B------:R-:W-:Y:S05]  /*29f0*/  BSYNC B0 ;  /* 0x0000000000007941 */ /* 0x000fea0003800000 */
.L_x_338:
[----:B------:R-:W-:Y:S05]  /*2a00*/  @!P5 BRA `(.L_x_337) ;  /* 0x0000000000d0d947 */ /* 0x000fea0003800000 */
[----:B------:R-:W-:Y:S01]  /*2a10*/  VIADD R4, R40, 0x3 ;  /* 0x0000000328047836 */ /* 0x000fe20000000000 */
[----:B------:R-:W-:Y:S01]  /*2a20*/  HFMA2.MMA R20, -RZ, RZ, 0, 1.78813934326171875e-07 ;  /* 0x00000003ff147435 */ /* 0x000fe200000001ff */
[----:B-1----:R-:W-:-:S03]  /*2a30*/  IMAD.MOV.U32 R6, RZ, RZ, RZ ;  /* 0x000000ffff067224 */ /* 0x002fc600078e00ff */
[----:B------:R-:W-:-:S07]  /*2a40*/  SHF.R.S32.HI R7, RZ, 0x1f, R4 ;  /* 0x0000001fff077819 */ /* 0x000fce0000011404 */
.L_x_341:
        /* <DEDUP_REMOVED lines=48> */
.L_x_337:
[----:B------:R-:W-:Y:S05]  /*2d50*/  BSYNC B1 ;  /* 0x0000000000017941 */ /* 0x000fea0003800000 */
.L_x_336:
        /* <DEDUP_REMOVED lines=23> */
        .weak           $__internal_10_$__cuda_sm20_div_u64
        .type           $__internal_10_$__cuda_sm20_div_u64,@function
        .size           $__internal_10_$__cuda_sm20_div_u64,(.L_x_1599 - $__internal_10_$__cuda_sm20_div_u64)
$__internal_10_$__cuda_sm20_div_u64:
[----:B------:R-:W-:-:S04]  /*2ed0*/  MOV R9, RZ ;  /* 0x000000ff00097202 */ /* 0x000fc80000000f00 */
        /* <DEDUP_REMOVED lines=59> */
[----:B------:R-:W-:Y:S06]  /*3290*/  RET.REL.NODEC R2 `(_ZN7cutlass13device_kernelIN5flash19FlashAttnFwdCombineIN4cute5tupleIJNS3_1CILi16EEENS5_ILi64EEEEEELi6ELi256ELi1ELb0ELb1ENS_10bfloat16_tEfNS_4arch4Sm90EEEEEvNT_6ParamsE) ;  /* 0xffffffcc02587950 */ /* 0x000fec0003c3ffff */
.L_x_342:
        /* <DEDUP_REMOVED lines=14> */
.L_x_1599:


//--------------------- .text._ZN7cutlass13device_kernelIN5flash19FlashAttnFwdCombineIN4cute5tupleIJNS3_1CILi16EEENS5_ILi64EEEEEELi5ELi256ELi1ELb0ELb1ENS_10bfloat16_tEfNS_4arch4Sm90EEEEEvNT_6ParamsE --------------------------
	.section	.text._ZN7cutlass13device_kernelIN5flash19FlashAttnFwdCombineIN4cute5tupleIJNS3_1CILi16EEENS5_ILi64EEEEEELi5ELi256ELi1ELb0ELb1ENS_10bfloat16_tEfNS_4arch4Sm90EEEEEvNT_6ParamsE,"ax",@progbits
	.align	128
.text._ZN7cutlass13device_kernelIN5flash19FlashAttnFwdCombineIN4cute5tupleIJNS3_1CILi16EEENS5_ILi64EEEEEELi5ELi256ELi1ELb0ELb1ENS_10bfloat16_tEfNS_4arch4Sm90EEEEEvNT_6ParamsE:
        .type           _ZN7cutlass13device_kernelIN5flash19FlashAttnFwdCombineIN4cute5tupleIJNS3_1CILi16EEENS5_ILi64EEEEEELi5ELi256ELi1ELb0ELb1ENS_10bfloat16_tEfNS_4arch4Sm90EEEEEvNT_6ParamsE,@function
        .size           _ZN7cutlass13device_kernelIN5flash19FlashAttnFwdCombineIN4cute5tupleIJNS3_1CILi16EEENS5_ILi64EEEEEELi5ELi256ELi1ELb0ELb1ENS_10bfloat16_tEfNS_4arch4Sm90EEEEEvNT_6ParamsE,(.L_x_1601 - _ZN7cutlass13device_kernelIN5flash19FlashAttnFwdCombineIN4cute5tupleIJNS3_1CILi16EEENS5_ILi64EEEEEELi5ELi256ELi1ELb0ELb1ENS_10bfloat16_tEfNS_4arch4Sm90EEEEEvNT_6ParamsE)
        .other          _ZN7cutlass13device_kernelIN5flash19FlashAttnFwdCombineIN4cute5tupleIJNS3_1CILi16EEENS5_ILi64EEEEEELi5ELi256ELi1ELb0ELb1ENS_10bfloat16_tEfNS_4arch4Sm90EEEEEvNT_6ParamsE,@"STO_CUDA_ENTRY STV_DEFAULT"
_ZN7cutlass13device_kernelIN5flash19FlashAttnFwdCombineIN4cute5tupleIJNS3_1CILi16EEENS5_ILi64EEEEEELi5ELi256ELi1ELb0ELb1ENS_10bfloat16_tEfNS_4arch4Sm90EEEEEvNT_6ParamsE:
        /* <DEDUP_REMOVED lines=57> */
.L_x_343:
        /* <DEDUP_REMOVED lines=25> */
.L_x_344:
        /* <DEDUP_REMOVED lines=101> */
.L_x_346:
        /* <DEDUP_REMOVED lines=14> */
[----:B------:R-:W-:Y:S05]  /*0c50*/  CALL.REL.NOINC `($__internal_11_$__cuda_sm20_div_u64) ;  /* 0x0000001c00bc7944 */ /* 0x000fea0003c00000 */
[----:B------:R-:W-:Y:S05]  /*0c60*/  BRA `(.L_x_348) ;  /* 0x00000000004c7947 */ /* 0x000fea0003800000 */
.L_x_347:
        /* <DEDUP_REMOVED lines=19> */
.L_x_348:
[----:B------:R-:W-:Y:S02]  /*0da0*/  IADD3 R4, R7, -0x1, RZ ;  /* 0xffffffff07047810 */ /* 0x000fe40007ffe0ff */
[----:B------:R-:W-:-:S03]  /*0db0*/  MOV R9, R0 ;  /* 0x0000000000097202 */ /* 0x000fc60000000f00 */
.L_x_345:
        /* <DEDUP_REMOVED lines=26> */
[----:B------:R-:W-:-:S04]  /*0f60*/  IMAD.WIDE.U32 R18, R3, UR4, R18 ;  /* 0x0000000403127c25 */ /* 0x000fc8000f8e0012 */
        /* <DEDUP_REMOVED lines=8> */
[----:B------:R-:W-:Y:S02]  /*0ff0*/  @!P3 SHF.R.S32.HI R3, RZ, 0x1f, R8 ;  /* 0x0000001fff03b819 */ /* 0x000fe40000011408 */
[----:B------:R-:W-:-:S02]  /*1000*/  IADD3.X R19, R5, R19, R0, P0, !PT ;  /* 0x0000001305137210 */ /* 0x000fc400007fe400 */
[----:B------:R-:W-:Y:S02]  /*1010*/  IADD3 R0, R8, 0x10, RZ ;  /* 0x0000001008007810 */ /* 0x000fe40007ffe0ff */
[----:B------:R-:W-:Y:S02]  /*1020*/  @P3 MOV R5, 0xff800000 ;  /* 0xff80000000053802 */ /* 0x000fe40000000f00 */
[----:B------:R-:W-:Y:S01]  /*1030*/  ISETP.GE.AND P2, PT, R0, R16, PT ;  /* 0x000000100000720c */ /* 0x000fe20003f46270 */
[----:B---3--:R-:W-:Y:S01]  /*1040*/  @!P3 IMAD R3, R3, R10, RZ ;  /* 0x0000000a0303b224 */ /* 0x008fe200078e02ff */
[----:B------:R-:W-:-:S03]  /*1050*/  LEA R15, R15, UR4, 0x2 ;  /* 0x000000040f0f7c11 */ /* 0x000fc6000f8e10ff */
[C---:B------:R-:W-:Y:S02]  /*1060*/  @!P3 IMAD R3, R8.reuse, R11, R3 ;  /* 0x0000000b0803b224 */ /* 0x040fe400078e0203 */
[----:B------:R-:W-:Y:S01]  /*1070*/  @!P3 IMAD.WIDE.U32 R10, R8, R10, R18 ;  /* 0x0000000a080ab225 */ /* 0x000fe200078e0012 */
[----:B------:R2:W-:Y:S03]  /*1080*/  @P3 STS [R15], R5 ;  /* 0x000000050f003388 */ /* 0x0005e60000000800 */
[----:B------:R-:W-:Y:S01]  /*1090*/  @!P3 IMAD.IADD R3, R11, 0x1, R3 ;  /* 0x000000010b03b824 */ /* 0x000fe200078e0203 */
[----:B----4-:R-:W-:-:S04]  /*10a0*/  @!P3 LEA R6, P0, R10, R6, 0x2 ;  /* 0x000000060a06b211 */ /* 0x010fc800078010ff */
[----:B------:R-:W-:Y:S01]  /*10b0*/  @!P3 LEA.HI.X R7, R10, R7, R3, 0x2, P0 ;  /* 0x000000070a07b211 */ /* 0x000fe200000f1403 */
[----:B------:R-:W-:-:S04]  /*10c0*/  @P2 IMAD.MOV.U32 R3, RZ, RZ, -0x800000 ;  /* 0xff800000ff032424 */ /* 0x000fc800078e00ff */
        /* <DEDUP_REMOVED lines=21> */
.L_x_350:
[----:B------:R-:W-:Y:S05]  /*1220*/  BSYNC B0 ;  /* 0x0000000000007941 */ /* 0x000fea0003800000 */
.L_x_349:
[----:B------:R-:W-:Y:S01]  /*1230*/  USHF.L.U32 UR4, UR36, 0x6, URZ ;  /* 0x0000000624047899 */ /* 0x000fe2000800063f */
[C---:B------:R-:W-:Y:S01]  /*1240*/  @P1 IMAD.HI.U32 R0, R12.reuse, R9, RZ ;  /* 0x000000090c001227 */ /* 0x040fe200078e00ff */
[----:B--2---:R-:W2:Y:S01]  /*1250*/  LDC.64 R6, c[0x0][0x240] ;  /* 0x00009000ff067b82 */ /* 0x004ea20000000a00 */
        /* <DEDUP_REMOVED lines=39> */
[--C-:B------:R-:W-:Y:S02]  /*14d0*/  @!P4 IMAD R3, R15, 0x4, R0.reuse ;  /* 0x000000040f03c824 */ /* 0x100fe400078e0200 */
[----:B------:R-:W-:Y:S01]  /*14e0*/  IMAD R35, R8, 0x4, R0 ;  /* 0x0000000408237824 */ /* 0x000fe200078e0200 */
[----:B------:R-:W-:Y:S02]  /*14f0*/  @!P3 LEA.HI.X R19, R18, R37, R19, 0x1, P0 ;  /* 0x000000251213b211 */ /* 0x000fe400000f0c13 */
[----:B---3--:R-:W-:-:S04]  /*1500*/  @!P4 LEA R16, P2, R36, R16, 0x2 ;  /* 0x000000102410c211 */ /* 0x008fc800078410ff */
        /* <DEDUP_REMOVED lines=106> */
.L_x_352:
[----:B------:R-:W-:Y:S05]  /*1bb0*/  BSYNC B0 ;  /* 0x0000000000007941 */ /* 0x000fea0003800000 */
.L_x_351:
        /* <DEDUP_REMOVED lines=29> */
.L_x_357:
        /* <DEDUP_REMOVED lines=142> */
.L_x_356:
[----:B------:R-:W-:Y:S05]  /*2670*/  BSYNC B0 ;  /* 0x0000000000007941 */ /* 0x000fea0003800000 */
.L_x_355:
[----:B------:R-:W-:Y:S05]  /*2680*/  @!P5 BRA `(.L_x_354) ;  /* 0x0000000000d0d947 */ /* 0x000fea0003800000 */
[----:B------:R-:W-:Y:S01]  /*2690*/  VIADD R4, R40, 0x3 ;  /* 0x0000000328047836 */ /* 0x000fe20000000000 */
[----:B-1----:R-:W-:Y:S01]  /*26a0*/  MOV R20, 0x3 ;  /* 0x0000000300147802 */ /* 0x002fe20000000f00 */
[----:B------:R-:W-:-:S03]  /*26b0*/  IMAD.MOV.U32 R6, RZ, RZ, RZ ;  /* 0x000000ffff067224 */ /* 0x000fc600078e00ff */
[----:B------:R-:W-:-:S07]  /*26c0*/  SHF.R.S32.HI R7, RZ, 0x1f, R4 ;  /* 0x0000001fff077819 */ /* 0x000fce0000011404 */
.L_x_358:
        /* <DEDUP_REMOVED lines=48> */
.L_x_354:
[----:B------:R-:W-:Y:S05]  /*29d0*/  BSYNC B1 ;  /* 0x0000000000017941 */ /* 0x000fea0003800000 */
.L_x_353:
        /* <DEDUP_REMOVED lines=23> */
        .weak           $__internal_11_$__cuda_sm20_div_u64
        .type           $__internal_11_$__cuda_sm20_div_u64,@function
        .size           $__internal_11_$__cuda_sm20_div_u64,(.L_x_1601 - $__internal_11_$__cuda_sm20_div_u64)
$__internal_11_$__cuda_sm20_div_u64:
        /* <DEDUP_REMOVED lines=60> */
[----:B------:R-:W-:Y:S06]  /*2f10*/  RET.REL.NODEC R2 `(_ZN7cutlass13device_kernelIN5flash19FlashAttnFwdCombineIN4cute5tupleIJNS3_1CILi16EEENS5_ILi64EEEEEELi5ELi256ELi1ELb0ELb1ENS_10bfloat16_tEfNS_4arch4Sm90EEEEEvNT_6ParamsE) ;  /* 0xffffffd002387950 */ /* 0x000fec0003c3ffff */
.L_x_359:
        /* <DEDUP_REMOVED lines=14> */
.L_x_1601:


//--------------------- .text._ZN7cutlass13device_kernelIN5flash19FlashAttnFwdCombineIN4cute5tupleIJNS3_1CILi16EEENS5_ILi64EEEEEELi4ELi256ELi1ELb0ELb1ENS_10bfloat16_tEfNS_4arch4Sm90EEEEEvNT_6ParamsE --------------------------
	.section	.text._ZN7cutlass13device_kernelIN5flash19FlashAttnFwdCombineIN4cute5tupleIJNS3_1CILi16EEENS5_ILi64EEEEEELi4ELi256ELi1ELb0ELb1ENS_10bfloat16_tEfNS_4arch4Sm90EEEEEvNT_6ParamsE,"ax",@progbits
	.align	128
.text._ZN7cutlass13device_kernelIN5flash19FlashAttnFwdCombineIN4cute5tupleIJNS3_1CILi16EEENS5_ILi64EEEEEELi4ELi256ELi1ELb0ELb1ENS_10bfloat16_tEfNS_4arch4Sm90EEEEEvNT_6ParamsE:
        .type           _ZN7cutlass13device_kernelIN5flash19FlashAttnFwdCombineIN4cute5tupleIJNS3_1CILi16EEENS5_ILi64EEEEEELi4ELi256ELi1ELb0ELb1ENS_10bfloat16_tEfNS_4arch4Sm90EEEEEvNT_6ParamsE,@function
        .size           _ZN7cutlass13device_kernelIN5flash19FlashAttnFwdCombineIN4cute5tupleIJNS3_1CILi16EEENS5_ILi64EEEEEELi4ELi256ELi1ELb0ELb1ENS_10bfloat16_tEfNS_4arch4Sm90EEEEEvNT_6ParamsE,(.L_x_1603 - _ZN7cutlass13device_kernelIN5flash19FlashAttnFwdCombineIN4cute5tupleIJNS3_1CILi16EEENS5_ILi64EEEEEELi4ELi256ELi1ELb0ELb1ENS_10bfloat16_tEfNS_4arch4Sm90EEEEEvNT_6ParamsE)
        .other          _ZN7cutlass13device_kernelIN5flash19FlashAttnFwdCombineIN4cute5tupleIJNS3_1CILi16EEENS5_ILi64EEEEEELi4ELi256ELi1ELb0ELb1ENS_10bfloat16_tEfNS_4arch4Sm90EEEEEvNT_6ParamsE,@"STO_CUDA_ENTRY STV_DEFAULT"
_ZN7cutlass13device_kernelIN5flash19FlashAttnFwdCombineIN4cute5tupleIJNS3_1CILi16EEENS5_ILi64EEEEEELi4ELi256ELi1ELb0ELb1ENS_10bfloat16_tEfNS_4arch4Sm90EEEEEvNT_6ParamsE:
        /* <DEDUP_REMOVED lines=57> */
.L_x_360:
        /* <DEDUP_REMOVED lines=25> */
.L_x_361:
        /* <DEDUP_REMOVED lines=101> */
.L_x_363:
        /* <DEDUP_REMOVED lines=14> */
[----:B------:R-:W-:Y:S05]  /*0c50*/  CALL.REL.NOINC `($__internal_12_$__cuda_sm20_div_u64) ;  /* 0x0000001c004c7944 */ /* 0x000fea0003c00000 */
[----:B------:R-:W-:Y:S05]  /*0c60*/  BRA `(.L_x_365) ;  /* 0x00000000004c7947 */ /* 0x000fea0003800000 */
.L_x_364:
        /* <DEDUP_REMOVED lines=19> */
.L_x_365:
[----:B------:R-:W-:Y:S02]  /*0da0*/  IADD3 R4, R7, -0x1, RZ ;  /* 0xffffffff07047810 */ /* 0x000fe40007ffe0ff */
[----:B------:R-:W-:-:S07]  /*0db0*/  MOV R9, R0 ;  /* 0x0000000000097202 */ /* 0x000fce0000000f00 */
.L_x_362:
[----:B------:R-:W-:Y:S01]  /*0dc0*/  SHF.R.S32.HI R8, RZ, 0x1f, R18 ;  /* 0x0000001fff087819 */ /* 0x000fe20000011412 */
[----:B------:R-:W1:Y:S01]  /*0dd0*/  LDC R13, c[0x0][0x21c] ;  /* 0x00008700ff0d7b82 */ /* 0x000e620000000800 */
[----:B------:R-:W-:Y:S02]  /*0de0*/  BSSY B0, `(.L_x_366) ;  /* 0x0000032000007945 */ /* 0x000fe40003800000 */
[----:B------:R-:W-:-:S04]  /*0df0*/  LEA.HI R8, R8, R18, RZ, 0x4 ;  /* 0x0000001208087211 */ /* 0x000fc800078f20ff */
[----:B--2---:R-:W-:Y:S02]  /*0e00*/  LOP3.LUT R2, R8, 0xfffffff0, RZ, 0xc0, !PT ;  /* 0xfffffff008027812 */ /* 0x004fe400078ec0ff */
[----:B------:R-:W-:-:S03]  /*0e10*/  SHF.R.S32.HI R8, RZ, 0x4, R8 ;  /* 0x00000004ff087819 */ /* 0x000fc60000011408 */
[----:B------:R-:W-:Y:S02]  /*0e20*/  IMAD.IADD R2, R18, 0x1, -R2 ;  /* 0x0000000112027824 */ /* 0x000fe400078e0a02 */
[----:B------:R-:W-:Y:S02]  /*0e30*/  VIADD R10, R8, UR37 ;  /* 0x00000025080a7c36 */ /* 0x000fe40008000000 */
[----:B------:R-:W-:-:S05]  /*0e40*/  VIADD R0, R2, UR37 ;  /* 0x0000002502007c36 */ /* 0x000fca0008000000 */
[----:B------:R-:W-:-:S13]  /*0e50*/  ISETP.GE.AND P0, PT, R0, R17, PT ;  /* 0x000000110000720c */ /* 0x000fda0003f06270 */
[----:B------:R-:W-:Y:S05]  /*0e60*/  @P0 BRA `(.L_x_367) ;  /* 0x0000000000a40947 */ /* 0x000fea0003800000 */
[----:B------:R-:W2:Y:S01]  /*0e70*/  S2UR UR4, SR_CgaCtaId ;  /* 0x00000000000479c3 */ /* 0x000ea20000008800 */
[C---:B------:R-:W-:Y:S01]  /*0e80*/  IMAD.SHL.U32 R3, R8.reuse, 0x10, RZ ;  /* 0x0000001008037824 */ /* 0x040fe200078e00ff */
[----:B------:R-:W-:Y:S01]  /*0e90*/  ISETP.GE.AND P0, PT, R8, R16, PT ;  /* 0x000000100800720c */ /* 0x000fe20003f06270 */
[----:B------:R-:W-:Y:S01]  /*0ea0*/  UMOV UR5, 0x400 ;  /* 0x0000040000057882 */ /* 0x000fe20000000000 */
[----:B------:R-:W-:Y:S02]  /*0eb0*/  IMAD.MOV.U32 R7, RZ, RZ, R0 ;  /* 0x000000ffff077224 */ /* 0x000fe400078e0000 */
[----:B------:R-:W-:-:S04]  /*0ec0*/  LOP3.LUT R3, R3, 0xf0, RZ, 0xc0, !PT ;  /* 0x000000f003037812 */ /* 0x000fc800078ec0ff */
[----:B------:R-:W-:Y:S02]  /*0ed0*/  LOP3.LUT R6, R3, 0xf, R18, 0xf8, !PT ;  /* 0x0000000f03067812 */ /* 0x000fe400078ef812 */
[----:B------:R-:W-:-:S04]  /*0ee0*/  SHF.R.U32.HI R3, RZ, 0x4, R3 ;  /* 0x00000004ff037819 */ /* 0x000fc80000011603 */
[----:B------:R-:W-:Y:S01]  /*0ef0*/  LOP3.LUT R6, R6, R3, RZ, 0x3c, !PT ;  /* 0x0000000306067212 */ /* 0x000fe200078e3cff */
        /* <DEDUP_REMOVED lines=12> */
[----:B------:R-:W-:Y:S01]  /*0fc0*/  IMAD.MOV.U32 R14, RZ, RZ, R24 ;  /* 0x000000ffff0e7224 */ /* 0x000fe200078e0018 */
[----:B------:R-:W-:Y:S01]  /*0fd0*/  SHF.R.S32.HI R3, RZ, 0x1f, R7 ;  /* 0x0000001fff037819 */ /* 0x000fe20000011407 */
[----:B------:R-:W-:Y:S02]  /*0fe0*/  IMAD R5, R5, UR4, RZ ;  /* 0x0000000405057c24 */ /* 0x000fe4000f8e02ff */
[----:B------:R-:W-:-:S04]  /*0ff0*/  IMAD.WIDE.U32 R14, R8, UR4, R14 ;  /* 0x00000004080e7c25 */ /* 0x000fc8000f8e000e */
[----:B------:R-:W-:Y:S01]  /*1000*/  IMAD R5, R8, UR5, R5 ;  /* 0x0000000508057c24 */ /* 0x000fe2000f8e0205 */
[----:B------:R-:W-:Y:S02]  /*1010*/  ULDC.64 UR4, c[0x0][0x270] ;  /* 0x00009c0000047ab9 */ /* 0x000fe40000000a00 */
[----:B------:R-:W-:Y:S02]  /*1020*/  IMAD R3, R3, UR4, RZ ;  /* 0x0000000403037c24 */ /* 0x000fe4000f8e02ff */
[----:B------:R-:W-:Y:S01]  /*1030*/  IMAD.IADD R15, R15, 0x1, R5 ;  /* 0x000000010f0f7824 */ /* 0x000fe200078e0205 */
[----:B------:R-:W-:Y:S01]  /*1040*/  SHF.R.S32.HI R5, RZ, 0x1f, R0 ;  /* 0x0000001fff057819 */ /* 0x000fe20000011400 */
[C---:B------:R-:W-:Y:S02]  /*1050*/  IMAD R3, R7.reuse, UR5, R3 ;  /* 0x0000000507037c24 */ /* 0x040fe4000f8e0203 */
[----:B------:R-:W-:Y:S01]  /*1060*/  IMAD.WIDE.U32 R14, R7, UR4, R14 ;  /* 0x00000004070e7c25 */ /* 0x000fe2000f8e000e */
[----:B------:R-:W-:-:S02]  /*1070*/  ULDC.64 UR4, c[0x0][0x250] ;  /* 0x0000940000047ab9 */ /* 0x000fc40000000a00 */
        /* <DEDUP_REMOVED lines=8> */
.L_x_367:
[----:B------:R-:W-:Y:S05]  /*1100*/  BSYNC B0 ;  /* 0x0000000000007941 */ /* 0x000fea0003800000 */
.L_x_366:
        /* <DEDUP_REMOVED lines=33> */
[----:B------:R-:W4:Y:S01]  /*1320*/  @!P4 LDC.64 R16, c[0x0][0x210] ;  /* 0x00008400ff10cb82 */ /* 0x000f220000000a00 */
[----:B------:R-:W-:Y:S02]  /*1330*/  IADD3.X R37, R34, R27, R3, P0, !PT ;  /* 0x0000001b22257210 */ /* 0x000fe400007fe403 */
[----:B------:R-:W-:-:S05]  /*1340*/  MOV R3, 0x400 ;  /* 0x0000040000037802 */ /* 0x000fca0000000f00 */
[----:B------:R-:W5:Y:S01]  /*1350*/  @!P3 LDC.64 R6, c[0x0][0x210] ;  /* 0x00008400ff06bb82 */ /* 0x000f620000000a00 */
[----:B-1----:R-:W-:Y:S02]  /*1360*/  @!P4 IADD3 R20, P1, R36, R20, RZ ;  /* 0x000000142414c210 */ /* 0x002fe40007f3e0ff */
[----:B---3--:R-:W-:-:S03]  /*1370*/  LEA R0, R0, R3, 0x18 ;  /* 0x0000000300007211 */ /* 0x008fc600078ec0ff */
[----:B------:R-:W-:Y:S02]  /*1380*/  @!P4 IMAD.X R21, R37, 0x1, R21, P1 ;  /* 0x000000012515c824 */ /* 0x000fe400008e0615 */
[----:B------:R-:W1:Y:S01]  /*1390*/  @!P4 LDC.64 R10, c[0x0][0x210] ;  /* 0x00008400ff0acb82 */ /* 0x000e620000000a00 */
[----:B--2---:R-:W-:Y:S01]  /*13a0*/  @!P3 LEA R12, P0, R18, R36, 0x1 ;  /* 0x00000024120cb211 */ /* 0x004fe200078008ff */
[--C-:B------:R-:W-:Y:S02]  /*13b0*/  @!P4 IMAD R3, R15, 0x4, R0.reuse ;  /* 0x000000040f03c824 */ /* 0x100fe400078e0200 */
[----:B------:R-:W-:Y:S01]  /*13c0*/  IMAD R35, R8, 0x4, R0 ;  /* 0x0000000408237824 */ /* 0x000fe200078e0200 */
[----:B------:R-:W-:Y:S02]  /*13d0*/  @!P3 LEA.HI.X R19, R18, R37, R19, 0x1, P0 ;  /* 0x000000251213b211 */ /* 0x000fe400000f0c13 */
        /* <DEDUP_REMOVED lines=98> */
.L_x_369:
[----:B------:R-:W-:Y:S05]  /*1a00*/  BSYNC B0 ;  /* 0x0000000000007941 */ /* 0x000fea0003800000 */
.L_x_368:
        /* <DEDUP_REMOVED lines=28> */
.L_x_374:
        /* <DEDUP_REMOVED lines=142> */
.L_x_373:
[----:B------:R-:W-:Y:S05]  /*24b0*/  BSYNC B0 ;  /* 0x0000000000007941 */ /* 0x000fea0003800000 */
.L_x_372:
[----:B------:R-:W-:Y:S05]  /*24c0*/  @!P5 BRA `(.L_x_371) ;  /* 0x0000000000d0d947 */ /* 0x000fea0003800000 */
[----:B------:R-:W-:Y:S01]  /*24d0*/  VIADD R4, R40, 0x3 ;  /* 0x0000000328047836 */ /* 0x000fe20000000000 */
[----:B------:R-:W-:Y:S01]  /*24e0*/  MOV R20, 0x3 ;  /* 0x0000000300147802 */ /* 0x000fe20000000f00 */
[----:B-1----:R-:W-:-:S03]  /*24f0*/  IMAD.MOV.U32 R6, RZ, RZ, RZ ;  /* 0x000000ffff067224 */ /* 0x002fc600078e00ff */
[----:B------:R-:W-:-:S07]  /*2500*/  SHF.R.S32.HI R7, RZ, 0x1f, R4 ;  /* 0x0000001fff077819 */ /* 0x000fce0000011404 */
.L_x_375:
        /* <DEDUP_REMOVED lines=48> */
.L_x_371:
[----:B------:R-:W-:Y:S05]  /*2810*/  BSYNC B1 ;  /* 0x0000000000017941 */ /* 0x000fea0003800000 */
.L_x_370:
        /* <DEDUP_REMOVED lines=23> */
        .weak           $__internal_12_$__cuda_sm20_div_u64
        .type           $__internal_12_$__cuda_sm20_div_u64,@function
        .size           $__internal_12_$__cuda_sm20_div_u64,(.L_x_1603 - $__internal_12_$__cuda_sm20_div_u64)
$__internal_12_$__cuda_sm20_div_u64:
        /* <DEDUP_REMOVED lines=60> */
[----:B------:R-:W-:Y:S06]  /*2d50*/  RET.REL.NODEC R2 `(_ZN7cutlass13device_kernelIN5flash19FlashAttnFwdCombineIN4cute5tupleIJNS3_1CILi16EEENS5_ILi64EEEEEELi4ELi256ELi1ELb0ELb1ENS_10bfloat16_tEfNS_4arch4Sm90EEEEEvNT_6ParamsE) ;  /* 0xffffffd002a87950 */ /* 0x000fec0003c3ffff */
.L_x_376:
        /* <DEDUP_REMOVED lines=10> */
.L_x_1603:


//--------------------- .text._ZN7cutlass13device_kernelIN5flash19FlashAttnFwdCombineIN4cute5tupleIJNS3_1CILi16EEENS5_ILi64EEEEEELi8ELi256ELi1ELb0ELb0ENS_10bfloat16_tEfNS_4arch4Sm80EEEEEvNT_6ParamsE --------------------------
	.section	.text._ZN7cutlass13device_kernelIN5flash19FlashAttnFwdCombineIN4cute5tupleIJNS3_1CILi16EEENS5_ILi64EEEEEELi8ELi256ELi1ELb0ELb0ENS_10bfloat16_tEfNS_4arch4Sm80EEEEEvNT_6ParamsE,"ax",@progbits
	.align	128
.text._ZN7cutlass13device_kernelIN5flash19FlashAttnFwdCombineIN4cute5tupleIJNS3_1CILi16EEENS5_ILi64EEEEEELi8ELi256ELi1ELb0ELb0ENS_10bfloat16_tEfNS_4arch4Sm80EEEEEvNT_6ParamsE:
        .type           _ZN7cutlass13device_kernelIN5flash19FlashAttnFwdCombineIN4cute5tupleIJNS3_1CILi16EEENS5_ILi64EEEEEELi8ELi256ELi1ELb0ELb0ENS_10bfloat16_tEfNS_4arch4Sm80EEEEEvNT_6ParamsE,@function
        .size           _ZN7cutlass13device_kernelIN5flash19FlashAttnFwdCombineIN4cute5tupleIJNS3_1CILi16EEENS5_ILi64EEEEEELi8ELi256ELi1ELb0ELb0ENS_10bfloat16_tEfNS_4arch4Sm80EEEEEvNT_6ParamsE,(.L_x_1605 - _ZN7cutlass13device_kernelIN5flash19FlashAttnFwdCombineIN4cute5tupleIJNS3_1CILi16EEENS5_ILi64EEEEEELi8ELi256ELi1ELb0ELb0ENS_10bfloat16_tEfNS_4arch4Sm80EEEEEvNT_6ParamsE)
        .other          _ZN7cutlass13device_kernelIN5flash19FlashAttnFwdCombineIN4cute5tupleIJNS3_1CILi16EEENS5_ILi64EEEEEELi8ELi256ELi1ELb0ELb0ENS_10bfloat16_tEfNS_4arch4Sm80EEEEEvNT_6ParamsE,@"STO_CUDA_ENTRY STV_DEFAULT"
_ZN7cutlass13device_kernelIN5flash19FlashAttnFwdCombineIN4cute5tupleIJNS3_1CILi16EEENS5_ILi64EEEEEELi8ELi256ELi1ELb0ELb0ENS_10bfloat16_tEfNS_4arch4Sm80EEEEEvNT_6ParamsE:
        /* <DEDUP_REMOVED lines=58> */
.L_x_377:
        /* <DEDUP_REMOVED lines=344> */
.L_x_379:
[----:B------:R-:W-:Y:S05]  /*1920*/  BSYNC B0 ;  /* 0x0000000000007941 */ /* 0x000fea0003800000 */
.L_x_378:
        /* <DEDUP_REMOVED lines=283> */
.L_x_381:
[----:B------:R-:W-:Y:S05]  /*2ae0*/  BSYNC B0 ;  /* 0x0000000000007941 */ /* 0x000fea0003800000 */
.L_x_380:
        /* <DEDUP_REMOVED lines=43> */
.L_x_386:
        /* <DEDUP_REMOVED lines=142> */
.L_x_385:
[----:B------:R-:W-:Y:S05]  /*3680*/  BSYNC B0 ;  /* 0x0000000000007941 */ /* 0x000fea0003800000 */
.L_x_384:
[----:B------:R-:W-:Y:S05]  /*3690*/  @!P5 BRA `(.L_x_383) ;  /* 0x0000000000d0d947 */ /* 0x000fea0003800000 */
[----:B------:R-:W-:Y:S01]  /*36a0*/  VIADD R4, R42, 0x3 ;  /* 0x000000032a047836 */ /* 0x000fe20000000000 */
[----:B------:R-:W-:Y:S01]  /*36b0*/  HFMA2.MMA R20, -RZ, RZ, 0, 1.78813934326171875e-07 ;  /* 0x00000003ff147435 */ /* 0x000fe200000001ff */
[----:B------:R-:W-:-:S03]  /*36c0*/  IMAD.MOV.U32 R6, RZ, RZ, RZ ;  /* 0x000000ffff067224 */ /* 0x000fc600078e00ff */
[----:B------:R-:W-:-:S07]  /*36d0*/  SHF.R.S32.HI R7, RZ, 0x1f, R4 ;  /* 0x0000001fff077819 */ /* 0x000fce0000011404 */
.L_x_387:
        /* <DEDUP_REMOVED lines=48> */
.L_x_383:
[----:B------:R-:W-:Y:S05]  /*39e0*/  BSYNC B1 ;  /* 0x0000000000017941 */ /* 0x000fea0003800000 */
.L_x_382:
        /* <DEDUP_REMOVED lines=29> */
.L_x_388:
        /* <DEDUP_REMOVED lines=12> */
.L_x_1605:


//--------------------- .text._ZN7cutlass13device_kernelIN5flash19FlashAttnFwdCombineIN4cute5tupleIJNS3_1CILi16EEENS5_ILi64EEEEEELi7ELi256ELi1ELb0ELb0ENS_10bfloat16_tEfNS_4arch4Sm80EEEEEvNT_6ParamsE --------------------------
	.section	.text._ZN7cutlass13device_kernelIN5flash19FlashAttnFwdCombineIN4cute5tupleIJNS3_1CILi16EEENS5_ILi64EEEEEELi7ELi256ELi1ELb0ELb0ENS_10bfloat16_tEfNS_4arch4Sm80EEEEEvNT_6ParamsE,"ax",@progbits
	.align	128
.text._ZN7cutlass13device_kernelIN5flash19FlashAttnFwdCombineIN4cute5tupleIJNS3_1CILi16EEENS5_ILi64EEEEEELi7ELi256ELi1ELb0ELb0ENS_10bfloat16_tEfNS_4arch4Sm80EEEEEvNT_6ParamsE:
        .type           _ZN7cutlass13device_kernelIN5flash19FlashAttnFwdCombineIN4cute5tupleIJNS3_1CILi16EEENS5_ILi64EEEEEELi7ELi256ELi1ELb0ELb0ENS_10bfloat16_tEfNS_4arch4Sm80EEEEEvNT_6ParamsE,@function
        .size           _ZN7cutlass13device_kernelIN5flash19FlashAttnFwdCombineIN4cute5tupleIJNS3_1CILi16EEENS5_ILi64EEEEEELi7ELi256ELi1ELb0ELb0ENS_10bfloat16_tEfNS_4arch4Sm80EEEEEvNT_6ParamsE,(.L_x_1606 - _ZN7cutlass13device_kernelIN5flash19FlashAttnFwdCombineIN4cute5tupleIJNS3_1CILi16EEENS5_ILi64EEEEEELi7ELi256ELi1ELb0ELb0ENS_10bfloat16_tEfNS_4arch4Sm80EEEEEvNT_6ParamsE)
        .other          _ZN7cutlass13device_kernelIN5flash19FlashAttnFwdCombineIN4cute5tupleIJNS3_1CILi16EEENS5_ILi64EEEEEELi7ELi256ELi1ELb0ELb0ENS_10bfloat16_tEfNS_4arch4Sm80EEEEEvNT_6ParamsE,@"STO_CUDA_ENTRY STV_DEFAULT"
_ZN7cutlass13device_kernelIN5flash19FlashAttnFwdCombineIN4cute5tupleIJNS3_1CILi16EEENS5_ILi64EEEEEELi7ELi256ELi1ELb0ELb0ENS_10bfloat16_tEfNS_4arch4Sm80EEEEEvNT_6ParamsE:
        /* <DEDUP_REMOVED lines=58> */
.L_x_389:
        /* <DEDUP_REMOVED lines=191> */
.L_x_391:
[----:B------:R-:W-:Y:S05]  /*0f90*/  BSYNC B0 ;  /* 0x0000000000007941 */ /* 0x000fea0003800000 */
.L_x_390:
        /* <DEDUP_REMOVED lines=211> */
.L_x_393:
[----:B------:R-:W-:Y:S05]  /*1cd0*/  BSYNC B0 ;  /* 0x0000000000007941 */ /* 0x000fea0003800000 */
.L_x_392:
        /* <DEDUP_REMOVED lines=36> */
.L_x_398:
        /* <DEDUP_REMOVED lines=142> */
.L_x_397:
[----:B------:R-:W-:Y:S05]  /*2800*/  BSYNC B0 ;  /* 0x0000000000007941 */ /* 0x000fea0003800000 */
.L_x_396:
[----:B------:R-:W-:Y:S05]  /*2810*/  @!P5 BRA `(.L_x_395) ;  /* 0x0000000000d0d947 */ /* 0x000fea0003800000 */
[----:B------:R-:W-:Y:S01]  /*2820*/  VIADD R4, R42, 0x3 ;  /* 0x000000032a047836 */ /* 0x000fe20000000000 */
[----:B-1----:R-:W-:Y:S01]  /*2830*/  MOV R20, 0x3 ;  /* 0x0000000300147802 */ /* 0x002fe20000000f00 */
[----:B------:R-:W-:-:S03]  /*2840*/  IMAD.MOV.U32 R6, RZ, RZ, RZ ;  /* 0x000000ffff067224 */ /* 0x000fc600078e00ff */
[----:B------:R-:W-:-:S07]  /*2850*/  SHF.R.S32.HI R7, RZ, 0x1f, R4 ;  /* 0x0000001fff077819 */ /* 0x000fce0000011404 */
.L_x_399:
        /* <DEDUP_REMOVED lines=48> */
.L_x_395:
[----:B------:R-:W-:Y:S05]  /*2b60*/  BSYNC B1 ;  /* 0x0000000000017941 */ /* 0x000fea0003800000 */
.L_x_394:
        /* <DEDUP_REMOVED lines=29> */
.L_x_400:
        /* <DEDUP_REMOVED lines=12> */
.L_x_1606:


//--------------------- .text._ZN7cutlass13device_kernelIN5flash19FlashAttnFwdCombineIN4cute5tupleIJNS3_1CILi16EEENS5_ILi64EEEEEELi6ELi256ELi1ELb0ELb0ENS_10bfloat16_tEfNS_4arch4Sm80EEEEEvNT_6ParamsE --------------------------
	.section	.text._ZN7cutlass13device_kernelIN5flash19FlashAttnFwdCombineIN4cute5tupleIJNS3_1CILi16EEENS5_ILi64EEEEEELi6ELi256ELi1ELb0ELb0ENS_10bfloat16_tEfNS_4arch4Sm80EEEEEvNT_6ParamsE,"ax",@progbits
	.align	128
.text._ZN7cutlass13device_kernelIN5flash19FlashAttnFwdCombineIN4cute5tupleIJNS3_1CILi16EEENS5_ILi64EEEEEELi6ELi256ELi1ELb0ELb0ENS_10bfloat16_tEfNS_4arch4Sm80EEEEEvNT_6ParamsE:
        .type           _ZN7cutlass13device_kernelIN5flash19FlashAttnFwdCombineIN4cute5tupleIJNS3_1CILi16EEENS5_ILi64EEEEEELi6ELi256ELi1ELb0ELb0ENS_10bfloat16_tEfNS_4arch4Sm80EEEEEvNT_6ParamsE,@function
        .size           _ZN7cutlass13device_kernelIN5flash19FlashAttnFwdCombineIN4cute5tupleIJNS3_1CILi16EEENS5_ILi64EEEEEELi6ELi256ELi1ELb0ELb0ENS_10bfloat16_tEfNS_4arch4Sm80EEEEEvNT_6ParamsE,(.L_x_1607 - _ZN7cutlass13device_kernelIN5flash19FlashAttnFwdCombineIN4cute5tupleIJNS3_1CILi16EEENS5_ILi64EEEEEELi6ELi256ELi1ELb0ELb0ENS_10bfloat16_tEfNS_4arch4Sm80EEEEEvNT_6ParamsE)
        .other          _ZN7cutlass13device_kernelIN5flash19FlashAttnFwdCombineIN4cute5tupleIJNS3_1CILi16EEENS5_ILi64EEEEEELi6ELi256ELi1ELb0ELb0ENS_10bfloat16_tEfNS_4arch4Sm80EEEEEvNT_6ParamsE,@"STO_CUDA_ENTRY STV_DEFAULT"
_ZN7cutlass13device_kernelIN5flash19FlashAttnFwdCombineIN4cute5tupleIJNS3_1CILi16EEENS5_ILi64EEEEEELi6ELi256ELi1ELb0ELb0ENS_10bfloat16_tEfNS_4arch4Sm80EEEEEvNT_6ParamsE:
        /* <DEDUP_REMOVED lines=58> */
.L_x_401:
        /* <DEDUP_REMOVED lines=119> */
.L_x_403:
[----:B------:R-:W-:Y:S05]  /*0b10*/  BSYNC B0 ;  /* 0x0000000000007941 */ /* 0x000fea0003800000 */
.L_x_402:
        /* <DEDUP_REMOVED lines=174> */
.L_x_405:
[----:B------:R-:W-:Y:S05]  /*1600*/  BSYNC B0 ;  /* 0x0000000000007941 */ /* 0x000fea0003800000 */
.L_x_404:
        /* <DEDUP_REMOVED lines=31> */
.L_x_410:
        /* <DEDUP_REMOVED lines=142> */
.L_x_409:
[----:B------:R-:W-:Y:S05]  /*20e0*/  BSYNC B0 ;  /* 0x0000000000007941 */ /* 0x000fea0003800000 */
.L_x_408:
[----:B------:R-:W-:Y:S05]  /*20f0*/  @!P5 BRA `(.L_x_407) ;  /* 0x0000000000d0d947 */ /* 0x000fea0003800000 */
[----:B------:R-:W-:Y:S01]  /*2100*/  VIADD R4, R42, 0x3 ;  /* 0x000000032a047836 */ /* 0x000fe20000000000 */
[----:B------:R-:W-:Y:S01]  /*2110*/  MOV R20, 0x3 ;  /* 0x0000000300147802 */ /* 0x000fe20000000f00 */
[----:B-1----:R-:W-:-:S03]  /*2120*/  IMAD.MOV.U32 R6, RZ, RZ, RZ ;  /* 0x000000ffff067224 */ /* 0x002fc600078e00ff */
[----:B------:R-:W-:-:S07]  /*2130*/  SHF.R.S32.HI R7, RZ, 0x1f, R4 ;  /* 0x0000001fff077819 */ /* 0x000fce0000011404 */
.L_x_411:
        /* <DEDUP_REMOVED lines=48> */
.L_x_407:
[----:B------:R-:W-:Y:S05]  /*2440*/  BSYNC B1 ;  /* 0x0000000000017941 */ /* 0x000fea0003800000 */
.L_x_406:
        /* <DEDUP_REMOVED lines=29> */
.L_x_412:
        /* <DEDUP_REMOVED lines=14> */
.L_x_1607:


//--------------------- .text._ZN7cutlass13device_kernelIN5flash19FlashAttnFwdCombineIN4cute5tupleIJNS3_1CILi16EEENS5_ILi64EEEEEELi5ELi256ELi1ELb0ELb0ENS_10bfloat16_tEfNS_4arch4Sm80EEEEEvNT_6ParamsE --------------------------
	.section	.text._ZN7cutlass13device_kernelIN5flash19FlashAttnFwdCombineIN4cute5tupleIJNS3_1CILi16EEENS5_ILi64EEEEEELi5ELi256ELi1ELb0ELb0ENS_10bfloat16_tEfNS_4arch4Sm80EEEEEvNT_6ParamsE,"ax",@progbits
	.align	128
.text._ZN7cutlass13device_kernelIN5flash19FlashAttnFwdCombineIN4cute5tupleIJNS3_1CILi16EEENS5_ILi64EEEEEELi5ELi256ELi1ELb0ELb0ENS_10bfloat16_tEfNS_4arch4Sm80EEEEEvNT_6ParamsE:
        .type           _ZN7cutlass13device_kernelIN5flash19FlashAttnFwdCombineIN4cute5tupleIJNS3_1CILi16EEENS5_ILi64EEEEEELi5ELi256ELi1ELb0ELb0ENS_10bfloat16_tEfNS_4arch4Sm80EEEEEvNT_6ParamsE,@function
        .size           _ZN7cutlass13device_kernelIN5flash19FlashAttnFwdCombineIN4cute5tupleIJNS3_1CILi16EEENS5_ILi64EEEEEELi5ELi256ELi1ELb0ELb0ENS_10bfloat16_tEfNS_4arch4Sm80EEEEEvNT_6ParamsE,(.L_x_1608 - _ZN7cutlass13device_kernelIN5flash19FlashAttnFwdCombineIN4cute5tupleIJNS3_1CILi16EEENS5_ILi64EEEEEELi5ELi256ELi1ELb0ELb0ENS_10bfloat16_tEfNS_4arch4Sm80EEEEEvNT_6ParamsE)
        .other          _ZN7cutlass13device_kernelIN5flash19FlashAttnFwdCombineIN4cute5tupleIJNS3_1CILi16EEENS5_ILi64EEEEEELi5ELi256ELi1ELb0ELb0ENS_10bfloat16_tEfNS_4arch4Sm80EEEEEvNT_6ParamsE,@"STO_CUDA_ENTRY STV_DEFAULT"
_ZN7cutlass13device_kernelIN5flash19FlashAttnFwdCombineIN4cute5tupleIJNS3_1CILi16EEENS5_ILi64EEEEEELi5ELi256ELi1ELb0ELb0ENS_10bfloat16_tEfNS_4arch4Sm80EEEEEvNT_6ParamsE:
        /* <DEDUP_REMOVED lines=58> */
.L_x_413:
        /* <DEDUP_REMOVED lines=83> */
.L_x_415:
[----:B------:R-:W-:Y:S05]  /*08d0*/  BSYNC B0 ;  /* 0x0000000000007941 */ /* 0x000fea0003800000 */
.L_x_414:
        /* <DEDUP_REMOVED lines=158> */
.L_x_417:
[----:B------:R-:W-:Y:S05]  /*12c0*/  BSYNC B0 ;  /* 0x0000000000007941 */ /* 0x000fea0003800000 */
.L_x_416:
        /* <DEDUP_REMOVED lines=29> */
.L_x_422:
        /* <DEDUP_REMOVED lines=142> */
.L_x_421:
[----:B------:R-:W-:Y:S05]  /*1d80*/  BSYNC B0 ;  /* 0x0000000000007941 */ /* 0x000fea0003800000 */
.L_x_420:
[----:B------:R-:W-:Y:S05]  /*1d90*/  @!P5 BRA `(.L_x_419) ;  /* 0x0000000000d0d947 */ /* 0x000fea0003800000 */
[----:B------:R-:W-:Y:S01]  /*1da0*/  VIADD R4, R42, 0x3 ;  /* 0x000000032a047836 */ /* 0x000fe20000000000 */
[----:B------:R-:W-:Y:S01]  /*1db0*/  MOV R20, 0x3 ;  /* 0x0000000300147802 */ /* 0x000fe20000000f00 */
[----:B-1----:R-:W-:-:S03]  /*1dc0*/  IMAD.MOV.U32 R6, RZ, RZ, RZ ;  /* 0x000000ffff067224 */ /* 0x002fc600078e00ff */
[----:B------:R-:W-:-:S07]  /*1dd0*/  SHF.R.S32.HI R7, RZ, 0x1f, R4 ;  /* 0x0000001fff077819 */ /* 0x000fce0000011404 */
.L_x_423:
        /* <DEDUP_REMOVED lines=48> */
.L_x_419:
[----:B------:R-:W-:Y:S05]  /*20e0*/  BSYNC B1 ;  /* 0x0000000000017941 */ /* 0x000fea0003800000 */
.L_x_418:
        /* <DEDUP_REMOVED lines=29> */
.L_x_424:
        /* <DEDUP_REMOVED lines=12> */
.L_x_1608:


//--------------------- .text._ZN7cutlass13device_kernelIN5flash19FlashAttnFwdCombineIN4cute5tupleIJNS3_1CILi16EEENS5_ILi64EEEEEELi4ELi256ELi1ELb0ELb0ENS_10bfloat16_tEfNS_4arch4Sm80EEEEEvNT_6ParamsE --------------------------
	.section	.text._ZN7cutlass13device_kernelIN5flash19FlashAttnFwdCombineIN4cute5tupleIJNS3_1CILi16EEENS5_ILi64EEEEEELi4ELi256ELi1ELb0ELb0ENS_10bfloat16_tEfNS_4arch4Sm80EEEEEvNT_6ParamsE,"ax",@progbits
	.align	128
.text._ZN7cutlass13device_kernelIN5flash19FlashAttnFwdCombineIN4cute5tupleIJNS3_1CILi16EEENS5_ILi64EEEEEELi4ELi256ELi1ELb0ELb0ENS_10bfloat16_tEfNS_4arch4Sm80EEEEEvNT_6ParamsE:
        .type           _ZN7cutlass13device_kernelIN5flash19FlashAttnFwdCombineIN4cute5tupleIJNS3_1CILi16EEENS5_ILi64EEEEEELi4ELi256ELi1ELb0ELb0ENS_10bfloat16_tEfNS_4arch4Sm80EEEEEvNT_6ParamsE,@function
        .size           _ZN7cutlass13device_kernelIN5flash19FlashAttnFwdCombineIN4cute5tupleIJNS3_1CILi16EEENS5_ILi64EEEEEELi4ELi256ELi1ELb0ELb0ENS_10bfloat16_tEfNS_4arch4Sm80EEEEEvNT_6ParamsE,(.L_x_1609 - _ZN7cutlass13device_kernelIN5flash19FlashAttnFwdCombineIN4cute5tupleIJNS3_1CILi16EEENS5_ILi64EEEEEELi4ELi256ELi1ELb0ELb0ENS_10bfloat16_tEfNS_4arch4Sm80EEEEEvNT_6ParamsE)
        .other          _ZN7cutlass13device_kernelIN5flash19FlashAttnFwdCombineIN4cute5tupleIJNS3_1CILi16EEENS5_ILi64EEEEEELi4ELi256ELi1ELb0ELb0ENS_10bfloat16_tEfNS_4arch4Sm80EEEEEvNT_6ParamsE,@"STO_CUDA_ENTRY STV_DEFAULT"
_ZN7cutlass13device_kernelIN5flash19FlashAttnFwdCombineIN4cute5tupleIJNS3_1CILi16EEENS5_ILi64EEEEEELi4ELi256ELi1ELb0ELb0ENS_10bfloat16_tEfNS_4arch4Sm80EEEEEvNT_6ParamsE:
        /* <DEDUP_REMOVED lines=58> */
.L_x_425:
        /* <DEDUP_REMOVED lines=65> */
.L_x_427:
[----:B------:R-:W-:Y:S05]  /*07b0*/  BSYNC B0 ;  /* 0x0000000000007941 */ /* 0x000fea0003800000 */
.L_x_426:
        /* <DEDUP_REMOVED lines=149> */
.L_x_429:
[----:B------:R-:W-:Y:S05]  /*1110*/  BSYNC B0 ;  /* 0x0000000000007941 */ /* 0x000fea0003800000 */
.L_x_428:
        /* <DEDUP_REMOVED lines=28> */
.L_x_434:
        /* <DEDUP_REMOVED lines=142> */
.L_x_433:
[----:B------:R-:W-:Y:S05]  /*1bc0*/  BSYNC B0 ;  /* 0x0000000000007941 */ /* 0x000fea0003800000 */
.L_x_432:
[----:B------:R-:W-:Y:S05]  /*1bd0*/  @!P5 BRA `(.L_x_431) ;  /* 0x0000000000d0d947 */ /* 0x000fea0003800000 */
[----:B------:R-:W-:Y:S01]  /*1be0*/  VIADD R4, R42, 0x3 ;  /* 0x000000032a047836 */ /* 0x000fe20000000000 */
[----:B------:R-:W-:Y:S01]  /*1bf0*/  MOV R20, 0x3 ;  /* 0x0000000300147802 */ /* 0x000fe20000000f00 */
[----:B------:R-:W-:-:S03]  /*1c00*/  IMAD.MOV.U32 R6, RZ, RZ, RZ ;  /* 0x000000ffff067224 */ /* 0x000fc600078e00ff */
[----:B------:R-:W-:-:S07]  /*1c10*/  SHF.R.S32.HI R7, RZ, 0x1f, R4 ;  /* 0x0000001fff077819 */ /* 0x000fce0000011404 */
.L_x_435:
        /* <DEDUP_REMOVED lines=48> */
.L_x_431:
[----:B------:R-:W-:Y:S05]  /*1f20*/  BSYNC B1 ;  /* 0x0000000000017941 */ /* 0x000fea0003800000 */
.L_x_430:
        /* <DEDUP_REMOVED lines=29> */
.L_x_436:
        /* <DEDUP_REMOVED lines=16> */
.L_x_1609:


//--------------------- .text._ZN7cutlass13device_kernelIN5flash19FlashAttnFwdCombineIN4cute5tupleIJNS3_1CILi16EEENS5_ILi64EEEEEELi8ELi256ELi1ELb0ELb1ENS_10bfloat16_tEfNS_4arch4Sm80EEEEEvNT_6ParamsE --------------------------
	.section	.text._ZN7cutlass13device_kernelIN5flash19FlashAttnFwdCombineIN4cute5tupleIJNS3_1CILi16EEENS5_ILi64EEEEEELi8ELi256ELi1ELb0ELb1ENS_10bfloat16_tEfNS_4arch4Sm80EEEEEvNT_6ParamsE,"ax",@progbits
	.align	128
.text._ZN7cutlass13device_kernelIN5flash19FlashAttnFwdCombineIN4cute5tupleIJNS3_1CILi16EEENS5_ILi64EEEEEELi8ELi256ELi1ELb0ELb1ENS_10bfloat16_tEfNS_4arch4Sm80EEEEEvNT_6ParamsE:
        .type           _ZN7cutlass13device_kernelIN5flash19FlashAttnFwdCombineIN4cute5tupleIJNS3_1CILi16EEENS5_ILi64EEEEEELi8ELi256ELi1ELb0ELb1ENS_10bfloat16_tEfNS_4arch4Sm80EEEEEvNT_6ParamsE,@function
        .size           _ZN7cutlass13device_kernelIN5flash19FlashAttnFwdCombineIN4cute5tupleIJNS3_1CILi16EEENS5_ILi64EEEEEELi8ELi256ELi1ELb0ELb1ENS_10bfloat16_tEfNS_4arch4Sm80EEEEEvNT_6ParamsE,(.L_x_1610 - _ZN7cutlass13device_kernelIN5flash19FlashAttnFwdCombineIN4cute5tupleIJNS3_1CILi16EEENS5_ILi64EEEEEELi8ELi256ELi1ELb0ELb1ENS_10bfloat16_tEfNS_4arch4Sm80EEEEEvNT_6ParamsE)
        .other          _ZN7cutlass13device_kernelIN5flash19FlashAttnFwdCombineIN4cute5tupleIJNS3_1CILi16EEENS5_ILi64EEEEEELi8ELi256ELi1ELb0ELb1ENS_10bfloat16_tEfNS_4arch4Sm80EEEEEvNT_6ParamsE,@"STO_CUDA_ENTRY STV_DEFAULT"
_ZN7cutlass13device_kernelIN5flash19FlashAttnFwdCombineIN4cute5tupleIJNS3_1CILi16EEENS5_ILi64EEEEEELi8ELi256ELi1ELb0ELb1ENS_10bfloat16_tEfNS_4arch4Sm80EEEEEvNT_6ParamsE:
        /* <DEDUP_REMOVED lines=57> */
.L_x_437:
        /* <DEDUP_REMOVED lines=25> */
.L_x_438:
        /* <DEDUP_REMOVED lines=101> */
.L_x_440:
        /* <DEDUP_REMOVED lines=13> */
[----:B------:R-:W-:Y:S05]  /*0c40*/  CALL.REL.NOINC `($__internal_13_$__cuda_sm20_div_u64) ;  /* 0x0000003400f87944 */ /* 0x000fea0003c00000 */
[----:B------:R-:W-:Y:S01]  /*0c50*/  MOV R2, R3 ;  /* 0x0000000300027202 */ /* 0x000fe20000000f00 */
[----:B------:R-:W-:Y:S06]  /*0c60*/  BRA `(.L_x_442) ;  /* 0x0000000000487947 */ /* 0x000fec0003800000 */
.L_x_441:
        /* <DEDUP_REMOVED lines=18> */
.L_x_442:
[----:B------:R-:W-:Y:S02]  /*0d90*/  IADD3 R6, R6, -0x1, RZ ;  /* 0xffffffff06067810 */ /* 0x000fe40007ffe0ff */
[----:B------:R-:W-:-:S07]  /*0da0*/  MOV R12, R2 ;  /* 0x00000002000c7202 */ /* 0x000fce0000000f00 */
.L_x_439:
        /* <DEDUP_REMOVED lines=330> */
.L_x_444:
[----:B------:R-:W-:Y:S05]  /*2250*/  BSYNC B0 ;  /* 0x0000000000007941 */ /* 0x000fea0003800000 */
.L_x_443:
        /* <DEDUP_REMOVED lines=277> */
.L_x_446:
[----:B------:R-:W-:Y:S05]  /*33b0*/  BSYNC B0 ;  /* 0x0000000000007941 */ /* 0x000fea0003800000 */
.L_x_445:
        /* <DEDUP_REMOVED lines=43> */
.L_x_451:
        /* <DEDUP_REMOVED lines=142> */
.L_x_450:
[----:B------:R-:W-:Y:S05]  /*3f50*/  BSYNC B0 ;  /* 0x0000000000007941 */ /* 0x000fea0003800000 */
.L_x_449:
[----:B------:R-:W-:Y:S05]  /*3f60*/  @!P5 BRA `(.L_x_448) ;  /* 0x0000000000d0d947 */ /* 0x000fea0003800000 */
[----:B------:R-:W-:Y:S01]  /*3f70*/  VIADD R6, R46, 0x3 ;  /* 0x000000032e067836 */ /* 0x000fe20000000000 */
[----:B------:R-:W-:Y:S01]  /*3f80*/  HFMA2.MMA R26, -RZ, RZ, 0, 1.78813934326171875e-07 ;  /* 0x00000003ff1a7435 */ /* 0x000fe200000001ff */
[----:B------:R-:W-:-:S03]  /*3f90*/  IMAD.MOV.U32 R20, RZ, RZ, RZ ;  /* 0x000000ffff147224 */ /* 0x000fc600078e00ff */
[----:B------:R-:W-:-:S07]  /*3fa0*/  SHF.R.S32.HI R15, RZ, 0x1f, R6 ;  /* 0x0000001fff0f7819 */ /* 0x000fce0000011406 */
.L_x_452:
        /* <DEDUP_REMOVED lines=48> */
.L_x_448:
[----:B------:R-:W-:Y:S05]  /*42b0*/  BSYNC B1 ;  /* 0x0000000000017941 */ /* 0x000fea0003800000 */
.L_x_447:
        /* <DEDUP_REMOVED lines=23> */
        .weak           $__internal_13_$__cuda_sm20_div_u64
        .type           $__internal_13_$__cuda_sm20_div_u64,@function
        .size           $__internal_13_$__cuda_sm20_div_u64,(.L_x_1610 - $__internal_13_$__cuda_sm20_div_u64)
$__internal_13_$__cuda_sm20_div_u64:
        /* <DEDUP_REMOVED lines=60> */
[----:B------:R-:W-:Y:S06]  /*47f0*/  RET.REL.NODEC R4 `(_ZN7cutlass13device_kernelIN5flash19FlashAttnFwdCombineIN4cute5tupleIJNS3_1CILi16EEENS5_ILi64EEEEEELi8ELi256ELi1ELb0ELb1ENS_10bfloat16_tEfNS_4arch4Sm80EEEEEvNT_6ParamsE) ;  /* 0xffffffb804007950 */ /* 0x000fec0003c3ffff */
.L_x_453:
        /* <DEDUP_REMOVED lines=16> */
.L_x_1610:


//--------------------- .text._ZN7cutlass13device_kernelIN5flash19FlashAttnFwdCombineIN4cute5tupleIJNS3_1CILi16EEENS5_ILi64EEEEEELi7ELi256ELi1ELb0ELb1ENS_10bfloat16_tEfNS_4arch4Sm80EEEEEvNT_6ParamsE --------------------------
	.section	.text._ZN7cutlass13device_kernelIN5flash19FlashAttnFwdCombineIN4cute5tupleIJNS3_1CILi16EEENS5_ILi64EEEEEELi7ELi256ELi1ELb0ELb1ENS_10bfloat16_tEfNS_4arch4Sm80EEEEEvNT_6ParamsE,"ax",@progbits
	.align	128
.text._ZN7cutlass13device_kernelIN5flash19FlashAttnFwdCombineIN4cute5tupleIJNS3_1CILi16EEENS5_ILi64EEEEEELi7ELi256ELi1ELb0ELb1ENS_10bfloat16_tEfNS_4arch4Sm80EEEEEvNT_6ParamsE:
        .type           _ZN7cutlass13device_kernelIN5flash19FlashAttnFwdCombineIN4cute5tupleIJNS3_1CILi16EEENS5_ILi64EEEEEELi7ELi256ELi1ELb0ELb1ENS_10bfloat16_tEfNS_4arch4Sm80EEEEEvNT_6ParamsE,@function
        .size           _ZN7cutlass13device_kernelIN5flash19FlashAttnFwdCombineIN4cute5tupleIJNS3_1CILi16EEENS5_ILi64EEEEEELi7ELi256ELi1ELb0ELb1ENS_10bfloat16_tEfNS_4arch4Sm80EEEEEvNT_6ParamsE,(.L_x_1612 - _ZN7cutlass13device_kernelIN5flash19FlashAttnFwdCombineIN4cute5tupleIJNS3_1CILi16EEENS5_ILi64EEEEEELi7ELi256ELi1ELb0ELb1ENS_10bfloat16_tEfNS_4arch4Sm80EEEEEvNT_6ParamsE)
        .other          _ZN7cutlass13device_kernelIN5flash19FlashAttnFwdCombineIN4cute5tupleIJNS3_1CILi16EEENS5_ILi64EEEEEELi7ELi256ELi1ELb0ELb1ENS_10bfloat16_tEfNS_4arch4Sm80EEEEEvNT_6ParamsE,@"STO_CUDA_ENTRY STV_DEFAULT"
_ZN7cutlass13device_kernelIN5flash19FlashAttnFwdCombineIN4cute5tupleIJNS3_1CILi16EEENS5_ILi64EEEEEELi7ELi256ELi1ELb0ELb1ENS_10bfloat16_tEfNS_4arch4Sm80EEEEEvNT_6ParamsE:
        /* <DEDUP_REMOVED lines=57> */
.L_x_454:
        /* <DEDUP_REMOVED lines=25> */
.L_x_455:
        /* <DEDUP_REMOVED lines=101> */
.L_x_457:
        /* <DEDUP_REMOVED lines=14> */
[----:B------:R-:W-:Y:S05]  /*0c50*/  CALL.REL.NOINC `($__internal_14_$__cuda_sm20_div_u64) ;  /* 0x0000002800687944 */ /* 0x000fea0003c00000 */
[----:B------:R-:W-:Y:S05]  /*0c60*/  BRA `(.L_x_459) ;  /* 0x00000000004c7947 */ /* 0x000fea0003800000 */
.L_x_458:
        /* <DEDUP_REMOVED lines=19> */
.L_x_459:
[----:B------:R-:W-:Y:S02]  /*0da0*/  IADD3 R4, R7, -0x1, RZ ;  /* 0xffffffff07047810 */ /* 0x000fe40007ffe0ff */
[----:B------:R-:W-:-:S07]  /*0db0*/  MOV R9, R0 ;  /* 0x0000000000097202 */ /* 0x000fce0000000f00 */
.L_x_456:
        /* <DEDUP_REMOVED lines=184> */
.L_x_461:
[----:B------:R-:W-:Y:S05]  /*1940*/  BSYNC B0 ;  /* 0x0000000000007941 */ /* 0x000fea0003800000 */
.L_x_460:
        /* <DEDUP_REMOVED lines=203> */
.L_x_463:
[----:B------:R-:W-:Y:S05]  /*2600*/  BSYNC B0 ;  /* 0x0000000000007941 */ /* 0x000fea0003800000 */
.L_x_462:
        /* <DEDUP_REMOVED lines=35> */
.L_x_468:
        /* <DEDUP_REMOVED lines=142> */
.L_x_467:
[----:B------:R-:W-:Y:S05]  /*3120*/  BSYNC B0 ;  /* 0x0000000000007941 */ /* 0x000fea0003800000 */
.L_x_466:
[----:B------:R-:W-:Y:S05]  /*3130*/  @!P5 BRA `(.L_x_465) ;  /* 0x0000000000d0d947 */ /* 0x000fea0003800000 */
[----:B------:R-:W-:Y:S01]  /*3140*/  VIADD R4, R40, 0x3 ;  /* 0x0000000328047836 */ /* 0x000fe20000000000 */
[----:B-1----:R-:W-:Y:S01]  /*3150*/  MOV R20, 0x3 ;  /* 0x0000000300147802 */ /* 0x002fe20000000f00 */
[----:B------:R-:W-:-:S03]  /*3160*/  IMAD.MOV.U32 R6, RZ, RZ, RZ ;  /* 0x000000ffff067224 */ /* 0x000fc600078e00ff */
[----:B------:R-:W-:-:S07]  /*3170*/  SHF.R.S32.HI R7, RZ, 0x1f, R4 ;  /* 0x0000001fff077819 */ /* 0x000fce0000011404 */
.L_x_469:
        /* <DEDUP_REMOVED lines=48> */
.L_x_465:
[----:B------:R-:W-:Y:S05]  /*3480*/  BSYNC B1 ;  /* 0x0000000000017941 */ /* 0x000fea0003800000 */
.L_x_464:
        /* <DEDUP_REMOVED lines=23> */
        .weak           $__internal_14_$__cuda_sm20_div_u64
        .type           $__internal_14_$__cuda_sm20_div_u64,@function
        .size           $__internal_14_$__cuda_sm20_div_u64,(.L_x_1612 - $__internal_14_$__cuda_sm20_div_u64)
$__internal_14_$__cuda_sm20_div_u64:
        /* <DEDUP_REMOVED lines=60> */
[----:B------:R-:W-:Y:S06]  /*39c0*/  RET.REL.NODEC R2 `(_ZN7cutlass13device_kernelIN5flash19FlashAttnFwdCombineIN4cute5tupleIJNS3_1CILi16EEENS5_ILi64EEEEEELi7ELi256ELi1ELb0ELb1ENS_10bfloat16_tEfNS_4arch4Sm80EEEEEvNT_6ParamsE) ;  /* 0xffffffc4028c7950 */ /* 0x000fec0003c3ffff */
.L_x_470:
        /* <DEDUP_REMOVED lines=11> */
.L_x_1612:


//--------------------- .text._ZN7cutlass13device_kernelIN5flash19FlashAttnFwdCombineIN4cute5tupleIJNS3_1CILi16EEENS5_ILi64EEEEEELi6ELi256ELi1ELb0ELb1ENS_10bfloat16_tEfNS_4arch4Sm80EEEEEvNT_6ParamsE --------------------------
	.section	.text._ZN7cutlass13device_kernelIN5flash19FlashAttnFwdCombineIN4cute5tupleIJNS3_1CILi16EEENS5_ILi64EEEEEELi6ELi256ELi1ELb0ELb1ENS_10bfloat16_tEfNS_4arch4Sm80EEEEEvNT_6ParamsE,"ax",@progbits
	.align	128
.text._ZN7cutlass13device_kernelIN5flash19FlashAttnFwdCombineIN4cute5tupleIJNS3_1CILi16EEENS5_ILi64EEEEEELi6ELi256ELi1ELb0ELb1ENS_10bfloat16_tEfNS_4arch4Sm80EEEEEvNT_6ParamsE:
        .type           _ZN7cutlass13device_kernelIN5flash19FlashAttnFwdCombineIN4cute5tupleIJNS3_1CILi16EEENS5_ILi64EEEEEELi6ELi256ELi1ELb0ELb1ENS_10bfloat16_tEfNS_4arch4Sm80EEEEEvNT_6ParamsE,@function
        .size           _ZN7cutlass13device_kernelIN5flash19FlashAttnFwdCombineIN4cute5tupleIJNS3_1CILi16EEENS5_ILi64EEEEEELi6ELi256ELi1ELb0ELb1ENS_10bfloat16_tEfNS_4arch4Sm80EEEEEvNT_6ParamsE,(.L_x_1614 - _ZN7cutlass13device_kernelIN5flash19FlashAttnFwdCombineIN4cute5tupleIJNS3_1CILi16EEENS5_ILi64EEEEEELi6ELi256ELi1ELb0ELb1ENS_10bfloat16_tEfNS_4arch4Sm80EEEEEvNT_6ParamsE)
        .other          _ZN7cutlass13device_kernelIN5flash19FlashAttnFwdCombineIN4cute5tupleIJNS3_1CILi16EEENS5_ILi64EEEEEELi6ELi256ELi1ELb0ELb1ENS_10bfloat16_tEfNS_4arch4Sm80EEEEEvNT_6ParamsE,@"STO_CUDA_ENTRY STV_DEFAULT"
_ZN7cutlass13device_kernelIN5flash19FlashAttnFwdCombineIN4cute5tupleIJNS3_1CILi16EEENS5_ILi64EEEEEELi6ELi256ELi1ELb0ELb1ENS_10bfloat16_tEfNS_4arch4Sm80EEEEEvNT_6ParamsE:
        /* <DEDUP_REMOVED lines=57> */
.L_x_471:
        /* <DEDUP_REMOVED lines=25> */
.L_x_472:
        /* <DEDUP_REMOVED lines=101> */
.L_x_474:
        /* <DEDUP_REMOVED lines=14> */
[----:B------:R-:W-:Y:S05]  /*0c50*/  CALL.REL.NOINC `($__internal_15_$__cuda_sm20_div_u64) ;  /* 0x00000020009c7944 */ /* 0x000fea0003c00000 */
[----:B------:R-:W-:Y:S05]  /*0c60*/  BRA `(.L_x_476) ;  /* 0x00000000004c7947 */ /* 0x000fea0003800000 */
.L_x_475:
        /* <DEDUP_REMOVED lines=19> */
.L_x_476:
[----:B------:R-:W-:Y:S02]  /*0da0*/  IADD3 R4, R7, -0x1, RZ ;  /* 0xffffffff07047810 */ /* 0x000fe40007ffe0ff */
[----:B------:R-:W-:-:S03]  /*0db0*/  MOV R9, R0 ;  /* 0x0000000000097202 */ /* 0x000fc60000000f00 */
.L_x_473:
        /* <DEDUP_REMOVED lines=106> */
.L_x_478:
[----:B------:R-:W-:Y:S05]  /*1460*/  BSYNC B0 ;  /* 0x0000000000007941 */ /* 0x000fea0003800000 */
.L_x_477:
        /* <DEDUP_REMOVED lines=169> */
.L_x_480:
[----:B------:R-:W-:Y:S05]  /*1f00*/  BSYNC B0 ;  /* 0x0000000000007941 */ /* 0x000fea0003800000 */
.L_x_479:
        /* <DEDUP_REMOVED lines=32> */
.L_x_485:
        /* <DEDUP_REMOVED lines=142> */
.L_x_484:
[----:B------:R-:W-:Y:S05]  /*29f0*/  BSYNC B0 ;  /* 0x0000000000007941 */ /* 0x000fea0003800000 */
.L_x_483:
[----:B------:R-:W-:Y:S05]  /*2a00*/  @!P5 BRA `(.L_x_482) ;  /* 0x0000000000d0d947 */ /* 0x000fea0003800000 */
[----:B------:R-:W-:Y:S01]  /*2a10*/  VIADD R4, R40, 0x3 ;  /* 0x0000000328047836 */ /* 0x000fe20000000000 */
[----:B------:R-:W-:Y:S01]  /*2a20*/  HFMA2.MMA R20, -RZ, RZ, 0, 1.78813934326171875e-07 ;  /* 0x00000003ff147435 */ /* 0x000fe200000001ff */
[----:B-1----:R-:W-:-:S03]  /*2a30*/  IMAD.MOV.U32 R6, RZ, RZ, RZ ;  /* 0x000000ffff067224 */ /* 0x002fc600078e00ff */
[----:B------:R-:W-:-:S07]  /*2a40*/  SHF.R.S32.HI R7, RZ, 0x1f, R4 ;  /* 0x0000001fff077819 */ /* 0x000fce0000011404 */
.L_x_486:
        /* <DEDUP_REMOVED lines=48> */
.L_x_482:
[----:B------:R-:W-:Y:S05]  /*2d50*/  BSYNC B1 ;  /* 0x0000000000017941 */ /* 0x000fea0003800000 */
.L_x_481:
        /* <DEDUP_REMOVED lines=23> */
        .weak           $__internal_15_$__cuda_sm20_div_u64
        .type           $__internal_15_$__cuda_sm20_div_u64,@function
        .size           $__internal_15_$__cuda_sm20_div_u64,(.L_x_1614 - $__internal_15_$__cuda_sm20_div_u64)
$__internal_15_$__cuda_sm20_div_u64:
        /* <DEDUP_REMOVED lines=60> */
[----:B------:R-:W-:Y:S06]  /*3290*/  RET.REL.NODEC R2 `(_ZN7cutlass13device_kernelIN5flash19FlashAttnFwdCombineIN4cute5tupleIJNS3_1CILi16EEENS5_ILi64EEEEEELi6ELi256ELi1ELb0ELb1ENS_10bfloat16_tEfNS_4arch4Sm80EEEEEvNT_6ParamsE) ;  /* 0xffffffcc02587950 */ /* 0x000fec0003c3ffff */
.L_x_487:
        /* <DEDUP_REMOVED lines=14> */
.L_x_1614:


//--------------------- .text._ZN7cutlass13device_kernelIN5flash19FlashAttnFwdCombineIN4cute5tupleIJNS3_1CILi16EEENS5_ILi64EEEEEELi5ELi256ELi1ELb0ELb1ENS_10bfloat16_tEfNS_4arch4Sm80EEEEEvNT_6ParamsE --------------------------
	.section	.text._ZN7cutlass13device_kernelIN5flash19FlashAttnFwdCombineIN4cute5tupleIJNS3_1CILi16EEENS5_ILi64EEEEEELi5ELi256ELi1ELb0ELb1ENS_10bfloat16_tEfNS_4arch4Sm80EEEEEvNT_6ParamsE,"ax",@progbits
	.align	128
.text._ZN7cutlass13device_kernelIN5flash19FlashAttnFwdCombineIN4cute5tupleIJNS3_1CILi16EEENS5_ILi64EEEEEELi5ELi256ELi1ELb0ELb1ENS_10bfloat16_tEfNS_4arch4Sm80EEEEEvNT_6ParamsE:
        .type           _ZN7cutlass13device_kernelIN5flash19FlashAttnFwdCombineIN4cute5tupleIJNS3_1CILi16EEENS5_ILi64EEEEEELi5ELi256ELi1ELb0ELb1ENS_10bfloat16_tEfNS_4arch4Sm80EEEEEvNT_6ParamsE,@function
        .size           _ZN7cutlass13device_kernelIN5flash19FlashAttnFwdCombineIN4cute5tupleIJNS3_1CILi16EEENS5_ILi64EEEEEELi5ELi256ELi1ELb0ELb1ENS_10bfloat16_tEfNS_4arch4Sm80EEEEEvNT_6ParamsE,(.L_x_1616 - _ZN7cutlass13device_kernelIN5flash19FlashAttnFwdCombineIN4cute5tupleIJNS3_1CILi16EEENS5_ILi64EEEEEELi5ELi256ELi1ELb0ELb1ENS_10bfloat16_tEfNS_4arch4Sm80EEEEEvNT_6ParamsE)
        .other          _ZN7cutlass13device_kernelIN5flash19FlashAttnFwdCombineIN4cute5tupleIJNS3_1CILi16EEENS5_ILi64EEEEEELi5ELi256ELi1ELb0ELb1ENS_10bfloat16_tEfNS_4arch4Sm80EEEEEvNT_6ParamsE,@"STO_CUDA_ENTRY STV_DEFAULT"
_ZN7cutlass13device_kernelIN5flash19FlashAttnFwdCombineIN4cute5tupleIJNS3_1CILi16EEENS5_ILi64EEEEEELi5ELi256ELi1ELb0ELb1ENS_10bfloat16_tEfNS_4arch4Sm80EEEEEvNT_6ParamsE:
        /* <DEDUP_REMOVED lines=57> */
.L_x_488:
        /* <DEDUP_REMOVED lines=25> */
.L_x_489:
        /* <DEDUP_REMOVED lines=101> */
.L_x_491:
        /* <DEDUP_REMOVED lines=14> */
[----:B------:R-:W-:Y:S05]  /*0c50*/  CALL.REL.NOINC `($__internal_16_$__cuda_sm20_div_u64) ;  /* 0x0000001c00bc7944 */ /* 0x000fea0003c00000 */
[----:B------:R-:W-:Y:S05]  /*0c60*/  BRA `(.L_x_493) ;  /* 0x00000000004c7947 */ /* 0x000fea0003800000 */
.L_x_492:
        /* <DEDUP_REMOVED lines=19> */
.L_x_493:
[----:B------:R-:W-:Y:S02]  /*0da0*/  IADD3 R4, R7, -0x1, RZ ;  /* 0xffffffff07047810 */ /* 0x000fe40007ffe0ff */
[----:B------:R-:W-:-:S03]  /*0db0*/  MOV R9, R0 ;  /* 0x0000000000097202 */ /* 0x000fc60000000f00 */
.L_x_490:
        /* <DEDUP_REMOVED lines=70> */
.L_x_495:
[----:B------:R-:W-:Y:S05]  /*1220*/  BSYNC B0 ;  /* 0x0000000000007941 */ /* 0x000fea0003800000 */
.L_x_494:
        /* <DEDUP_REMOVED lines=152> */
.L_x_497:
[----:B------:R-:W-:Y:S05]  /*1bb0*/  BSYNC B0 ;  /* 0x0000000000007941 */ /* 0x000fea0003800000 */
.L_x_496:
        /* <DEDUP_REMOVED lines=29> */
.L_x_502:
        /* <DEDUP_REMOVED lines=142> */
.L_x_501:
[----:B------:R-:W-:Y:S05]  /*2670*/  BSYNC B0 ;  /* 0x0000000000007941 */ /* 0x000fea0003800000 */
.L_x_500:
[----:B------:R-:W-:Y:S05]  /*2680*/  @!P5 BRA `(.L_x_499) ;  /* 0x0000000000d0d947 */ /* 0x000fea0003800000 */
[----:B------:R-:W-:Y:S01]  /*2690*/  VIADD R4, R40, 0x3 ;  /* 0x0000000328047836 */ /* 0x000fe20000000000 */
[----:B-1----:R-:W-:Y:S01]  /*26a0*/  MOV R20, 0x3 ;  /* 0x0000000300147802 */ /* 0x002fe20000000f00 */
[----:B------:R-:W-:-:S03]  /*26b0*/  IMAD.MOV.U32 R6, RZ, RZ, RZ ;  /* 0x000000ffff067224 */ /* 0x000fc600078e00ff */
[----:B------:R-:W-:-:S07]  /*26c0*/  SHF.R.S32.HI R7, RZ, 0x1f, R4 ;  /* 0x0000001fff077819 */ /* 0x000fce0000011404 */
.L_x_503:
        /* <DEDUP_REMOVED lines=48> */
.L_x_499:
[----:B------:R-:W-:Y:S05]  /*29d0*/  BSYNC B1 ;  /* 0x0000000000017941 */ /* 0x000fea0003800000 */
.L_x_498:
        /* <DEDUP_REMOVED lines=23> */
        .weak           $__internal_16_$__cuda_sm20_div_u64
        .type           $__internal_16_$__cuda_sm20_div_u64,@function
        .size           $__internal_16_$__cuda_sm20_div_u64,(.L_x_1616 - $__internal_16_$__cuda_sm20_div_u64)
$__internal_16_$__cuda_sm20_div_u64:
        /* <DEDUP_REMOVED lines=60> */
[----:B------:R-:W-:Y:S06]  /*2f10*/  RET.REL.NODEC R2 `(_ZN7cutlass13device_kernelIN5flash19FlashAttnFwdCombineIN4cute5tupleIJNS3_1CILi16EEENS5_ILi64EEEEEELi5ELi256ELi1ELb0ELb1ENS_10bfloat16_tEfNS_4arch4Sm80EEEEEvNT_6ParamsE) ;  /* 0xffffffd002387950 */ /* 0x000fec0003c3ffff */
.L_x_504:
        /* <DEDUP_REMOVED lines=14> */
.L_x_1616:


//--------------------- .text._ZN7cutlass13device_kernelIN5flash19FlashAttnFwdCombineIN4cute5tupleIJNS3_1CILi16EEENS5_ILi64EEEEEELi4ELi256ELi1ELb0ELb1ENS_10bfloat16_tEfNS_4arch4Sm80EEEEEvNT_6ParamsE --------------------------
	.section	.text._ZN7cutlass13device_kernelIN5flash19FlashAttnFwdCombineIN4cute5tupleIJNS3_1CILi16EEENS5_ILi64EEEEEELi4ELi256ELi1ELb0ELb1ENS_10bfloat16_tEfNS_4arch4Sm80EEEEEvNT_6ParamsE,"ax",@progbits
	.align	128
.text._ZN7cutlass13device_kernelIN5flash19FlashAttnFwdCombineIN4cute5tupleIJNS3_1CILi16EEENS5_ILi64EEEEEELi4ELi256ELi1ELb0ELb1ENS_10bfloat16_tEfNS_4arch4Sm80EEEEEvNT_6ParamsE:
        .type           _ZN7cutlass13device_kernelIN5flash19FlashAttnFwdCombineIN4cute5tupleIJNS3_1CILi16EEENS5_ILi64EEEEEELi4ELi256ELi1ELb0ELb1ENS_10bfloat16_tEfNS_4arch4Sm80EEEEEvNT_6ParamsE,@function
        .size           _ZN7cutlass13device_kernelIN5flash19FlashAttnFwdCombineIN4cute5tupleIJNS3_1CILi16EEENS5_ILi64EEEEEELi4ELi256ELi1ELb0ELb1ENS_10bfloat16_tEfNS_4arch4Sm80EEEEEvNT_6ParamsE,(.L_x_1618 - _ZN7cutlass13device_kernelIN5flash19FlashAttnFwdCombineIN4cute5tupleIJNS3_1CILi16EEENS5_ILi64EEEEEELi4ELi256ELi1ELb0ELb1ENS_10bfloat16_tEfNS_4arch4Sm80EEEEEvNT_6ParamsE)
        .other          _ZN7cutlass13device_kernelIN5flash19FlashAttnFwdCombineIN4cute5tupleIJNS3_1CILi16EEENS5_ILi64EEEEEELi4ELi256ELi1ELb0ELb1ENS_10bfloat16_tEfNS_4arch4Sm80EEEEEvNT_6ParamsE,@"STO_CUDA_ENTRY STV_DEFAULT"
_ZN7cutlass13device_kernelIN5flash19FlashAttnFwdCombineIN4cute5tupleIJNS3_1CILi16EEENS5_ILi64EEEEEELi4ELi256ELi1ELb0ELb1ENS_10bfloat16_tEfNS_4arch4Sm80EEEEEvNT_6ParamsE:
        /* <DEDUP_REMOVED lines=57> */
.L_x_505:
        /* <DEDUP_REMOVED lines=25> */
.L_x_506:
        /* <DEDUP_REMOVED lines=101> */
.L_x_508:
        /* <DEDUP_REMOVED lines=14> */
[----:B------:R-:W-:Y:S05]  /*0c50*/  CALL.REL.NOINC `($__internal_17_$__cuda_sm20_div_u64) ;  /* 0x0000001c004c7944 */ /* 0x000fea0003c00000 */
[----:B------:R-:W-:Y:S05]  /*0c60*/  BRA `(.L_x_510) ;  /* 0x00000000004c7947 */ /* 0x000fea0003800000 */
.L_x_509:
        /* <DEDUP_REMOVED lines=19> */
.L_x_510:
[----:B------:R-:W-:Y:S02]  /*0da0*/  IADD3 R4, R7, -0x1, RZ ;  /* 0xffffffff07047810 */ /* 0x000fe40007ffe0ff */
[----:B------:R-:W-:-:S07]  /*0db0*/  MOV R9, R0 ;  /* 0x0000000000097202 */ /* 0x000fce0000000f00 */
.L_x_507:
        /* <DEDUP_REMOVED lines=52> */
.L_x_512:
[----:B------:R-:W-:Y:S05]  /*1100*/  BSYNC B0 ;  /* 0x0000000000007941 */ /* 0x000fea0003800000 */
.L_x_511:
        /* <DEDUP_REMOVED lines=143> */
.L_x_514:
[----:B------:R-:W-:Y:S05]  /*1a00*/  BSYNC B0 ;  /* 0x0000000000007941 */ /* 0x000fea0003800000 */
.L_x_513:
        /* <DEDUP_REMOVED lines=28> */
.L_x_519:
        /* <DEDUP_REMOVED lines=142> */
.L_x_518:
[----:B------:R-:W-:Y:S05]  /*24b0*/  BSYNC B0 ;  /* 0x0000000000007941 */ /* 0x000fea0003800000 */
.L_x_517:
[----:B------:R-:W-:Y:S05]  /*24c0*/  @!P5 BRA `(.L_x_516) ;  /* 0x0000000000d0d947 */ /* 0x000fea0003800000 */
[----:B------:R-:W-:Y:S01]  /*24d0*/  VIADD R4, R40, 0x3 ;  /* 0x0000000328047836 */ /* 0x000fe20000000000 */
[----:B------:R-:W-:Y:S01]  /*24e0*/  MOV R20, 0x3 ;  /* 0x0000000300147802 */ /* 0x000fe20000000f00 */
[----:B-1----:R-:W-:-:S03]  /*24f0*/  IMAD.MOV.U32 R6, RZ, RZ, RZ ;  /* 0x000000ffff067224 */ /* 0x002fc600078e00ff */
[----:B------:R-:W-:-:S07]  /*2500*/  SHF.R.S32.HI R7, RZ, 0x1f, R4 ;  /* 0x0000001fff077819 */ /* 0x000fce0000011404 */
.L_x_520:
        /* <DEDUP_REMOVED lines=48> */
.L_x_516:
[----:B------:R-:W-:Y:S05]  /*2810*/  BSYNC B1 ;  /* 0x0000000000017941 */ /* 0x000fea0003800000 */
.L_x_515:
        /* <DEDUP_REMOVED lines=23> */
        .weak           $__internal_17_$__cuda_sm20_div_u64
        .type           $__internal_17_$__cuda_sm20_div_u64,@function
        .size           $__internal_17_$__cuda_sm20_div_u64,(.L_x_1618 - $__internal_17_$__cuda_sm20_div_u64)
$__internal_17_$__cuda_sm20_div_u64:
        /* <DEDUP_REMOVED lines=60> */
[----:B------:R-:W-:Y:S06]  /*2d50*/  RET.REL.NODEC R2 `(_ZN7cutlass13device_kernelIN5flash19FlashAttnFwdCombineIN4cute5tupleIJNS3_1CILi16EEENS5_ILi64EEEEEELi4ELi256ELi1ELb0ELb1ENS_10bfloat16_tEfNS_4arch4Sm80EEEEEvNT_6ParamsE) ;  /* 0xffffffd002a87950 */ /* 0x000fec0003c3ffff */
.L_x_521:
        /* <DEDUP_REMOVED lines=10> */
.L_x_1618:


//--------------------- .text._ZN7cutlass13device_kernelIN5flash19FlashAttnFwdCombineIN4cute5tupleIJNS3_1CILi8EEENS5_ILi128EEEEEELi8ELi256ELi1ELb0ELb0ENS_6half_tEfNS_4arch4Sm90EEEEEvNT_6ParamsE --------------------------
	.section	.text._ZN7cutlass13device_kernelIN5flash19FlashAttnFwdCombineIN4cute5tupleIJNS3_1CILi8EEENS5_ILi128EEEEEELi8ELi256ELi1ELb0ELb0ENS_6half_tEfNS_4arch4Sm90EEEEEvNT_6ParamsE,"ax",@progbits
	.align	128
.text._ZN7cutlass13device_kernelIN5flash19FlashAttnFwdCombineIN4cute5tupleIJNS3_1CILi8EEENS5_ILi128EEEEEELi8ELi256ELi1ELb0ELb0ENS_6half_tEfNS_4arch4Sm90EEEEEvNT_6ParamsE:
        .type           _ZN7cutlass13device_kernelIN5flash19FlashAttnFwdCombineIN4cute5tupleIJNS3_1CILi8EEENS5_ILi128EEEEEELi8ELi256ELi1ELb0ELb0ENS_6half_tEfNS_4arch4Sm90EEEEEvNT_6ParamsE,@function
        .size           _ZN7cutlass13device_kernelIN5flash19FlashAttnFwdCombineIN4cute5tupleIJNS3_1CILi8EEENS5_ILi128EEEEEELi8ELi256ELi1ELb0ELb0ENS_6half_tEfNS_4arch4Sm90EEEEEvNT_6ParamsE,(.L_x_1620 - _ZN7cutlass13device_kernelIN5flash19FlashAttnFwdCombineIN4cute5tupleIJNS3_1CILi8EEENS5_ILi128EEEEEELi8ELi256ELi1ELb0ELb0ENS_6half_tEfNS_4arch4Sm90EEEEEvNT_6ParamsE)
        .other          _ZN7cutlass13device_kernelIN5flash19FlashAttnFwdCombineIN4cute5tupleIJNS3_1CILi8EEENS5_ILi128EEEEEELi8ELi256ELi1ELb0ELb0ENS_6half_tEfNS_4arch4Sm90EEEEEvNT_6ParamsE,@"STO_CUDA_ENTRY STV_DEFAULT"
_ZN7cutlass13device_kernelIN5flash19FlashAttnFwdCombineIN4cute5tupleIJNS3_1CILi8EEENS5_ILi128EEEEEELi8ELi256ELi1ELb0ELb0ENS_6half_tEfNS_4arch4Sm90EEEEEvNT_6ParamsE:
        /* <DEDUP_REMOVED lines=58> */
.L_x_522:
        /* <DEDUP_REMOVED lines=212> */
.L_x_524:
[----:B------:R-:W-:Y:S05]  /*10e0*/  BSYNC B0 ;  /* 0x0000000000007941 */ /* 0x000fea0003800000 */
.L_x_523:
        /* <DEDUP_REMOVED lines=228> */
.L_x_526:
[----:B------:R-:W-:Y:S05]  /*1f30*/  BSYNC B0 ;  /* 0x0000000000007941 */ /* 0x000fea0003800000 */
.L_x_525:
        /* <DEDUP_REMOVED lines=36> */
.L_x_531:
        /* <DEDUP_REMOVED lines=142> */
.L_x_530:
[----:B------:R-:W-:Y:S05]  /*2a60*/  BSYNC B0 ;  /* 0x0000000000007941 */ /* 0x000fea0003800000 */
.L_x_529:
[----:B------:R-:W-:Y:S05]  /*2a70*/  @!P5 BRA `(.L_x_528) ;  /* 0x0000000000d0d947 */ /* 0x000fea0003800000 */
[----:B------:R-:W-:Y:S01]  /*2a80*/  VIADD R6, R48, 0x3 ;  /* 0x0000000330067836 */ /* 0x000fe20000000000 */
[----:B------:R-:W-:Y:S01]  /*2a90*/  MOV R26, 0x3 ;  /* 0x00000003001a7802 */ /* 0x000fe20000000f00 */
[----:B------:R-:W-:-:S03]  /*2aa0*/  IMAD.MOV.U32 R20, RZ, RZ, RZ ;  /* 0x000000ffff147224 */ /* 0x000fc600078e00ff */
[----:B------:R-:W-:-:S07]  /*2ab0*/  SHF.R.S32.HI R15, RZ, 0x1f, R6 ;  /* 0x0000001fff0f7819 */ /* 0x000fce0000011406 */
.L_x_532:
        /* <DEDUP_REMOVED lines=48> */
.L_x_528:
[----:B------:R-:W-:Y:S05]  /*2dc0*/  BSYNC B1 ;  /* 0x0000000000017941 */ /* 0x000fea0003800000 */
.L_x_527:
[----:B------:R-:W-:Y:S05]  /*2dd0*/  @P4 EXIT ;  /* 0x000000000000494d */ /* 0x000fea0003800000 */
[----:B------:R-:W2:Y:S01]  /*2de0*/  S2R R3, SR_CTAID.Y ;  /* 0x0000000000037919 */ /* 0x000ea20000002600 */
[----:B------:R-:W-:Y:S01]  /*2df0*/  ULDC.64 UR4, c[0x0][0x288] ;  /* 0x0000a20000047ab9 */ /* 0x000fe20000000a00 */
[----:B------:R-:W-:Y:S01]  /*2e00*/  SHF.R.S32.HI R0, RZ, 0x1f, R5 ;  /* 0x0000001fff007819 */ /* 0x000fe20000011405 */
[----:B------:R-:W-:Y:S01]  /*2e10*/  IMAD R36, R36, UR4, RZ ;  /* 0x0000000424247c24 */ /* 0x000fe2000f8e02ff */
[----:B------:R-:W-:-:S03]  /*2e20*/  F2FP.F16.F32.PACK_AB R2, R11, R9 ;  /* 0x000000090b02723e */ /* 0x000fc600000000ff */
[----:B------:R-:W-:Y:S01]  /*2e30*/  IMAD R36, R37, UR5, R36 ;  /* 0x0000000525247c24 */ /* 0x000fe2000f8e0224 */
[----:B--2---:R-:W-:-:S04]  /*2e40*/  SHF.L.U32 R3, R3, 0x7, RZ ;  /* 0x0000000703037819 */ /* 0x004fc800000006ff */
[----:B------:R-:W-:-:S04]  /*2e50*/  IADD3 R14, P0, R14, R3, RZ ;  /* 0x000000030e0e7210 */ /* 0x000fc80007f1e0ff */
[----:B------:R-:W-:Y:S02]  /*2e60*/  LEA.HI.X.SX32 R15, R3, R38, 0x1, P0 ;  /* 0x00000026030f7211 */ /* 0x000fe400000f0eff */
[----:B------:R-:W-:Y:S01]  /*2e70*/  F2FP.F16.F32.PACK_AB R3, R12, R10 ;  /* 0x0000000a0c03723e */ /* 0x000fe200000000ff */
        /* <DEDUP_REMOVED lines=17> */
.L_x_533:
        /* <DEDUP_REMOVED lines=15> */
.L_x_1620:


//--------------------- .text._ZN7cutlass13device_kernelIN5flash19FlashAttnFwdCombineIN4cute5tupleIJNS3_1CILi8EEENS5_ILi128EEEEEELi7ELi256ELi1ELb0ELb0ENS_6half_tEfNS_4arch4Sm90EEEEEvNT_6ParamsE --------------------------
	.section	.text._ZN7cutlass13device_kernelIN5flash19FlashAttnFwdCombineIN4cute5tupleIJNS3_1CILi8EEENS5_ILi128EEEEEELi7ELi256ELi1ELb0ELb0ENS_6half_tEfNS_4arch4Sm90EEEEEvNT_6ParamsE,"ax",@progbits
	.align	128
.text._ZN7cutlass13device_kernelIN5flash19FlashAttnFwdCombineIN4cute5tupleIJNS3_1CILi8EEENS5_ILi128EEEEEELi7ELi256ELi1ELb0ELb0ENS_6half_tEfNS_4arch4Sm90EEEEEvNT_6ParamsE:
        .type           _ZN7cutlass13device_kernelIN5flash19FlashAttnFwdCombineIN4cute5tupleIJNS3_1CILi8EEENS5_ILi128EEEEEELi7ELi256ELi1ELb0ELb0ENS_6half_tEfNS_4arch4Sm90EEEEEvNT_6ParamsE,@function
        .size           _ZN7cutlass13device_kernelIN5flash19FlashAttnFwdCombineIN4cute5tupleIJNS3_1CILi8EEENS5_ILi128EEEEEELi7ELi256ELi1ELb0ELb0ENS_6half_tEfNS_4arch4Sm90EEEEEvNT_6ParamsE,(.L_x_1621 - _ZN7cutlass13device_kernelIN5flash19FlashAttnFwdCombineIN4cute5tupleIJNS3_1CILi8EEENS5_ILi128EEEEEELi7ELi256ELi1ELb0ELb0ENS_6half_tEfNS_4arch4Sm90EEEEEvNT_6ParamsE)
        .other          _ZN7cutlass13device_kernelIN5flash19FlashAttnFwdCombineIN4cute5tupleIJNS3_1CILi8EEENS5_ILi128EEEEEELi7ELi256ELi1ELb0ELb0ENS_6half_tEfNS_4arch4Sm90EEEEEvNT_6ParamsE,@"STO_CUDA_ENTRY STV_DEFAULT"
_ZN7cutlass13device_kernelIN5flash19FlashAttnFwdCombineIN4cute5tupleIJNS3_1CILi8EEENS5_ILi128EEEEEELi7ELi256ELi1ELb0ELb0ENS_6half_tEfNS_4arch4Sm90EEEEEvNT_6ParamsE:
        /* <DEDUP_REMOVED lines=58> */
.L_x_534:
        /* <DEDUP_REMOVED lines=144> */
.L_x_536:
[----:B------:R-:W-:Y:S05]  /*0ca0*/  BSYNC B0 ;  /* 0x0000000000007941 */ /* 0x000fea0003800000 */
.L_x_535:
        /* <DEDUP_REMOVED lines=192> */
.L_x_538:
[----:B------:R-:W-:Y:S05]  /*18b0*/  BSYNC B0 ;  /* 0x0000000000007941 */ /* 0x000fea0003800000 */
.L_x_537:
        /* <DEDUP_REMOVED lines=32> */
.L_x_543:
        /* <DEDUP_REMOVED lines=142> */
.L_x_542:
[----:B------:R-:W-:Y:S05]  /*23a0*/  BSYNC B0 ;  /* 0x0000000000007941 */ /* 0x000fea0003800000 */
.L_x_541:
[----:B------:R-:W-:Y:S05]  /*23b0*/  @!P5 BRA `(.L_x_540) ;  /* 0x0000000000d0d947 */ /* 0x000fea0003800000 */
[----:B------:R-:W-:Y:S01]  /*23c0*/  VIADD R4, R42, 0x3 ;  /* 0x000000032a047836 */ /* 0x000fe20000000000 */
[----:B------:R-:W-:Y:S01]  /*23d0*/  HFMA2.MMA R20, -RZ, RZ, 0, 1.78813934326171875e-07 ;  /* 0x00000003ff147435 */ /* 0x000fe200000001ff */
[----:B-1----:R-:W-:-:S03]  /*23e0*/  IMAD.MOV.U32 R6, RZ, RZ, RZ ;  /* 0x000000ffff067224 */ /* 0x002fc600078e00ff */
[----:B------:R-:W-:-:S07]  /*23f0*/  SHF.R.S32.HI R7, RZ, 0x1f, R4 ;  /* 0x0000001fff077819 */ /* 0x000fce0000011404 */
.L_x_544:
        /* <DEDUP_REMOVED lines=48> */
.L_x_540:
[----:B------:R-:W-:Y:S05]  /*2700*/  BSYNC B1 ;  /* 0x0000000000017941 */ /* 0x000fea0003800000 */
.L_x_539:
[----:B------:R-:W-:Y:S05]  /*2710*/  @P4 EXIT ;  /* 0x000000000000494d */ /* 0x000fea0003800000 */
[----:B------:R-:W2:Y:S01]  /*2720*/  S2R R0, SR_CTAID.Y ;  /* 0x0000000000007919 */ /* 0x000ea20000002600 */
[----:B------:R-:W-:Y:S01]  /*2730*/  ULDC.64 UR4, c[0x0][0x288] ;  /* 0x0000a20000047ab9 */ /* 0x000fe20000000a00 */
[----:B------:R-:W-:Y:S01]  /*2740*/  F2FP.F16.F32.PACK_AB R10, R10, R9 ;  /* 0x000000090a0a723e */ /* 0x000fe200000000ff */
[----:B------:R-:W-:Y:S01]  /*2750*/  IMAD R34, R34, UR4, RZ ;  /* 0x0000000422227c24 */ /* 0x000fe2000f8e02ff */
[----:B------:R-:W-:-:S03]  /*2760*/  F2FP.F16.F32.PACK_AB R11, R12, R11 ;  /* 0x0000000b0c0b723e */ /* 0x000fc600000000ff */
        /* <DEDUP_REMOVED lines=23> */
.L_x_545:
        /* <DEDUP_REMOVED lines=10> */
.L_x_1621:


//--------------------- .text._ZN7cutlass13device_kernelIN5flash19FlashAttnFwdCombineIN4cute5tupleIJNS3_1CILi8EEENS5_ILi128EEEEEELi6ELi256ELi1ELb0ELb0ENS_6half_tEfNS_4arch4Sm90EEEEEvNT_6ParamsE --------------------------
	.section	.text._ZN7cutlass13device_kernelIN5flash19FlashAttnFwdCombineIN4cute5tupleIJNS3_1CILi8EEENS5_ILi128EEEEEELi6ELi256ELi1ELb0ELb0ENS_6half_tEfNS_4arch4Sm90EEEEEvNT_6ParamsE,"ax",@progbits
	.align	128
.text._ZN7cutlass13device_kernelIN5flash19FlashAttnFwdCombineIN4cute5tupleIJNS3_1CILi8EEENS5_ILi128EEEEEELi6ELi256ELi1ELb0ELb0ENS_6half_tEfNS_4arch4Sm90EEEEEvNT_6ParamsE:
        .type           _ZN7cutlass13device_kernelIN5flash19FlashAttnFwdCombineIN4cute5tupleIJNS3_1CILi8EEENS5_ILi128EEEEEELi6ELi256ELi1ELb0ELb0ENS_6half_tEfNS_4arch4Sm90EEEEEvNT_6ParamsE,@function
        .size           _ZN7cutlass13device_kernelIN5flash19FlashAttnFwdCombineIN4cute5tupleIJNS3_1CILi8EEENS5_ILi128EEEEEELi6ELi256ELi1ELb0ELb0ENS_6half_tEfNS_4arch4Sm90EEEEEvNT_6ParamsE,(.L_x_1622 - _ZN7cutlass13device_kernelIN5flash19FlashAttnFwdCombineIN4cute5tupleIJNS3_1CILi8EEENS5_ILi128EEEEEELi6ELi256ELi1ELb0ELb0ENS_6half_tEfNS_4arch4Sm90EEEEEvNT_6ParamsE)
        .other          _ZN7cutlass13device_kernelIN5flash19FlashAttnFwdCombineIN4cute5tupleIJNS3_1CILi8EEENS5_ILi128EEEEEELi6ELi256ELi1ELb0ELb0ENS_6half_tEfNS_4arch4Sm90EEEEEvNT_6ParamsE,@"STO_CUDA_ENTRY STV_DEFAULT"
_ZN7cutlass13device_kernelIN5flash19FlashAttnFwdCombineIN4cute5tupleIJNS3_1CILi8EEENS5_ILi128EEEEEELi6ELi256ELi1ELb0ELb0ENS_6half_tEfNS_4arch4Sm90EEEEEvNT_6ParamsE:
        /* <DEDUP_REMOVED lines=58> */
.L_x_546:
        /* <DEDUP_REMOVED lines=94> */
.L_x_548:
[----:B------:R-:W-:Y:S05]  /*0980*/  BSYNC B0 ;  /* 0x0000000000007941 */ /* 0x000fea0003800000 */
.L_x_547:
        /* <DEDUP_REMOVED lines=170> */
.L_x_550:
[----:B------:R-:W-:Y:S05]  /*1430*/  BSYNC B0 ;  /* 0x0000000000007941 */ /* 0x000fea0003800000 */
.L_x_549:
        /* <DEDUP_REMOVED lines=29> */
.L_x_555:
        /* <DEDUP_REMOVED lines=142> */
.L_x_554:
[----:B------:R-:W-:Y:S05]  /*1ef0*/  BSYNC B0 ;  /* 0x0000000000007941 */ /* 0x000fea0003800000 */
.L_x_553:
[----:B------:R-:W-:Y:S05]  /*1f00*/  @!P5 BRA `(.L_x_552) ;  /* 0x0000000000d0d947 */ /* 0x000fea0003800000 */
[----:B------:R-:W-:Y:S01]  /*1f10*/  VIADD R4, R42, 0x3 ;  /* 0x000000032a047836 */ /* 0x000fe20000000000 */
[----:B------:R-:W-:Y:S01]  /*1f20*/  MOV R20, 0x3 ;  /* 0x0000000300147802 */ /* 0x000fe20000000f00 */
[----:B------:R-:W-:-:S03]  /*1f30*/  IMAD.MOV.U32 R6, RZ, RZ, RZ ;  /* 0x000000ffff067224 */ /* 0x000fc600078e00ff */
[----:B------:R-:W-:-:S07]  /*1f40*/  SHF.R.S32.HI R7, RZ, 0x1f, R4 ;  /* 0x0000001fff077819 */ /* 0x000fce0000011404 */
.L_x_556:
        /* <DEDUP_REMOVED lines=48> */
.L_x_552:
[----:B------:R-:W-:Y:S05]  /*2250*/  BSYNC B1 ;  /* 0x0000000000017941 */ /* 0x000fea0003800000 */
.L_x_551:
[----:B------:R-:W-:Y:S05]  /*2260*/  @P4 EXIT ;  /* 0x000000000000494d */ /* 0x000fea0003800000 */
[----:B------:R-:W1:Y:S01]  /*2270*/  S2R R0, SR_CTAID.Y ;  /* 0x0000000000007919 */ /* 0x000e620000002600 */
[----:B------:R-:W-:Y:S01]  /*2280*/  ULDC.64 UR4, c[0x0][0x288] ;  /* 0x0000a20000047ab9 */ /* 0x000fe20000000a00 */
[----:B------:R-:W-:Y:S01]  /*2290*/  F2FP.F16.F32.PACK_AB R8, R12, R11 ;  /* 0x0000000b0c08723e */ /* 0x000fe200000000ff */
[----:B------:R-:W-:Y:S01]  /*22a0*/  IMAD R34, R34, UR4, RZ ;  /* 0x0000000422227c24 */ /* 0x000fe2000f8e02ff */
[----:B------:R-:W-:-:S03]  /*22b0*/  F2FP.F16.F32.PACK_AB R9, R9, R10 ;  /* 0x0000000a0909723e */ /* 0x000fc600000000ff */
        /* <DEDUP_REMOVED lines=23> */
.L_x_557:
        /* <DEDUP_REMOVED lines=13> */
.L_x_1622:


//--------------------- .text._ZN7cutlass13device_kernelIN5flash19FlashAttnFwdCombineIN4cute5tupleIJNS3_1CILi8EEENS5_ILi128EEEEEELi5ELi256ELi1ELb0ELb0ENS_6half_tEfNS_4arch4Sm90EEEEEvNT_6ParamsE --------------------------
	.section	.text._ZN7cutlass13device_kernelIN5flash19FlashAttnFwdCombineIN4cute5tupleIJNS3_1CILi8EEENS5_ILi128EEEEEELi5ELi256ELi1ELb0ELb0ENS_6half_tEfNS_4arch4Sm90EEEEEvNT_6ParamsE,"ax",@progbits
	.align	128
.text._ZN7cutlass13device_kernelIN5flash19FlashAttnFwdCombineIN4cute5tupleIJNS3_1CILi8EEENS5_ILi128EEEEEELi5ELi256ELi1ELb0ELb0ENS_6half_tEfNS_4arch4Sm90EEEEEvNT_6ParamsE:
        .type           _ZN7cutlass13device_kernelIN5flash19FlashAttnFwdCombineIN4cute5tupleIJNS3_1CILi8EEENS5_ILi128EEEEEELi5ELi256ELi1ELb0ELb0ENS_6half_tEfNS_4arch4Sm90EEEEEvNT_6ParamsE,@function
        .size           _ZN7cutlass13device_kernelIN5flash19FlashAttnFwdCombineIN4cute5tupleIJNS3_1CILi8EEENS5_ILi128EEEEEELi5ELi256ELi1ELb0ELb0ENS_6half_tEfNS_4arch4Sm90EEEEEvNT_6ParamsE,(.L_x_1623 - _ZN7cutlass13device_kernelIN5flash19FlashAttnFwdCombineIN4cute5tupleIJNS3_1CILi8EEENS5_ILi128EEEEEELi5ELi256ELi1ELb0ELb0ENS_6half_tEfNS_4arch4Sm90EEEEEvNT_6ParamsE)
        .other          _ZN7cutlass13device_kernelIN5flash19FlashAttnFwdCombineIN4cute5tupleIJNS3_1CILi8EEENS5_ILi128EEEEEELi5ELi256ELi1ELb0ELb0ENS_6half_tEfNS_4arch4Sm90EEEEEvNT_6ParamsE,@"STO_CUDA_ENTRY STV_DEFAULT"
_ZN7cutlass13device_kernelIN5flash19FlashAttnFwdCombineIN4cute5tupleIJNS3_1CILi8EEENS5_ILi128EEEEEELi5ELi256ELi1ELb0ELb0ENS_6half_tEfNS_4arch4Sm90EEEEEvNT_6ParamsE:
        /* <DEDUP_REMOVED lines=58> */
.L_x_558:
        /* <DEDUP_REMOVED lines=67> */
.L_x_560:
[----:B------:R-:W-:Y:S05]  /*07d0*/  BSYNC B0 ;  /* 0x0000000000007941 */ /* 0x000fea0003800000 */
.L_x_559:
        /* <DEDUP_REMOVED lines=157> */
.L_x_562:
[----:B------:R-:W-:Y:S05]  /*11b0*/  BSYNC B0 ;  /* 0x0000000000007941 */ /* 0x000fea0003800000 */
.L_x_561:
        /* <DEDUP_REMOVED lines=28> */
.L_x_567:
        /* <DEDUP_REMOVED lines=142> */
.L_x_566:
[----:B------:R-:W-:Y:S05]  /*1c60*/  BSYNC B0 ;  /* 0x0000000000007941 */ /* 0x000fea0003800000 */
.L_x_565:
[----:B------:R-:W-:Y:S05]  /*1c70*/  @!P5 BRA `(.L_x_564) ;  /* 0x0000000000d0d947 */ /* 0x000fea0003800000 */
[----:B------:R-:W-:Y:S01]  /*1c80*/  VIADD R4, R42, 0x3 ;  /* 0x000000032a047836 */ /* 0x000fe20000000000 */
[----:B------:R-:W-:Y:S01]  /*1c90*/  MOV R20, 0x3 ;  /* 0x0000000300147802 */ /* 0x000fe20000000f00 */
[----:B------:R-:W-:-:S03]  /*1ca0*/  IMAD.MOV.U32 R6, RZ, RZ, RZ ;  /* 0x000000ffff067224 */ /* 0x000fc600078e00ff */
[----:B------:R-:W-:-:S07]  /*1cb0*/  SHF.R.S32.HI R7, RZ, 0x1f, R4 ;  /* 0x0000001fff077819 */ /* 0x000fce0000011404 */
.L_x_568:
        /* <DEDUP_REMOVED lines=48> */
.L_x_564:
[----:B------:R-:W-:Y:S05]  /*1fc0*/  BSYNC B1 ;  /* 0x0000000000017941 */ /* 0x000fea0003800000 */
.L_x_563:
        /* <DEDUP_REMOVED lines=29> */
.L_x_569:
        /* <DEDUP_REMOVED lines=14> */
.L_x_1623:


//--------------------- .text._ZN7cutlass13device_kernelIN5flash19FlashAttnFwdCombineIN4cute5tupleIJNS3_1CILi8EEENS5_ILi128EEEEEELi8ELi256ELi1ELb0ELb1ENS_6half_tEfNS_4arch4Sm90EEEEEvNT_6ParamsE --------------------------
	.section	.text._ZN7cutlass13device_kernelIN5flash19FlashAttnFwdCombineIN4cute5tupleIJNS3_1CILi8EEENS5_ILi128EEEEEELi8ELi256ELi1ELb0ELb1ENS_6half_tEfNS_4arch4Sm90EEEEEvNT_6ParamsE,"ax",@progbits
	.align	128
.text._ZN7cutlass13device_kernelIN5flash19FlashAttnFwdCombineIN4cute5tupleIJNS3_1CILi8EEENS5_ILi128EEEEEELi8ELi256ELi1ELb0ELb1ENS_6half_tEfNS_4arch4Sm90EEEEEvNT_6ParamsE:
        .type           _ZN7cutlass13device_kernelIN5flash19FlashAttnFwdCombineIN4cute5tupleIJNS3_1CILi8EEENS5_ILi128EEEEEELi8ELi256ELi1ELb0ELb1ENS_6half_tEfNS_4arch4Sm90EEEEEvNT_6ParamsE,@function
        .size           _ZN7cutlass13device_kernelIN5flash19FlashAttnFwdCombineIN4cute5tupleIJNS3_1CILi8EEENS5_ILi128EEEEEELi8ELi256ELi1ELb0ELb1ENS_6half_tEfNS_4arch4Sm90EEEEEvNT_6ParamsE,(.L_x_1624 - _ZN7cutlass13device_kernelIN5flash19FlashAttnFwdCombineIN4cute5tupleIJNS3_1CILi8EEENS5_ILi128EEEEEELi8ELi256ELi1ELb0ELb1ENS_6half_tEfNS_4arch4Sm90EEEEEvNT_6ParamsE)
        .other          _ZN7cutlass13device_kernelIN5flash19FlashAttnFwdCombineIN4cute5tupleIJNS3_1CILi8EEENS5_ILi128EEEEEELi8ELi256ELi1ELb0ELb1ENS_6half_tEfNS_4arch4Sm90EEEEEvNT_6ParamsE,@"STO_CUDA_ENTRY STV_DEFAULT"
_ZN7cutlass13device_kernelIN5flash19FlashAttnFwdCombineIN4cute5tupleIJNS3_1CILi8EEENS5_ILi128EEEEEELi8ELi256ELi1ELb0ELb1ENS_6half_tEfNS_4arch4Sm90EEEEEvNT_6ParamsE:
        /* <DEDUP_REMOVED lines=57> */
.L_x_570:
        /* <DEDUP_REMOVED lines=25> */
.L_x_571:
        /* <DEDUP_REMOVED lines=101> */
.L_x_573:
        /* <DEDUP_REMOVED lines=14> */
[----:B------:R-:W-:Y:S05]  /*0c50*/  CALL.REL.NOINC `($__internal_18_$__cuda_sm20_div_u64) ;  /* 0x0000002800f47944 */ /* 0x000fea0003c00000 */
[----:B------:R-:W-:Y:S05]  /*0c60*/  BRA `(.L_x_575) ;  /* 0x00000000004c7947 */ /* 0x000fea0003800000 */
.L_x_574:
        /* <DEDUP_REMOVED lines=19> */
.L_x_575:
[----:B------:R-:W-:Y:S02]  /*0da0*/  IADD3 R4, R7, -0x1, RZ ;  /* 0xffffffff07047810 */ /* 0x000fe40007ffe0ff */
[----:B------:R-:W-:-:S07]  /*0db0*/  MOV R9, R0 ;  /* 0x0000000000097202 */ /* 0x000fce0000000f00 */
.L_x_572:
        /* <DEDUP_REMOVED lines=200> */
.L_x_577:
[----:B------:R-:W-:Y:S05]  /*1a40*/  BSYNC B0 ;  /* 0x0000000000007941 */ /* 0x000fea0003800000 */
.L_x_576:
        /* <DEDUP_REMOVED lines=222> */
.L_x_579:
[----:B------:R-:W-:Y:S05]  /*2830*/  BSYNC B0 ;  /* 0x0000000000007941 */ /* 0x000fea0003800000 */
.L_x_578:
        /* <DEDUP_REMOVED lines=35> */
.L_x_584:
        /* <DEDUP_REMOVED lines=142> */
.L_x_583:
[----:B------:R-:W-:Y:S05]  /*3350*/  BSYNC B0 ;  /* 0x0000000000007941 */ /* 0x000fea0003800000 */
.L_x_582:
[----:B------:R-:W-:Y:S05]  /*3360*/  @!P5 BRA `(.L_x_581) ;  /* 0x0000000000d0d947 */ /* 0x000fea0003800000 */
[----:B------:R-:W-:Y:S01]  /*3370*/  VIADD R4, R40, 0x3 ;  /* 0x0000000328047836 */ /* 0x000fe20000000000 */
[----:B-1----:R-:W-:Y:S01]  /*3380*/  MOV R20, 0x3 ;  /* 0x0000000300147802 */ /* 0x002fe20000000f00 */
[----:B------:R-:W-:-:S03]  /*3390*/  IMAD.MOV.U32 R6, RZ, RZ, RZ ;  /* 0x000000ffff067224 */ /* 0x000fc600078e00ff */
[----:B------:R-:W-:-:S07]  /*33a0*/  SHF.R.S32.HI R7, RZ, 0x1f, R4 ;  /* 0x0000001fff077819 */ /* 0x000fce0000011404 */
.L_x_585:
        /* <DEDUP_REMOVED lines=48> */
.L_x_581:
[----:B------:R-:W-:Y:S05]  /*36b0*/  BSYNC B1 ;  /* 0x0000000000017941 */ /* 0x000fea0003800000 */
.L_x_580:
[----:B------:R-:W-:Y:S05]  /*36c0*/  @P4 EXIT ;  /* 0x000000000000494d */ /* 0x000fea0003800000 */
[----:B------:R-:W2:Y:S01]  /*36d0*/  S2R R0, SR_CTAID.Y ;  /* 0x0000000000007919 */ /* 0x000ea20000002600 */
[----:B------:R-:W-:Y:S01]  /*36e0*/  ULDC.64 UR4, c[0x0][0x288] ;  /* 0x0000a20000047ab9 */ /* 0x000fe20000000a00 */
[----:B------:R-:W-:Y:S01]  /*36f0*/  F2FP.F16.F32.PACK_AB R10, R10, R9 ;  /* 0x000000090a0a723e */ /* 0x000fe200000000ff */
[----:B------:R-:W-:Y:S01]  /*3700*/  IMAD R32, R32, UR4, RZ ;  /* 0x0000000420207c24 */ /* 0x000fe2000f8e02ff */
[----:B------:R-:W-:-:S03]  /*3710*/  F2FP.F16.F32.PACK_AB R11, R12, R11 ;  /* 0x0000000b0c0b723e */ /* 0x000fc600000000ff */
        /* <DEDUP_REMOVED lines=17> */
        .weak           $__internal_18_$__cuda_sm20_div_u64
        .type           $__internal_18_$__cuda_sm20_div_u64,@function
        .size           $__internal_18_$__cuda_sm20_div_u64,(.L_x_1624 - $__internal_18_$__cuda_sm20_div_u64)
$__internal_18_$__cuda_sm20_div_u64:
        /* <DEDUP_REMOVED lines=60> */
[----:B------:R-:W-:Y:S06]  /*3bf0*/  RET.REL.NODEC R2 `(_ZN7cutlass13device_kernelIN5flash19FlashAttnFwdCombineIN4cute5tupleIJNS3_1CILi8EEENS5_ILi128EEEEEELi8ELi256ELi1ELb0ELb1ENS_6half_tEfNS_4arch4Sm90EEEEEvNT_6ParamsE) ;  /* 0xffffffc402007950 */ /* 0x000fec0003c3ffff */
.L_x_586:
        /* <DEDUP_REMOVED lines=16> */
.L_x_1624:


//--------------------- .text._ZN7cutlass13device_kernelIN5flash19FlashAttnFwdCombineIN4cute5tupleIJNS3_1CILi8EEENS5_ILi128EEEEEELi7ELi256ELi1ELb0ELb1ENS_6half_tEfNS_4arch4Sm90EEEEEvNT_6ParamsE --------------------------
	.section	.text._ZN7cutlass13device_kernelIN5flash19FlashAttnFwdCombineIN4cute5tupleIJNS3_1CILi8EEENS5_ILi128EEEEEELi7ELi256ELi1ELb0ELb1ENS_6half_tEfNS_4arch4Sm90EEEEEvNT_6ParamsE,"ax",@progbits
	.align	128
.text._ZN7cutlass13device_kernelIN5flash19FlashAttnFwdCombineIN4cute5tupleIJNS3_1CILi8EEENS5_ILi128EEEEEELi7ELi256ELi1ELb0ELb1ENS_6half_tEfNS_4arch4Sm90EEEEEvNT_6ParamsE:
        .type           _ZN7cutlass13device_kernelIN5flash19FlashAttnFwdCombineIN4cute5tupleIJNS3_1CILi8EEENS5_ILi128EEEEEELi7ELi256ELi1ELb0ELb1ENS_6half_tEfNS_4arch4Sm90EEEEEvNT_6ParamsE,@function
        .size           _ZN7cutlass13device_kernelIN5flash19FlashAttnFwdCombineIN4cute5tupleIJNS3_1CILi8EEENS5_ILi128EEEEEELi7ELi256ELi1ELb0ELb1ENS_6half_tEfNS_4arch4Sm90EEEEEvNT_6ParamsE,(.L_x_1626 - _ZN7cutlass13device_kernelIN5flash19FlashAttnFwdCombineIN4cute5tupleIJNS3_1CILi8EEENS5_ILi128EEEEEELi7ELi256ELi1ELb0ELb1ENS_6half_tEfNS_4arch4Sm90EEEEEvNT_6ParamsE)
        .other          _ZN7cutlass13device_kernelIN5flash19FlashAttnFwdCombineIN4cute5tupleIJNS3_1CILi8EEENS5_ILi128EEEEEELi7ELi256ELi1ELb0ELb1ENS_6half_tEfNS_4arch4Sm90EEEEEvNT_6ParamsE,@"STO_CUDA_ENTRY STV_DEFAULT"
_ZN7cutlass13device_kernelIN5flash19FlashAttnFwdCombineIN4cute5tupleIJNS3_1CILi8EEENS5_ILi128EEEEEELi7ELi256ELi1ELb0ELb1ENS_6half_tEfNS_4arch4Sm90EEEEEvNT_6ParamsE:
        /* <DEDUP_REMOVED lines=57> */
.L_x_587:
        /* <DEDUP_REMOVED lines=25> */
.L_x_588:
        /* <DEDUP_REMOVED lines=101> */
.L_x_590:
        /* <DEDUP_REMOVED lines=14> */
[----:B------:R-:W-:Y:S05]  /*0c50*/  CALL.REL.NOINC `($__internal_19_$__cuda_sm20_div_u64) ;  /* 0x00000024003c7944 */ /* 0x000fea0003c00000 */
[----:B------:R-:W-:Y:S05]  /*0c60*/  BRA `(.L_x_592) ;  /* 0x00000000004c7947 */ /* 0x000fea0003800000 */
.L_x_591:
        /* <DEDUP_REMOVED lines=19> */
.L_x_592:
[----:B------:R-:W-:Y:S02]  /*0da0*/  IADD3 R4, R8, -0x1, RZ ;  /* 0xffffffff08047810 */ /* 0x000fe40007ffe0ff */
[----:B------:R-:W-:-:S07]  /*0db0*/  MOV R9, R0 ;  /* 0x0000000000097202 */ /* 0x000fce0000000f00 */
.L_x_589:
        /* <DEDUP_REMOVED lines=129> */
.L_x_594:
[----:B------:R-:W-:Y:S05]  /*15d0*/  BSYNC B0 ;  /* 0x0000000000007941 */ /* 0x000fea0003800000 */
.L_x_593:
        /* <DEDUP_REMOVED lines=186> */
.L_x_596:
[----:B------:R-:W-:Y:S05]  /*2180*/  BSYNC B0 ;  /* 0x0000000000007941 */ /* 0x000fea0003800000 */
.L_x_595:
        /* <DEDUP_REMOVED lines=32> */
.L_x_601:
        /* <DEDUP_REMOVED lines=142> */
.L_x_600:
[----:B------:R-:W-:Y:S05]  /*2c70*/  BSYNC B0 ;  /* 0x0000000000007941 */ /* 0x000fea0003800000 */
.L_x_599:
[----:B------:R-:W-:Y:S05]  /*2c80*/  @!P5 BRA `(.L_x_598) ;  /* 0x0000000000d0d947 */ /* 0x000fea0003800000 */
[----:B------:R-:W-:Y:S01]  /*2c90*/  VIADD R4, R40, 0x3 ;  /* 0x0000000328047836 */ /* 0x000fe20000000000 */
[----:B-1----:R-:W-:Y:S01]  /*2ca0*/  HFMA2.MMA R20, -RZ, RZ, 0, 1.78813934326171875e-07 ;  /* 0x00000003ff147435 */ /* 0x002fe200000001ff */
[----:B------:R-:W-:-:S03]  /*2cb0*/  IMAD.MOV.U32 R6, RZ, RZ, RZ ;  /* 0x000000ffff067224 */ /* 0x000fc600078e00ff */
[----:B------:R-:W-:-:S07]  /*2cc0*/  SHF.R.S32.HI R7, RZ, 0x1f, R4 ;  /* 0x0000001fff077819 */ /* 0x000fce0000011404 */
.L_x_602:
        /* <DEDUP_REMOVED lines=48> */
.L_x_598:
[----:B------:R-:W-:Y:S05]  /*2fd0*/  BSYNC B1 ;  /* 0x0000000000017941 */ /* 0x000fea0003800000 */
.L_x_597:
        /* <DEDUP_REMOVED lines=23> */
        .weak           $__internal_19_$__cuda_sm20_div_u64
        .type           $__internal_19_$__cuda_sm20_div_u64,@function
        .size           $__internal_19_$__cuda_sm20_div_u64,(.L_x_1626 - $__internal_19_$__cuda_sm20_div_u64)
$__internal_19_$__cuda_sm20_div_u64:
        /* <DEDUP_REMOVED lines=60> */
[----:B------:R-:W-:Y:S06]  /*3510*/  RET.REL.NODEC R6 `(_ZN7cutlass13device_kernelIN5flash19FlashAttnFwdCombineIN4cute5tupleIJNS3_1CILi8EEENS5_ILi128EEEEEELi7ELi256ELi1ELb0ELb1ENS_6half_tEfNS_4arch4Sm90EEEEEvNT_6ParamsE) ;  /* 0xffffffc806b87950 */ /* 0x000fec0003c3ffff */
.L_x_603:
        /* <DEDUP_REMOVED lines=14> */
.L_x_1626:


//--------------------- .text._ZN7cutlass13device_kernelIN5flash19FlashAttnFwdCombineIN4cute5tupleIJNS3_1CILi8EEENS5_ILi128EEEEEELi6ELi256ELi1ELb0ELb1ENS_6half_tEfNS_4arch4Sm90EEEEEvNT_6ParamsE --------------------------
	.section	.text._ZN7cutlass13device_kernelIN5flash19FlashAttnFwdCombineIN4cute5tupleIJNS3_1CILi8EEENS5_ILi128EEEEEELi6ELi256ELi1ELb0ELb1ENS_6half_tEfNS_4arch4Sm90EEEEEvNT_6ParamsE,"ax",@progbits
	.align	128
.text._ZN7cutlass13device_kernelIN5flash19FlashAttnFwdCombineIN4cute5tupleIJNS3_1CILi8EEENS5_ILi128EEEEEELi6ELi256ELi1ELb0ELb1ENS_6half_tEfNS_4arch4Sm90EEEEEvNT_6ParamsE:
        .type           _ZN7cutlass13device_kernelIN5flash19FlashAttnFwdCombineIN4cute5tupleIJNS3_1CILi8EEENS5_ILi128EEEEEELi6ELi256ELi1ELb0ELb1ENS_6half_tEfNS_4arch4Sm90EEEEEvNT_6ParamsE,@function
        .size           _ZN7cutlass13device_kernelIN5flash19FlashAttnFwdCombineIN4cute5tupleIJNS3_1CILi8EEENS5_ILi128EEEEEELi6ELi256ELi1ELb0ELb1ENS_6half_tEfNS_4arch4Sm90EEEEEvNT_6ParamsE,(.L_x_1628 - _ZN7cutlass13device_kernelIN5flash19FlashAttnFwdCombineIN4cute5tupleIJNS3_1CILi8EEENS5_ILi128EEEEEELi6ELi256ELi1ELb0ELb1ENS_6half_tEfNS_4arch4Sm90EEEEEvNT_6ParamsE)
        .other          _ZN7cutlass13device_kernelIN5flash19FlashAttnFwdCombineIN4cute5tupleIJNS3_1CILi8EEENS5_ILi128EEEEEELi6ELi256ELi1ELb0ELb1ENS_6half_tEfNS_4arch4Sm90EEEEEvNT_6ParamsE,@"STO_CUDA_ENTRY STV_DEFAULT"
_ZN7cutlass13device_kernelIN5flash19FlashAttnFwdCombineIN4cute5tupleIJNS3_1CILi8EEENS5_ILi128EEEEEELi6ELi256ELi1ELb0ELb1ENS_6half_tEfNS_4arch4Sm90EEEEEvNT_6ParamsE:
        /* <DEDUP_REMOVED lines=57> */
.L_x_604:
        /* <DEDUP_REMOVED lines=25> */
.L_x_605:
        /* <DEDUP_REMOVED lines=101> */
.L_x_607:
        /* <DEDUP_REMOVED lines=14> */
[----:B------:R-:W-:Y:S05]  /*0c50*/  CALL.REL.NOINC `($__internal_20_$__cuda_sm20_div_u64) ;  /* 0x0000002000147944 */ /* 0x000fea0003c00000 */
[----:B------:R-:W-:Y:S05]  /*0c60*/  BRA `(.L_x_609) ;  /* 0x00000000004c7947 */ /* 0x000fea0003800000 */
.L_x_608:
        /* <DEDUP_REMOVED lines=19> */
.L_x_609:
[----:B------:R-:W-:Y:S02]  /*0da0*/  IADD3 R4, R8, -0x1, RZ ;  /* 0xffffffff08047810 */ /* 0x000fe40007ffe0ff */
[----:B------:R-:W-:-:S07]  /*0db0*/  MOV R9, R0 ;  /* 0x0000000000097202 */ /* 0x000fce0000000f00 */
.L_x_606:
        /* <DEDUP_REMOVED lines=80> */
.L_x_611:
[----:B------:R-:W-:Y:S05]  /*12c0*/  BSYNC B0 ;  /* 0x0000000000007941 */ /* 0x000fea0003800000 */
.L_x_610:
        /* <DEDUP_REMOVED lines=164> */
.L_x_613:
[----:B------:R-:W-:Y:S05]  /*1d10*/  BSYNC B0 ;  /* 0x0000000000007941 */ /* 0x000fea0003800000 */
.L_x_612:
        /* <DEDUP_REMOVED lines=29> */
.L_x_618:
        /* <DEDUP_REMOVED lines=142> */
.L_x_617:
[----:B------:R-:W-:Y:S05]  /*27d0*/  BSYNC B0 ;  /* 0x0000000000007941 */ /* 0x000fea0003800000 */
.L_x_616:
[----:B------:R-:W-:Y:S05]  /*27e0*/  @!P5 BRA `(.L_x_615) ;  /* 0x0000000000d0d947 */ /* 0x000fea0003800000 */
[----:B------:R-:W-:Y:S01]  /*27f0*/  VIADD R4, R40, 0x3 ;  /* 0x0000000328047836 */ /* 0x000fe20000000000 */
[----:B------:R-:W-:Y:S01]  /*2800*/  MOV R20, 0x3 ;  /* 0x0000000300147802 */ /* 0x000fe20000000f00 */
[----:B------:R-:W-:-:S03]  /*2810*/  IMAD.MOV.U32 R6, RZ, RZ, RZ ;  /* 0x000000ffff067224 */ /* 0x000fc600078e00ff */
[----:B------:R-:W-:-:S07]  /*2820*/  SHF.R.S32.HI R7, RZ, 0x1f, R4 ;  /* 0x0000001fff077819 */ /* 0x000fce0000011404 */
.L_x_619:
        /* <DEDUP_REMOVED lines=48> */
.L_x_615:
[----:B------:R-:W-:Y:S05]  /*2b30*/  BSYNC B1 ;  /* 0x0000000000017941 */ /* 0x000fea0003800000 */
.L_x_614:
[----:B------:R-:W-:Y:S05]  /*2b40*/  @P4 EXIT ;  /* 0x000000000000494d */ /* 0x000fea0003800000 */
[----:B------:R-:W1:Y:S01]  /*2b50*/  S2R R0, SR_CTAID.Y ;  /* 0x0000000000007919 */ /* 0x000e620000002600 */
[----:B------:R-:W-:Y:S01]  /*2b60*/  ULDC.64 UR4, c[0x0][0x288] ;  /* 0x0000a20000047ab9 */ /* 0x000fe20000000a00 */
[----:B------:R-:W-:Y:S01]  /*2b70*/  F2FP.F16.F32.PACK_AB R8, R12, R11 ;  /* 0x0000000b0c08723e */ /* 0x000fe200000000ff */
[----:B------:R-:W-:Y:S01]  /*2b80*/  IMAD R32, R32, UR4, RZ ;  /* 0x0000000420207c24 */ /* 0x000fe2000f8e02ff */
[----:B------:R-:W-:-:S03]  /*2b90*/  F2FP.F16.F32.PACK_AB R9, R9, R10 ;  /* 0x0000000a0909723e */ /* 0x000fc600000000ff */
        /* <DEDUP_REMOVED lines=17> */
        .weak           $__internal_20_$__cuda_sm20_div_u64
        .type           $__internal_20_$__cuda_sm20_div_u64,@function
        .size           $__internal_20_$__cuda_sm20_div_u64,(.L_x_1628 - $__internal_20_$__cuda_sm20_div_u64)
$__internal_20_$__cuda_sm20_div_u64:
        /* <DEDUP_REMOVED lines=60> */
[----:B------:R-:W-:Y:S06]  /*3070*/  RET.REL.NODEC R6 `(_ZN7cutlass13device_kernelIN5flash19FlashAttnFwdCombineIN4cute5tupleIJNS3_1CILi8EEENS5_ILi128EEEEEELi6ELi256ELi1ELb0ELb1ENS_6half_tEfNS_4arch4Sm90EEEEEvNT_6ParamsE) ;  /* 0xffffffcc06e07950 */ /* 0x000fec0003c3ffff */
.L_x_620:
        /* <DEDUP_REMOVED lines=16> */
.L_x_1628:


//--------------------- .text._ZN7cutlass13device_kernelIN5flash19FlashAttnFwdCombineIN4cute5tupleIJNS3_1CILi8EEENS5_ILi128EEEEEELi5ELi256ELi1ELb0ELb1ENS_6half_tEfNS_4arch4Sm90EEEEEvNT_6ParamsE --------------------------
	.section	.text._ZN7cutlass13device_kernelIN5flash19FlashAttnFwdCombineIN4cute5tupleIJNS3_1CILi8EEENS5_ILi128EEEEEELi5ELi256ELi1ELb0ELb1ENS_6half_tEfNS_4arch4Sm90EEEEEvNT_6ParamsE,"ax",@progbits
	.align	128
.text._ZN7cutlass13device_kernelIN5flash19FlashAttnFwdCombineIN4cute5tupleIJNS3_1CILi8EEENS5_ILi128EEEEEELi5ELi256ELi1ELb0ELb1ENS_6half_tEfNS_4arch4Sm90EEEEEvNT_6ParamsE:
        .type           _ZN7cutlass13device_kernelIN5flash19FlashAttnFwdCombineIN4cute5tupleIJNS3_1CILi8EEENS5_ILi128EEEEEELi5ELi256ELi1ELb0ELb1ENS_6half_tEfNS_4arch4Sm90EEEEEvNT_6ParamsE,@function
        .size           _ZN7cutlass13device_kernelIN5flash19FlashAttnFwdCombineIN4cute5tupleIJNS3_1CILi8EEENS5_ILi128EEEEEELi5ELi256ELi1ELb0ELb1ENS_6half_tEfNS_4arch4Sm90EEEEEvNT_6ParamsE,(.L_x_1630 - _ZN7cutlass13device_kernelIN5flash19FlashAttnFwdCombineIN4cute5tupleIJNS3_1CILi8EEENS5_ILi128EEEEEELi5ELi256ELi1ELb0ELb1ENS_6half_tEfNS_4arch4Sm90EEEEEvNT_6ParamsE)
        .other          _ZN7cutlass13device_kernelIN5flash19FlashAttnFwdCombineIN4cute5tupleIJNS3_1CILi8EEENS5_ILi128EEEEEELi5ELi256ELi1ELb0ELb1ENS_6half_tEfNS_4arch4Sm90EEEEEvNT_6ParamsE,@"STO_CUDA_ENTRY STV_DEFAULT"
_ZN7cutlass13device_kernelIN5flash19FlashAttnFwdCombineIN4cute5tupleIJNS3_1CILi8EEENS5_ILi128EEEEEELi5ELi256ELi1ELb0ELb1ENS_6half_tEfNS_4arch4Sm90EEEEEvNT_6ParamsE:
        /* <DEDUP_REMOVED lines=57> */
.L_x_621:
        /* <DEDUP_REMOVED lines=25> */
.L_x_622:
        /* <DEDUP_REMOVED lines=101> */
.L_x_624:
        /* <DEDUP_REMOVED lines=14> */
[----:B------:R-:W-:Y:S05]  /*0c50*/  CALL.REL.NOINC `($__internal_21_$__cuda_sm20_div_u64) ;  /* 0x0000001c00707944 */ /* 0x000fea0003c00000 */
[----:B------:R-:W-:Y:S05]  /*0c60*/  BRA `(.L_x_626) ;  /* 0x00000000004c7947 */ /* 0x000fea0003800000 */
.L_x_625:
        /* <DEDUP_REMOVED lines=19> */
.L_x_626:
[----:B------:R-:W-:Y:S02]  /*0da0*/  IADD3 R4, R8, -0x1, RZ ;  /* 0xffffffff08047810 */ /* 0x000fe40007ffe0ff */
[----:B------:R-:W-:-:S07]  /*0db0*/  MOV R9, R0 ;  /* 0x0000000000097202 */ /* 0x000fce0000000f00 */
.L_x_623:
        /* <DEDUP_REMOVED lines=53> */
.L_x_628:
[----:B------:R-:W-:Y:S05]  /*1110*/  BSYNC B0 ;  /* 0x0000000000007941 */ /* 0x000fea0003800000 */
.L_x_627:
        /* <DEDUP_REMOVED lines=151> */
.L_x_630:
[----:B------:R-:W-:Y:S05]  /*1a90*/  BSYNC B0 ;  /* 0x0000000000007941 */ /* 0x000fea0003800000 */
.L_x_629:
        /* <DEDUP_REMOVED lines=28> */
.L_x_635:
        /* <DEDUP_REMOVED lines=142> */
.L_x_634:
[----:B------:R-:W-:Y:S05]  /*2540*/  BSYNC B0 ;  /* 0x0000000000007941 */ /* 0x000fea0003800000 */
.L_x_633:
[----:B------:R-:W-:Y:S05]  /*2550*/  @!P5 BRA `(.L_x_632) ;  /* 0x0000000000d0d947 */ /* 0x000fea0003800000 */
[----:B------:R-:W-:Y:S01]  /*2560*/  VIADD R4, R40, 0x3 ;  /* 0x0000000328047836 */ /* 0x000fe20000000000 */
[----:B------:R-:W-:Y:S01]  /*2570*/  MOV R20, 0x3 ;  /* 0x0000000300147802 */ /* 0x000fe20000000f00 */
[----:B-1----:R-:W-:-:S03]  /*2580*/  IMAD.MOV.U32 R6, RZ, RZ, RZ ;  /* 0x000000ffff067224 */ /* 0x002fc600078e00ff */
[----:B------:R-:W-:-:S07]  /*2590*/  SHF.R.S32.HI R7, RZ, 0x1f, R4 ;  /* 0x0000001fff077819 */ /* 0x000fce0000011404 */
.L_x_636:
        /* <DEDUP_REMOVED lines=48> */
.L_x_632:
[----:B------:R-:W-:Y:S05]  /*28a0*/  BSYNC B1 ;  /* 0x0000000000017941 */ /* 0x000fea0003800000 */
.L_x_631:
        /* <DEDUP_REMOVED lines=23> */
        .weak           $__internal_21_$__cuda_sm20_div_u64
        .type           $__internal_21_$__cuda_sm20_div_u64,@function
        .size           $__internal_21_$__cuda_sm20_div_u64,(.L_x_1630 - $__internal_21_$__cuda_sm20_div_u64)
$__internal_21_$__cuda_sm20_div_u64:
        /* <DEDUP_REMOVED lines=60> */
[----:B------:R-:W-:Y:S06]  /*2de0*/  RET.REL.NODEC R6 `(_ZN7cutlass13device_kernelIN5flash19FlashAttnFwdCombineIN4cute5tupleIJNS3_1CILi8EEENS5_ILi128EEEEEELi5ELi256ELi1ELb0ELb1ENS_6half_tEfNS_4arch4Sm90EEEEEvNT_6ParamsE) ;  /* 0xffffffd006847950 */ /* 0x000fec0003c3ffff */
.L_x_637:
        /* <DEDUP_REMOVED lines=9> */
.L_x_1630:


//--------------------- .text._ZN7cutlass13device_kernelIN5flash19FlashAttnFwdCombineIN4cute5tupleIJNS3_1CILi8EEENS5_ILi128EEEEEELi8ELi256ELi1ELb0ELb0ENS_6half_tEfNS_4arch4Sm80EEEEEvNT_6ParamsE --------------------------
	.section	.text._ZN7cutlass13device_kernelIN5flash19FlashAttnFwdCombineIN4cute5tupleIJNS3_1CILi8EEENS5_ILi128EEEEEELi8ELi256ELi1ELb0ELb0ENS_6half_tEfNS_4arch4Sm80EEEEEvNT_6ParamsE,"ax",@progbits
	.align	128
.text._ZN7cutlass13device_kernelIN5flash19FlashAttnFwdCombineIN4cute5tupleIJNS3_1CILi8EEENS5_ILi128EEEEEELi8ELi256ELi1ELb0ELb0ENS_6half_tEfNS_4arch4Sm80EEEEEvNT_6ParamsE:
        .type           _ZN7cutlass13device_kernelIN5flash19FlashAttnFwdCombineIN4cute5tupleIJNS3_1CILi8EEENS5_ILi128EEEEEELi8ELi256ELi1ELb0ELb0ENS_6half_tEfNS_4arch4Sm80EEEEEvNT_6ParamsE,@function
        .size           _ZN7cutlass13device_kernelIN5flash19FlashAttnFwdCombineIN4cute5tupleIJNS3_1CILi8EEENS5_ILi128EEEEEELi8ELi256ELi1ELb0ELb0ENS_6half_tEfNS_4arch4Sm80EEEEEvNT_6ParamsE,(.L_x_1632 - _ZN7cutlass13device_kernelIN5flash19FlashAttnFwdCombineIN4cute5tupleIJNS3_1CILi8EEENS5_ILi128EEEEEELi8ELi256ELi1ELb0ELb0ENS_6half_tEfNS_4arch4Sm80EEEEEvNT_6ParamsE)
        .other          _ZN7cutlass13device_kernelIN5flash19FlashAttnFwdCombineIN4cute5tupleIJNS3_1CILi8EEENS5_ILi128EEEEEELi8ELi256ELi1ELb0ELb0ENS_6half_tEfNS_4arch4Sm80EEEEEvNT_6ParamsE,@"STO_CUDA_ENTRY STV_DEFAULT"
_ZN7cutlass13device_kernelIN5flash19FlashAttnFwdCombineIN4cute5tupleIJNS3_1CILi8EEENS5_ILi128EEEEEELi8ELi256ELi1ELb0ELb0ENS_6half_tEfNS_4arch4Sm80EEEEEvNT_6ParamsE:
        /* <DEDUP_REMOVED lines=58> */
.L_x_638:
        /* <DEDUP_REMOVED lines=212> */
.L_x_640:
[----:B------:R-:W-:Y:S05]  /*10e0*/  BSYNC B0 ;  /* 0x0000000000007941 */ /* 0x000fea0003800000 */
.L_x_639:
        /* <DEDUP_REMOVED lines=228> */
.L_x_642:
[----:B------:R-:W-:Y:S05]  /*1f30*/  BSYNC B0 ;  /* 0x0000000000007941 */ /* 0x000fea0003800000 */
.L_x_641:
        /* <DEDUP_REMOVED lines=36> */
.L_x_647:
        /* <DEDUP_REMOVED lines=142> */
.L_x_646:
[----:B------:R-:W-:Y:S05]  /*2a60*/  BSYNC B0 ;  /* 0x0000000000007941 */ /* 0x000fea0003800000 */
.L_x_645:
[----:B------:R-:W-:Y:S05]  /*2a70*/  @!P5 BRA `(.L_x_644) ;  /* 0x0000000000d0d947 */ /* 0x000fea0003800000 */
[----:B------:R-:W-:Y:S01]  /*2a80*/  VIADD R6, R48, 0x3 ;  /* 0x0000000330067836 */ /* 0x000fe20000000000 */
[----:B------:R-:W-:Y:S01]  /*2a90*/  MOV R26, 0x3 ;  /* 0x00000003001a7802 */ /* 0x000fe20000000f00 */
[----:B------:R-:W-:-:S03]  /*2aa0*/  IMAD.MOV.U32 R20, RZ, RZ, RZ ;  /* 0x000000ffff147224 */ /* 0x000fc600078e00ff */
[----:B------:R-:W-:-:S07]  /*2ab0*/  SHF.R.S32.HI R15, RZ, 0x1f, R6 ;  /* 0x0000001fff0f7819 */ /* 0x000fce0000011406 */
.L_x_648:
        /* <DEDUP_REMOVED lines=48> */
.L_x_644:
[----:B------:R-:W-:Y:S05]  /*2dc0*/  BSYNC B1 ;  /* 0x0000000000017941 */ /* 0x000fea0003800000 */
.L_x_643:
        /* <DEDUP_REMOVED lines=28> */
.L_x_649:
        /* <DEDUP_REMOVED lines=15> */
.L_x_1632:


//--------------------- .text._ZN7cutlass13device_kernelIN5flash19FlashAttnFwdCombineIN4cute5tupleIJNS3_1CILi8EEENS5_ILi128EEEEEELi7ELi256ELi1ELb0ELb0ENS_6half_tEfNS_4arch4Sm80EEEEEvNT_6ParamsE --------------------------
	.section	.text._ZN7cutlass13device_kernelIN5flash19FlashAttnFwdCombineIN4cute5tupleIJNS3_1CILi8EEENS5_ILi128EEEEEELi7ELi256ELi1ELb0ELb0ENS_6half_tEfNS_4arch4Sm80EEEEEvNT_6ParamsE,"ax",@progbits
	.align	128
.text._ZN7cutlass13device_kernelIN5flash19FlashAttnFwdCombineIN4cute5tupleIJNS3_1CILi8EEENS5_ILi128EEEEEELi7ELi256ELi1ELb0ELb0ENS_6half_tEfNS_4arch4Sm80EEEEEvNT_6ParamsE:
        .type           _ZN7cutlass13device_kernelIN5flash19FlashAttnFwdCombineIN4cute5tupleIJNS3_1CILi8EEENS5_ILi128EEEEEELi7ELi256ELi1ELb0ELb0ENS_6half_tEfNS_4arch4Sm80EEEEEvNT_6ParamsE,@function
        .size           _ZN7cutlass13device_kernelIN5flash19FlashAttnFwdCombineIN4cute5tupleIJNS3_1CILi8EEENS5_ILi128EEEEEELi7ELi256ELi1ELb0ELb0ENS_6half_tEfNS_4arch4Sm80EEEEEvNT_6ParamsE,(.L_x_1633 - _ZN7cutlass13device_kernelIN5flash19FlashAttnFwdCombineIN4cute5tupleIJNS3_1CILi8EEENS5_ILi128EEEEEELi7ELi256ELi1ELb0ELb0ENS_6half_tEfNS_4arch4Sm80EEEEEvNT_6ParamsE)
        .other          _ZN7cutlass13device_kernelIN5flash19FlashAttnFwdCombineIN4cute5tupleIJNS3_1CILi8EEENS5_ILi128EEEEEELi7ELi256ELi1ELb0ELb0ENS_6half_tEfNS_4arch4Sm80EEEEEvNT_6ParamsE,@"STO_CUDA_ENTRY STV_DEFAULT"
_ZN7cutlass13device_kernelIN5flash19FlashAttnFwdCombineIN4cute5tupleIJNS3_1CILi8EEENS5_ILi128EEEEEELi7ELi256ELi1ELb0ELb0ENS_6half_tEfNS_4arch4Sm80EEEEEvNT_6ParamsE:
        /* <DEDUP_REMOVED lines=58> */
.L_x_650:
        /* <DEDUP_REMOVED lines=144> */
.L_x_652:
[----:B------:R-:W-:Y:S05]  /*0ca0*/  BSYNC B0 ;  /* 0x0000000000007941 */ /* 0x000fea0003800000 */
.L_x_651:
        /* <DEDUP_REMOVED lines=192> */
.L_x_654:
[----:B------:R-:W-:Y:S05]  /*18b0*/  BSYNC B0 ;  /* 0x0000000000007941 */ /* 0x000fea0003800000 */
.L_x_653:
        /* <DEDUP_REMOVED lines=32> */
.L_x_659:
        /* <DEDUP_REMOVED lines=142> */
.L_x_658:
[----:B------:R-:W-:Y:S05]  /*23a0*/  BSYNC B0 ;  /* 0x0000000000007941 */ /* 0x000fea0003800000 */
.L_x_657:
[----:B------:R-:W-:Y:S05]  /*23b0*/  @!P5 BRA `(.L_x_656) ;  /* 0x0000000000d0d947 */ /* 0x000fea0003800000 */
[----:B------:R-:W-:Y:S01]  /*23c0*/  VIADD R4, R42, 0x3 ;  /* 0x000000032a047836 */ /* 0x000fe20000000000 */
[----:B------:R-:W-:Y:S01]  /*23d0*/  HFMA2.MMA R20, -RZ, RZ, 0, 1.78813934326171875e-07 ;  /* 0x00000003ff147435 */ /* 0x000fe200000001ff */
[----:B-1----:R-:W-:-:S03]  /*23e0*/  IMAD.MOV.U32 R6, RZ, RZ, RZ ;  /* 0x000000ffff067224 */ /* 0x002fc600078e00ff */
[----:B------:R-:W-:-:S07]  /*23f0*/  SHF.R.S32.HI R7, RZ, 0x1f, R4 ;  /* 0x0000001fff077819 */ /* 0x000fce0000011404 */
.L_x_660:
        /* <DEDUP_REMOVED lines=48> */
.L_x_656:
[----:B------:R-:W-:Y:S05]  /*2700*/  BSYNC B1 ;  /* 0x0000000000017941 */ /* 0x000fea0003800000 */
.L_x_655:
        /* <DEDUP_REMOVED lines=29> */
.L_x_661:
        /* <DEDUP_REMOVED lines=10> */
.L_x_1633:


//--------------------- .text._ZN7cutlass13device_kernelIN5flash19FlashAttnFwdCombineIN4cute5tupleIJNS3_1CILi8EEENS5_ILi128EEEEEELi6ELi256ELi1ELb0ELb0ENS_6half_tEfNS_4arch4Sm80EEEEEvNT_6ParamsE --------------------------
	.section	.text._ZN7cutlass13device_kernelIN5flash19FlashAttnFwdCombineIN4cute5tupleIJNS3_1CILi8EEENS5_ILi128EEEEEELi6ELi256ELi1ELb0ELb0ENS_6half_tEfNS_4arch4Sm80EEEEEvNT_6ParamsE,"ax",@progbits
	.align	128
.text._ZN7cutlass13device_kernelIN5flash19FlashAttnFwdCombineIN4cute5tupleIJNS3_1CILi8EEENS5_ILi128EEEEEELi6ELi256ELi1ELb0ELb0ENS_6half_tEfNS_4arch4Sm80EEEEEvNT_6ParamsE:
        .type           _ZN7cutlass13device_kernelIN5flash19FlashAttnFwdCombineIN4cute5tupleIJNS3_1CILi8EEENS5_ILi128EEEEEELi6ELi256ELi1ELb0ELb0ENS_6half_tEfNS_4arch4Sm80EEEEEvNT_6ParamsE,@function
        .size           _ZN7cutlass13device_kernelIN5flash19FlashAttnFwdCombineIN4cute5tupleIJNS3_1CILi8EEENS5_ILi128EEEEEELi6ELi256ELi1ELb0ELb0ENS_6half_tEfNS_4arch4Sm80EEEEEvNT_6ParamsE,(.L_x_1634 - _ZN7cutlass13device_kernelIN5flash19FlashAttnFwdCombineIN4cute5tupleIJNS3_1CILi8EEENS5_ILi128EEEEEELi6ELi256ELi1ELb0ELb0ENS_6half_tEfNS_4arch4Sm80EEEEEvNT_6ParamsE)
        .other          _ZN7cutlass13device_kernelIN5flash19FlashAttnFwdCombineIN4cute5tupleIJNS3_1CILi8EEENS5_ILi128EEEEEELi6ELi256ELi1ELb0ELb0ENS_6half_tEfNS_4arch4Sm80EEEEEvNT_6ParamsE,@"STO_CUDA_ENTRY STV_DEFAULT"
_ZN7cutlass13device_kernelIN5flash19FlashAttnFwdCombineIN4cute5tupleIJNS3_1CILi8EEENS5_ILi128EEEEEELi6ELi256ELi1ELb0ELb0ENS_6half_tEfNS_4arch4Sm80EEEEEvNT_6ParamsE:
        /* <DEDUP_REMOVED lines=58> */
.L_x_662:
        /* <DEDUP_REMOVED lines=94> */
.L_x_664:
[----:B------:R-:W-:Y:S05]  /*0980*/  BSYNC B0 ;  /* 0x0000000000007941 */ /* 0x000fea0003800000 */
.L_x_663:
        /* <DEDUP_REMOVED lines=170> */
.L_x_666:
[----:B------:R-:W-:Y:S05]  /*1430*/  BSYNC B0 ;  /* 0x0000000000007941 */ /* 0x000fea0003800000 */
.L_x_665:
        /* <DEDUP_REMOVED lines=29> */
.L_x_671:
        /* <DEDUP_REMOVED lines=142> */
.L_x_670:
[----:B------:R-:W-:Y:S05]  /*1ef0*/  BSYNC B0 ;  /* 0x0000000000007941 */ /* 0x000fea0003800000 */
.L_x_669:
[----:B------:R-:W-:Y:S05]  /*1f00*/  @!P5 BRA `(.L_x_668) ;  /* 0x0000000000d0d947 */ /* 0x000fea0003800000 */
[----:B------:R-:W-:Y:S01]  /*1f10*/  VIADD R4, R42, 0x3 ;  /* 0x000000032a047836 */ /* 0x000fe20000000000 */
[----:B------:R-:W-:Y:S01]  /*1f20*/  MOV R20, 0x3 ;  /* 0x0000000300147802 */ /* 0x000fe20000000f00 */
[----:B------:R-:W-:-:S03]  /*1f30*/  IMAD.MOV.U32 R6, RZ, RZ, RZ ;  /* 0x000000ffff067224 */ /* 0x000fc600078e00ff */
[----:B------:R-:W-:-:S07]  /*1f40*/  SHF.R.S32.HI R7, RZ, 0x1f, R4 ;  /* 0x0000001fff077819 */ /* 0x000fce0000011404 */
.L_x_672:
        /* <DEDUP_REMOVED lines=48> */
.L_x_668:
[----:B------:R-:W-:Y:S05]  /*2250*/  BSYNC B1 ;  /* 0x0000000000017941 */ /* 0x000fea0003800000 */
.L_x_667:
        /* <DEDUP_REMOVED lines=29> */
.L_x_673:
        /* <DEDUP_REMOVED lines=13> */
.L_x_1634:


//--------------------- .text._ZN7cutlass13device_kernelIN5flash19FlashAttnFwdCombineIN4cute5tupleIJNS3_1CILi8EEENS5_ILi128EEEEEELi5ELi256ELi1ELb0ELb0ENS_6half_tEfNS_4arch4Sm80EEEEEvNT_6ParamsE --------------------------
	.section	.text._ZN7cutlass13device_kernelIN5flash19FlashAttnFwdCombineIN4cute5tupleIJNS3_1CILi8EEENS5_ILi128EEEEEELi5ELi256ELi1ELb0ELb0ENS_6half_tEfNS_4arch4Sm80EEEEEvNT_6ParamsE,"ax",@progbits
	.align	128
.text._ZN7cutlass13device_kernelIN5flash19FlashAttnFwdCombineIN4cute5tupleIJNS3_1CILi8EEENS5_ILi128EEEEEELi5ELi256ELi1ELb0ELb0ENS_6half_tEfNS_4arch4Sm80EEEEEvNT_6ParamsE:
        .type           _ZN7cutlass13device_kernelIN5flash19FlashAttnFwdCombineIN4cute5tupleIJNS3_1CILi8EEENS5_ILi128EEEEEELi5ELi256ELi1ELb0ELb0ENS_6half_tEfNS_4arch4Sm80EEEEEvNT_6ParamsE,@function
        .size           _ZN7cutlass13device_kernelIN5flash19FlashAttnFwdCombineIN4cute5tupleIJNS3_1CILi8EEENS5_ILi128EEEEEELi5ELi256ELi1ELb0ELb0ENS_6half_tEfNS_4arch4Sm80EEEEEvNT_6ParamsE,(.L_x_1635 - _ZN7cutlass13device_kernelIN5flash19FlashAttnFwdCombineIN4cute5tupleIJNS3_1CILi8EEENS5_ILi128EEEEEELi5ELi256ELi1ELb0ELb0ENS_6half_tEfNS_4arch4Sm80EEEEEvNT_6ParamsE)
        .other          _ZN7cutlass13device_kernelIN5flash19FlashAttnFwdCombineIN4cute5tupleIJNS3_1CILi8EEENS5_ILi128EEEEEELi5ELi256ELi1ELb0ELb0ENS_6half_tEfNS_4arch4Sm80EEEEEvNT_6ParamsE,@"STO_CUDA_ENTRY STV_DEFAULT"
_ZN7cutlass13device_kernelIN5flash19FlashAttnFwdCombineIN4cute5tupleIJNS3_1CILi8EEENS5_ILi128EEEEEELi5ELi256ELi1ELb0ELb0ENS_6half_tEfNS_4arch4Sm80EEEEEvNT_6ParamsE:
        /* <DEDUP_REMOVED lines=58> */
.L_x_674:
        /* <DEDUP_REMOVED lines=67> */
.L_x_676:
[----:B------:R-:W-:Y:S05]  /*07d0*/  BSYNC B0 ;  /* 0x0000000000007941 */ /* 0x000fea0003800000 */
.L_x_675:
        /* <DEDUP_REMOVED lines=157> */
.L_x_678:
[----:B------:R-:W-:Y:S05]  /*11b0*/  BSYNC B0 ;  /* 0x0000000000007941 */ /* 0x000fea0003800000 */
.L_x_677:
        /* <DEDUP_REMOVED lines=28> */
.L_x_683:
        /* <DEDUP_REMOVED lines=142> */
.L_x_682:
[----:B------:R-:W-:Y:S05]  /*1c60*/  BSYNC B0 ;  /* 0x0000000000007941 */ /* 0x000fea0003800000 */
.L_x_681:
[----:B------:R-:W-:Y:S05]  /*1c70*/  @!P5 BRA `(.L_x_680) ;  /* 0x0000000000d0d947 */ /* 0x000fea0003800000 */
[----:B------:R-:W-:Y:S01]  /*1c80*/  VIADD R4, R42, 0x3 ;  /* 0x000000032a047836 */ /* 0x000fe20000000000 */
[----:B------:R-:W-:Y:S01]  /*1c90*/  MOV R20, 0x3 ;  /* 0x0000000300147802 */ /* 0x000fe20000000f00 */
[----:B------:R-:W-:-:S03]  /*1ca0*/  IMAD.MOV.U32 R6, RZ, RZ, RZ ;  /* 0x000000ffff067224 */ /* 0x000fc600078e00ff */
[----:B------:R-:W-:-:S07]  /*1cb0*/  SHF.R.S32.HI R7, RZ, 0x1f, R4 ;  /* 0x0000001fff077819 */ /* 0x000fce0000011404 */
.L_x_684:
        /* <DEDUP_REMOVED lines=48> */
.L_x_680:
[----:B------:R-:W-:Y:S05]  /*1fc0*/  BSYNC B1 ;  /* 0x0000000000017941 */ /* 0x000fea0003800000 */
.L_x_679:
        /* <DEDUP_REMOVED lines=29> */
.L_x_685:
        /* <DEDUP_REMOVED lines=14> */
.L_x_1635:


//--------------------- .text._ZN7cutlass13device_kernelIN5flash19FlashAttnFwdCombineIN4cute5tupleIJNS3_1CILi8EEENS5_ILi128EEEEEELi8ELi256ELi1ELb0ELb1ENS_6half_tEfNS_4arch4Sm80EEEEEvNT_6ParamsE --------------------------
	.section	.text._ZN7cutlass13device_kernelIN5flash19FlashAttnFwdCombineIN4cute5tupleIJNS3_1CILi8EEENS5_ILi128EEEEEELi8ELi256ELi1ELb0ELb1ENS_6half_tEfNS_4arch4Sm80EEEEEvNT_6ParamsE,"ax",@progbits
	.align	128
.text._ZN7cutlass13device_kernelIN5flash19FlashAttnFwdCombineIN4cute5tupleIJNS3_1CILi8EEENS5_ILi128EEEEEELi8ELi256ELi1ELb0ELb1ENS_6half_tEfNS_4arch4Sm80EEEEEvNT_6ParamsE:
        .type           _ZN7cutlass13device_kernelIN5flash19FlashAttnFwdCombineIN4cute5tupleIJNS3_1CILi8EEENS5_ILi128EEEEEELi8ELi256ELi1ELb0ELb1ENS_6half_tEfNS_4arch4Sm80EEEEEvNT_6ParamsE,@function
        .size           _ZN7cutlass13device_kernelIN5flash19FlashAttnFwdCombineIN4cute5tupleIJNS3_1CILi8EEENS5_ILi128EEEEEELi8ELi256ELi1ELb0ELb1ENS_6half_tEfNS_4arch4Sm80EEEEEvNT_6ParamsE,(.L_x_1636 - _ZN7cutlass13device_kernelIN5flash19FlashAttnFwdCombineIN4cute5tupleIJNS3_1CILi8EEENS5_ILi128EEEEEELi8ELi256ELi1ELb0ELb1ENS_6half_tEfNS_4arch4Sm80EEEEEvNT_6ParamsE)
        .other          _ZN7cutlass13device_kernelIN5flash19FlashAttnFwdCombineIN4cute5tupleIJNS3_1CILi8EEENS5_ILi128EEEEEELi8ELi256ELi1ELb0ELb1ENS_6half_tEfNS_4arch4Sm80EEEEEvNT_6ParamsE,@"STO_CUDA_ENTRY STV_DEFAULT"
_ZN7cutlass13device_kernelIN5flash19FlashAttnFwdCombineIN4cute5tupleIJNS3_1CILi8EEENS5_ILi128EEEEEELi8ELi256ELi1ELb0ELb1ENS_6half_tEfNS_4arch4Sm80EEEEEvNT_6ParamsE:
        /* <DEDUP_REMOVED lines=57> */
.L_x_686:
        /* <DEDUP_REMOVED lines=25> */
.L_x_687:
        /* <DEDUP_REMOVED lines=101> */
.L_x_689:
        /* <DEDUP_REMOVED lines=14> */
[----:B------:R-:W-:Y:S05]  /*0c50*/  CALL.REL.NOINC `($__internal_22_$__cuda_sm20_div_u64) ;  /* 0x0000002800f47944 */ /* 0x000fea0003c00000 */
[----:B------:R-:W-:Y:S05]  /*0c60*/  BRA `(.L_x_691) ;  /* 0x00000000004c7947 */ /* 0x000fea0003800000 */
.L_x_690:
        /* <DEDUP_REMOVED lines=19> */
.L_x_691:
[----:B------:R-:W-:Y:S02]  /*0da0*/  IADD3 R4, R7, -0x1, RZ ;  /* 0xffffffff07047810 */ /* 0x000fe40007ffe0ff */
[----:B------:R-:W-:-:S07]  /*0db0*/  MOV R9, R0 ;  /* 0x0000000000097202 */ /* 0x000fce0000000f00 */
.L_x_688:
        /* <DEDUP_REMOVED lines=200> */
.L_x_693:
[----:B------:R-:W-:Y:S05]  /*1a40*/  BSYNC B0 ;  /* 0x0000000000007941 */ /* 0x000fea0003800000 */
.L_x_692:
        /* <DEDUP_REMOVED lines=222> */
.L_x_695:
[----:B------:R-:W-:Y:S05]  /*2830*/  BSYNC B0 ;  /* 0x0000000000007941 */ /* 0x000fea0003800000 */
.L_x_694:
        /* <DEDUP_REMOVED lines=35> */
.L_x_700:
        /* <DEDUP_REMOVED lines=142> */
.L_x_699:
[----:B------:R-:W-:Y:S05]  /*3350*/  BSYNC B0 ;  /* 0x0000000000007941 */ /* 0x000fea0003800000 */
.L_x_698:
[----:B------:R-:W-:Y:S05]  /*3360*/  @!P5 BRA `(.L_x_697) ;  /* 0x0000000000d0d947 */ /* 0x000fea0003800000 */
[----:B------:R-:W-:Y:S01]  /*3370*/  VIADD R4, R40, 0x3 ;  /* 0x0000000328047836 */ /* 0x000fe20000000000 */
[----:B-1----:R-:W-:Y:S01]  /*3380*/  MOV R20, 0x3 ;  /* 0x0000000300147802 */ /* 0x002fe20000000f00 */
[----:B------:R-:W-:-:S03]  /*3390*/  IMAD.MOV.U32 R6, RZ, RZ, RZ ;  /* 0x000000ffff067224 */ /* 0x000fc600078e00ff */
[----:B------:R-:W-:-:S07]  /*33a0*/  SHF.R.S32.HI R7, RZ, 0x1f, R4 ;  /* 0x0000001fff077819 */ /* 0x000fce0000011404 */
.L_x_701:
        /* <DEDUP_REMOVED lines=48> */
.L_x_697:
[----:B------:R-:W-:Y:S05]  /*36b0*/  BSYNC B1 ;  /* 0x0000000000017941 */ /* 0x000fea0003800000 */
.L_x_696:
        /* <DEDUP_REMOVED lines=23> */
        .weak           $__internal_22_$__cuda_sm20_div_u64
        .type           $__internal_22_$__cuda_sm20_div_u64,@function
        .size           $__internal_22_$__cuda_sm20_div_u64,(.L_x_1636 - $__internal_22_$__cuda_sm20_div_u64)
$__internal_22_$__cuda_sm20_div_u64:
        /* <DEDUP_REMOVED lines=60> */
[----:B------:R-:W-:Y:S06]  /*3bf0*/  RET.REL.NODEC R2 `(_ZN7cutlass13device_kernelIN5flash19FlashAttnFwdCombineIN4cute5tupleIJNS3_1CILi8EEENS5_ILi128EEEEEELi8ELi256ELi1ELb0ELb1ENS_6half_tEfNS_4arch4Sm80EEEEEvNT_6ParamsE) ;  /* 0xffffffc402007950 */ /* 0x000fec0003c3ffff */
.L_x_702:
        /* <DEDUP_REMOVED lines=16> */
.L_x_1636:


//--------------------- .text._ZN7cutlass13device_kernelIN5flash19FlashAttnFwdCombineIN4cute5tupleIJNS3_1CILi8EEENS5_ILi128EEEEEELi7ELi256ELi1ELb0ELb1ENS_6half_tEfNS_4arch4Sm80EEEEEvNT_6ParamsE --------------------------
	.section	.text._ZN7cutlass13device_kernelIN5flash19FlashAttnFwdCombineIN4cute5tupleIJNS3_1CILi8EEENS5_ILi128EEEEEELi7ELi256ELi1ELb0ELb1ENS_6half_tEfNS_4arch4Sm80EEEEEvNT_6ParamsE,"ax",@progbits
	.align	128
.text._ZN7cutlass13device_kernelIN5flash19FlashAttnFwdCombineIN4cute5tupleIJNS3_1CILi8EEENS5_ILi128EEEEEELi7ELi256ELi1ELb0ELb1ENS_6half_tEfNS_4arch4Sm80EEEEEvNT_6ParamsE:
        .type           _ZN7cutlass13device_kernelIN5flash19FlashAttnFwdCombineIN4cute5tupleIJNS3_1CILi8EEENS5_ILi128EEEEEELi7ELi256ELi1ELb0ELb1ENS_6half_tEfNS_4arch4Sm80EEEEEvNT_6ParamsE,@function
        .size           _ZN7cutlass13device_kernelIN5flash19FlashAttnFwdCombineIN4cute5tupleIJNS3_1CILi8EEENS5_ILi128EEEEEELi7ELi256ELi1ELb0ELb1ENS_6half_tEfNS_4arch4Sm80EEEEEvNT_6ParamsE,(.L_x_1638 - _ZN7cutlass13device_kernelIN5flash19FlashAttnFwdCombineIN4cute5tupleIJNS3_1CILi8EEENS5_ILi128EEEEEELi7ELi256ELi1ELb0ELb1ENS_6half_tEfNS_4arch4Sm80EEEEEvNT_6ParamsE)
        .other          _ZN7cutlass13device_kernelIN5flash19FlashAttnFwdCombineIN4cute5tupleIJNS3_1CILi8EEENS5_ILi128EEEEEELi7ELi256ELi1ELb0ELb1ENS_6half_tEfNS_4arch4Sm80EEEEEvNT_6ParamsE,@"STO_CUDA_ENTRY STV_DEFAULT"
_ZN7cutlass13device_kernelIN5flash19FlashAttnFwdCombineIN4cute5tupleIJNS3_1CILi8EEENS5_ILi128EEEEEELi7ELi256ELi1ELb0ELb1ENS_6half_tEfNS_4arch4Sm80EEEEEvNT_6ParamsE:
        /* <DEDUP_REMOVED lines=57> */
.L_x_703:
        /* <DEDUP_REMOVED lines=25> */
.L_x_704:
        /* <DEDUP_REMOVED lines=101> */
.L_x_706:
        /* <DEDUP_REMOVED lines=14> */
[----:B------:R-:W-:Y:S05]  /*0c50*/  CALL.REL.NOINC `($__internal_23_$__cuda_sm20_div_u64) ;  /* 0x00000024003c7944 */ /* 0x000fea0003c00000 */
[----:B------:R-:W-:Y:S05]  /*0c60*/  BRA `(.L_x_708) ;  /* 0x00000000004c7947 */ /* 0x000fea0003800000 */
.L_x_707:
        /* <DEDUP_REMOVED lines=19> */
.L_x_708:
[----:B------:R-:W-:Y:S02]  /*0da0*/  IADD3 R4, R8, -0x1, RZ ;  /* 0xffffffff08047810 */ /* 0x000fe40007ffe0ff */
[----:B------:R-:W-:-:S07]  /*0db0*/  MOV R9, R0 ;  /* 0x0000000000097202 */ /* 0x000fce0000000f00 */
.L_x_705:
        /* <DEDUP_REMOVED lines=129> */
.L_x_710:
[----:B------:R-:W-:Y:S05]  /*15d0*/  BSYNC B0 ;  /* 0x0000000000007941 */ /* 0x000fea0003800000 */
.L_x_709:
        /* <DEDUP_REMOVED lines=186> */
.L_x_712:
[----:B------:R-:W-:Y:S05]  /*2180*/  BSYNC B0 ;  /* 0x0000000000007941 */ /* 0x000fea0003800000 */
.L_x_711:
        /* <DEDUP_REMOVED lines=32> */
.L_x_717:
        /* <DEDUP_REMOVED lines=142> */
.L_x_716:
[----:B------:R-:W-:Y:S05]  /*2c70*/  BSYNC B0 ;  /* 0x0000000000007941 */ /* 0x000fea0003800000 */
.L_x_715:
[----:B------:R-:W-:Y:S05]  /*2c80*/  @!P5 BRA `(.L_x_714) ;  /* 0x0000000000d0d947 */ /* 0x000fea0003800000 */
[----:B------:R-:W-:Y:S01]  /*2c90*/  VIADD R4, R40, 0x3 ;  /* 0x0000000328047836 */ /* 0x000fe20000000000 */
[----:B-1----:R-:W-:Y:S01]  /*2ca0*/  HFMA2.MMA R20, -RZ, RZ, 0, 1.78813934326171875e-07 ;  /* 0x00000003ff147435 */ /* 0x002fe200000001ff */
[----:B------:R-:W-:-:S03]  /*2cb0*/  IMAD.MOV.U32 R6, RZ, RZ, RZ ;  /* 0x000000ffff067224 */ /* 0x000fc600078e00ff */
[----:B------:R-:W-:-:S07]  /*2cc0*/  SHF.R.S32.HI R7, RZ, 0x1f, R4 ;  /* 0x0000001fff077819 */ /* 0x000fce0000011404 */
.L_x_718:
        /* <DEDUP_REMOVED lines=48> */
.L_x_714:
[----:B------:R-:W-:Y:S05]  /*2fd0*/  BSYNC B1 ;  /* 0x0000000000017941 */ /* 0x000fea0003800000 */
.L_x_713:
        /* <DEDUP_REMOVED lines=23> */
        .weak           $__internal_23_$__cuda_sm20_div_u64
        .type           $__internal_23_$__cuda_sm20_div_u64,@function
        .size           $__internal_23_$__cuda_sm20_div_u64,(.L_x_1638 - $__internal_23_$__cuda_sm20_div_u64)
$__internal_23_$__cuda_sm20_div_u64:
        /* <DEDUP_REMOVED lines=60> */
[----:B------:R-:W-:Y:S06]  /*3510*/  RET.REL.NODEC R6 `(_ZN7cutlass13device_kernelIN5flash19FlashAttnFwdCombineIN4cute5tupleIJNS3_1CILi8EEENS5_ILi128EEEEEELi7ELi256ELi1ELb0ELb1ENS_6half_tEfNS_4arch4Sm80EEEEEvNT_6ParamsE) ;  /* 0xffffffc806b87950 */ /* 0x000fec0003c3ffff */
.L_x_719:
        /* <DEDUP_REMOVED lines=14> */
.L_x_1638:


//--------------------- .text._ZN7cutlass13device_kernelIN5flash19FlashAttnFwdCombineIN4cute5tupleIJNS3_1CILi8EEENS5_ILi128EEEEEELi6ELi256ELi1ELb0ELb1ENS_6half_tEfNS_4arch4Sm80EEEEEvNT_6ParamsE --------------------------
	.section	.text._ZN7cutlass13device_kernelIN5flash19FlashAttnFwdCombineIN4cute5tupleIJNS3_1CILi8EEENS5_ILi128EEEEEELi6ELi256ELi1ELb0ELb1ENS_6half_tEfNS_4arch4Sm80EEEEEvNT_6ParamsE,"ax",@progbits
	.align	128
.text._ZN7cutlass13device_kernelIN5flash19FlashAttnFwdCombineIN4cute5tupleIJNS3_1CILi8EEENS5_ILi128EEEEEELi6ELi256ELi1ELb0ELb1ENS_6half_tEfNS_4arch4Sm80EEEEEvNT_6ParamsE:
        .type           _ZN7cutlass13device_kernelIN5flash19FlashAttnFwdCombineIN4cute5tupleIJNS3_1CILi8EEENS5_ILi128EEEEEELi6ELi256ELi1ELb0ELb1ENS_6half_tEfNS_4arch4Sm80EEEEEvNT_6ParamsE,@function
        .size           _ZN7cutlass13device_kernelIN5flash19FlashAttnFwdCombineIN4cute5tupleIJNS3_1CILi8EEENS5_ILi128EEEEEELi6ELi256ELi1ELb0ELb1ENS_6half_tEfNS_4arch4Sm80EEEEEvNT_6ParamsE,(.L_x_1640 - _ZN7cutlass13device_kernelIN5flash19FlashAttnFwdCombineIN4cute5tupleIJNS3_1CILi8EEENS5_ILi128EEEEEELi6ELi256ELi1ELb0ELb1ENS_6half_tEfNS_4arch4Sm80EEEEEvNT_6ParamsE)
        .other          _ZN7cutlass13device_kernelIN5flash19FlashAttnFwdCombineIN4cute5tupleIJNS3_1CILi8EEENS5_ILi128EEEEEELi6ELi256ELi1ELb0ELb1ENS_6half_tEfNS_4arch4Sm80EEEEEvNT_6ParamsE,@"STO_CUDA_ENTRY STV_DEFAULT"
_ZN7cutlass13device_kernelIN5flash19FlashAttnFwdCombineIN4cute5tupleIJNS3_1CILi8EEENS5_ILi128EEEEEELi6ELi256ELi1ELb0ELb1ENS_6half_tEfNS_4arch4Sm80EEEEEvNT_6ParamsE:
        /* <DEDUP_REMOVED lines=57> */
.L_x_720:
        /* <DEDUP_REMOVED lines=25> */
.L_x_721:
        /* <DEDUP_REMOVED lines=101> */
.L_x_723:
        /* <DEDUP_REMOVED lines=14> */
[----:B------:R-:W-:Y:S05]  /*0c50*/  CALL.REL.NOINC `($__internal_24_$__cuda_sm20_div_u64) ;  /* 0x0000002000147944 */ /* 0x000fea0003c00000 */
[----:B------:R-:W-:Y:S05]  /*0c60*/  BRA `(.L_x_725) ;  /* 0x00000000004c7947 */ /* 0x000fea0003800000 */
.L_x_724:
        /* <DEDUP_REMOVED lines=19> */
.L_x_725:
[----:B------:R-:W-:Y:S02]  /*0da0*/  IADD3 R4, R8, -0x1, RZ ;  /* 0xffffffff08047810 */ /* 0x000fe40007ffe0ff */
[----:B------:R-:W-:-:S07]  /*0db0*/  MOV R9, R0 ;  /* 0x0000000000097202 */ /* 0x000fce0000000f00 */
.L_x_722:
        /* <DEDUP_REMOVED lines=80> */
.L_x_727:
[----:B------:R-:W-:Y:S05]  /*12c0*/  BSYNC B0 ;  /* 0x0000000000007941 */ /* 0x000fea0003800000 */
.L_x_726:
        /* <DEDUP_REMOVED lines=164> */
.L_x_729:
[----:B------:R-:W-:Y:S05]  /*1d10*/  BSYNC B0 ;  /* 0x0000000000007941 */ /* 0x000fea0003800000 */
.L_x_728:
        /* <DEDUP_REMOVED lines=29> */
.L_x_734:
        /* <DEDUP_REMOVED lines=142> */
.L_x_733:
[----:B------:R-:W-:Y:S05]  /*27d0*/  BSYNC B0 ;  /* 0x0000000000007941 */ /* 0x000fea0003800000 */
.L_x_732:
[----:B------:R-:W-:Y:S05]  /*27e0*/  @!P5 BRA `(.L_x_731) ;  /* 0x0000000000d0d947 */ /* 0x000fea0003800000 */
[----:B------:R-:W-:Y:S01]  /*27f0*/  VIADD R4, R40, 0x3 ;  /* 0x0000000328047836 */ /* 0x000fe20000000000 */
[----:B------:R-:W-:Y:S01]  /*2800*/  MOV R20, 0x3 ;  /* 0x0000000300147802 */ /* 0x000fe20000000f00 */
[----:B------:R-:W-:-:S03]  /*2810*/  IMAD.MOV.U32 R6, RZ, RZ, RZ ;  /* 0x000000ffff067224 */ /* 0x000fc600078e00ff */
[----:B------:R-:W-:-:S07]  /*2820*/  SHF.R.S32.HI R7, RZ, 0x1f, R4 ;  /* 0x0000001fff077819 */ /* 0x000fce0000011404 */
.L_x_735:
        /* <DEDUP_REMOVED lines=48> */
.L_x_731:
[----:B------:R-:W-:Y:S05]  /*2b30*/  BSYNC B1 ;  /* 0x0000000000017941 */ /* 0x000fea0003800000 */
.L_x_730:
        /* <DEDUP_REMOVED lines=23> */
        .weak           $__internal_24_$__cuda_sm20_div_u64
        .type           $__internal_24_$__cuda_sm20_div_u64,@function
        .size           $__internal_24_$__cuda_sm20_div_u64,(.L_x_1640 - $__internal_24_$__cuda_sm20_div_u64)
$__internal_24_$__cuda_sm20_div_u64:
        /* <DEDUP_REMOVED lines=60> */
[----:B------:R-:W-:Y:S06]  /*3070*/  RET.REL.NODEC R6 `(_ZN7cutlass13device_kernelIN5flash19FlashAttnFwdCombineIN4cute5tupleIJNS3_1CILi8EEENS5_ILi128EEEEEELi6ELi256ELi1ELb0ELb1ENS_6half_tEfNS_4arch4Sm80EEEEEvNT_6ParamsE) ;  /* 0xffffffcc06e07950 */ /* 0x000fec0003c3ffff */
.L_x_736:
        /* <DEDUP_REMOVED lines=16> */
.L_x_1640:


//--------------------- .text._ZN7cutlass13device_kernelIN5flash19FlashAttnFwdCombineIN4cute5tupleIJNS3_1CILi8EEENS5_ILi128EEEEEELi5ELi256ELi1ELb0ELb1ENS_6half_tEfNS_4arch4Sm80EEEEEvNT_6ParamsE --------------------------
	.section	.text._ZN7cutlass13device_kernelIN5flash19FlashAttnFwdCombineIN4cute5tupleIJNS3_1CILi8EEENS5_ILi128EEEEEELi5ELi256ELi1ELb0ELb1ENS_6half_tEfNS_4arch4Sm80EEEEEvNT_6ParamsE,"ax",@progbits
	.align	128
.text._ZN7cutlass13device_kernelIN5flash19FlashAttnFwdCombineIN4cute5tupleIJNS3_1CILi8EEENS5_ILi128EEEEEELi5ELi256ELi1ELb0ELb1ENS_6half_tEfNS_4arch4Sm80EEEEEvNT_6ParamsE:
        .type           _ZN7cutlass13device_kernelIN5flash19FlashAttnFwdCombineIN4cute5tupleIJNS3_1CILi8EEENS5_ILi128EEEEEELi5ELi256ELi1ELb0ELb1ENS_6half_tEfNS_4arch4Sm80EEEEEvNT_6ParamsE,@function
        .size           _ZN7cutlass13device_kernelIN5flash19FlashAttnFwdCombineIN4cute5tupleIJNS3_1CILi8EEENS5_ILi128EEEEEELi5ELi256ELi1ELb0ELb1ENS_6half_tEfNS_4arch4Sm80EEEEEvNT_6ParamsE,(.L_x_1642 - _ZN7cutlass13device_kernelIN5flash19FlashAttnFwdCombineIN4cute5tupleIJNS3_1CILi8EEENS5_ILi128EEEEEELi5ELi256ELi1ELb0ELb1ENS_6half_tEfNS_4arch4Sm80EEEEEvNT_6ParamsE)
        .other          _ZN7cutlass13device_kernelIN5flash19FlashAttnFwdCombineIN4cute5tupleIJNS3_1CILi8EEENS5_ILi128EEEEEELi5ELi256ELi1ELb0ELb1ENS_6half_tEfNS_4arch4Sm80EEEEEvNT_6ParamsE,@"STO_CUDA_ENTRY STV_DEFAULT"
_ZN7cutlass13device_kernelIN5flash19FlashAttnFwdCombineIN4cute5tupleIJNS3_1CILi8EEENS5_ILi128EEEEEELi5ELi256ELi1ELb0ELb1ENS_6half_tEfNS_4arch4Sm80EEEEEvNT_6ParamsE:
        /* <DEDUP_REMOVED lines=57> */
.L_x_737:
        /* <DEDUP_REMOVED lines=25> */
.L_x_738:
        /* <DEDUP_REMOVED lines=101> */
.L_x_740:
        /* <DEDUP_REMOVED lines=14> */
[----:B------:R-:W-:Y:S05]  /*0c50*/  CALL.REL.NOINC `($__internal_25_$__cuda_sm20_div_u64) ;  /* 0x0000001c00707944 */ /* 0x000fea0003c00000 */
[----:B------:R-:W-:Y:S05]  /*0c60*/  BRA `(.L_x_742) ;  /* 0x00000000004c7947 */ /* 0x000fea0003800000 */
.L_x_741:
        /* <DEDUP_REMOVED lines=19> */
.L_x_742:
[----:B------:R-:W-:Y:S02]  /*0da0*/  IADD3 R4, R8, -0x1, RZ ;  /* 0xffffffff08047810 */ /* 0x000fe40007ffe0ff */
[----:B------:R-:W-:-:S07]  /*0db0*/  MOV R9, R0 ;  /* 0x0000000000097202 */ /* 0x000fce0000000f00 */
.L_x_739:
        /* <DEDUP_REMOVED lines=53> */
.L_x_744:
[----:B------:R-:W-:Y:S05]  /*1110*/  BSYNC B0 ;  /* 0x0000000000007941 */ /* 0x000fea0003800000 */
.L_x_743:
        /* <DEDUP_REMOVED lines=151> */
.L_x_746:
[----:B------:R-:W-:Y:S05]  /*1a90*/  BSYNC B0 ;  /* 0x0000000000007941 */ /* 0x000fea0003800000 */
.L_x_745:
        /* <DEDUP_REMOVED lines=28> */
.L_x_751:
        /* <DEDUP_REMOVED lines=142> */
.L_x_750:
[----:B------:R-:W-:Y:S05]  /*2540*/  BSYNC B0 ;  /* 0x0000000000007941 */ /* 0x000fea0003800000 */
.L_x_749:
[----:B------:R-:W-:Y:S05]  /*2550*/  @!P5 BRA `(.L_x_748) ;  /* 0x0000000000d0d947 */ /* 0x000fea0003800000 */
[----:B------:R-:W-:Y:S01]  /*2560*/  VIADD R4, R40, 0x3 ;  /* 0x0000000328047836 */ /* 0x000fe20000000000 */
[----:B------:R-:W-:Y:S01]  /*2570*/  MOV R20, 0x3 ;  /* 0x0000000300147802 */ /* 0x000fe20000000f00 */
[----:B-1----:R-:W-:-:S03]  /*2580*/  IMAD.MOV.U32 R6, RZ, RZ, RZ ;  /* 0x000000ffff067224 */ /* 0x002fc600078e00ff */
[----:B------:R-:W-:-:S07]  /*2590*/  SHF.R.S32.HI R7, RZ, 0x1f, R4 ;  /* 0x0000001fff077819 */ /* 0x000fce0000011404 */
.L_x_752:
        /* <DEDUP_REMOVED lines=48> */
.L_x_748:
[----:B------:R-:W-:Y:S05]  /*28a0*/  BSYNC B1 ;  /* 0x0000000000017941 */ /* 0x000fea0003800000 */
.L_x_747:
        /* <DEDUP_REMOVED lines=23> */
        .weak           $__internal_25_$__cuda_sm20_div_u64
        .type           $__internal_25_$__cuda_sm20_div_u64,@function
        .size           $__internal_25_$__cuda_sm20_div_u64,(.L_x_1642 - $__internal_25_$__cuda_sm20_div_u64)
$__internal_25_$__cuda_sm20_div_u64:
        /* <DEDUP_REMOVED lines=60> */
[----:B------:R-:W-:Y:S06]  /*2de0*/  RET.REL.NODEC R6 `(_ZN7cutlass13device_kernelIN5flash19FlashAttnFwdCombineIN4cute5tupleIJNS3_1CILi8EEENS5_ILi128EEEEEELi5ELi256ELi1ELb0ELb1ENS_6half_tEfNS_4arch4Sm80EEEEEvNT_6ParamsE) ;  /* 0xffffffd006847950 */ /* 0x000fec0003c3ffff */
.L_x_753:
        /* <DEDUP_REMOVED lines=9> */
.L_x_1642:


//--------------------- .text._ZN7cutlass13device_kernelIN5flash19FlashAttnFwdCombineIN4cute5tupleIJNS3_1CILi16EEENS5_ILi64EEEEEELi8ELi256ELi1ELb0ELb0ENS_6half_tEfNS_4arch4Sm90EEEEEvNT_6ParamsE --------------------------
	.section	.text._ZN7cutlass13device_kernelIN5flash19FlashAttnFwdCombineIN4cute5tupleIJNS3_1CILi16EEENS5_ILi64EEEEEELi8ELi256ELi1ELb0ELb0ENS_6half_tEfNS_4arch4Sm90EEEEEvNT_6ParamsE,"ax",@progbits
	.align	128
.text._ZN7cutlass13device_kernelIN5flash19FlashAttnFwdCombineIN4cute5tupleIJNS3_1CILi16EEENS5_ILi64EEEEEELi8ELi256ELi1ELb0ELb0ENS_6half_tEfNS_4arch4Sm90EEEEEvNT_6ParamsE:
        .type           _ZN7cutlass13device_kernelIN5flash19FlashAttnFwdCombineIN4cute5tupleIJNS3_1CILi16EEENS5_ILi64EEEEEELi8ELi256ELi1ELb0ELb0ENS_6half_tEfNS_4arch4Sm90EEEEEvNT_6ParamsE,@function
        .size           _ZN7cutlass13device_kernelIN5flash19FlashAttnFwdCombineIN4cute5tupleIJNS3_1CILi16EEENS5_ILi64EEEEEELi8ELi256ELi1ELb0ELb0ENS_6half_tEfNS_4arch4Sm90EEEEEvNT_6ParamsE,(.L_x_1644 - _ZN7cutlass13device_kernelIN5flash19FlashAttnFwdCombineIN4cute5tupleIJNS3_1CILi16EEENS5_ILi64EEEEEELi8ELi256ELi1ELb0ELb0ENS_6half_tEfNS_4arch4Sm90EEEEEvNT_6ParamsE)
        .other          _ZN7cutlass13device_kernelIN5flash19FlashAttnFwdCombineIN4cute5tupleIJNS3_1CILi16EEENS5_ILi64EEEEEELi8ELi256ELi1ELb0ELb0ENS_6half_tEfNS_4arch4Sm90EEEEEvNT_6ParamsE,@"STO_CUDA_ENTRY STV_DEFAULT"
_ZN7cutlass13device_kernelIN5flash19FlashAttnFwdCombineIN4cute5tupleIJNS3_1CILi16EEENS5_ILi64EEEEEELi8ELi256ELi1ELb0ELb0ENS_6half_tEfNS_4arch4Sm90EEEEEvNT_6ParamsE:
        /* <DEDUP_REMOVED lines=58> */
.L_x_754:
        /* <DEDUP_REMOVED lines=344> */
.L_x_756:
[----:B------:R-:W-:Y:S05]  /*1920*/  BSYNC B0 ;  /* 0x0000000000007941 */ /* 0x000fea0003800000 */
.L_x_755:
        /* <DEDUP_REMOVED lines=283> */
.L_x_758:
[----:B------:R-:W-:Y:S05]  /*2ae0*/  BSYNC B0 ;  /* 0x0000000000007941 */ /* 0x000fea0003800000 */
.L_x_757:
        /* <DEDUP_REMOVED lines=43> */
.L_x_763:
        /* <DEDUP_REMOVED lines=142> */
.L_x_762:
[----:B------:R-:W-:Y:S05]  /*3680*/  BSYNC B0 ;  /* 0x0000000000007941 */ /* 0x000fea0003800000 */
.L_x_761:
[----:B------:R-:W-:Y:S05]  /*3690*/  @!P5 BRA `(.L_x_760) ;  /* 0x0000000000d0d947 */ /* 0x000fea0003800000 */
[----:B------:R-:W-:Y:S01]  /*36a0*/  VIADD R4, R42, 0x3 ;  /* 0x000000032a047836 */ /* 0x000fe20000000000 */
[----:B------:R-:W-:Y:S01]  /*36b0*/  HFMA2.MMA R20, -RZ, RZ, 0, 1.78813934326171875e-07 ;  /* 0x00000003ff147435 */ /* 0x000fe200000001ff */
[----:B------:R-:W-:-:S03]  /*36c0*/  IMAD.MOV.U32 R6, RZ, RZ, RZ ;  /* 0x000000ffff067224 */ /* 0x000fc600078e00ff */
[----:B------:R-:W-:-:S07]  /*36d0*/  SHF.R.S32.HI R7, RZ, 0x1f, R4 ;  /* 0x0000001fff077819 */ /* 0x000fce0000011404 */
.L_x_764:
        /* <DEDUP_REMOVED lines=48> */
.L_x_760:
[----:B------:R-:W-:Y:S05]  /*39e0*/  BSYNC B1 ;  /* 0x0000000000017941 */ /* 0x000fea0003800000 */
.L_x_759:
        /* <DEDUP_REMOVED lines=29> */
.L_x_765:
        /* <DEDUP_REMOVED lines=12> */
.L_x_1644:


//--------------------- .text._ZN7cutlass13device_kernelIN5flash19FlashAttnFwdCombineIN4cute5tupleIJNS3_1CILi16EEENS5_ILi64EEEEEELi7ELi256ELi1ELb0ELb0ENS_6half_tEfNS_4arch4Sm90EEEEEvNT_6ParamsE --------------------------
	.section	.text._ZN7cutlass13device_kernelIN5flash19FlashAttnFwdCombineIN4cute5tupleIJNS3_1CILi16EEENS5_ILi64EEEEEELi7ELi256ELi1ELb0ELb0ENS_6half_tEfNS_4arch4Sm90EEEEEvNT_6ParamsE,"ax",@progbits
	.align	128
.text._ZN7cutlass13device_kernelIN5flash19FlashAttnFwdCombineIN4cute5tupleIJNS3_1CILi16EEENS5_ILi64EEEEEELi7ELi256ELi1ELb0ELb0ENS_6half_tEfNS_4arch4Sm90EEEEEvNT_6ParamsE:
        .type           _ZN7cutlass13device_kernelIN5flash19FlashAttnFwdCombineIN4cute5tupleIJNS3_1CILi16EEENS5_ILi64EEEEEELi7ELi256ELi1ELb0ELb0ENS_6half_tEfNS_4arch4Sm90EEEEEvNT_6ParamsE,@function
        .size           _ZN7cutlass13device_kernelIN5flash19FlashAttnFwdCombineIN4cute5tupleIJNS3_1CILi16EEENS5_ILi64EEEEEELi7ELi256ELi1ELb0ELb0ENS_6half_tEfNS_4arch4Sm90EEEEEvNT_6ParamsE,(.L_x_1645 - _ZN7cutlass13device_kernelIN5flash19FlashAttnFwdCombineIN4cute5tupleIJNS3_1CILi16EEENS5_ILi64EEEEEELi7ELi256ELi1ELb0ELb0ENS_6half_tEfNS_4arch4Sm90EEEEEvNT_6ParamsE)
        .other          _ZN7cutlass13device_kernelIN5flash19FlashAttnFwdCombineIN4cute5tupleIJNS3_1CILi16EEENS5_ILi64EEEEEELi7ELi256ELi1ELb0ELb0ENS_6half_tEfNS_4arch4Sm90EEEEEvNT_6ParamsE,@"STO_CUDA_ENTRY STV_DEFAULT"
_ZN7cutlass13device_kernelIN5flash19FlashAttnFwdCombineIN4cute5tupleIJNS3_1CILi16EEENS5_ILi64EEEEEELi7ELi256ELi1ELb0ELb0ENS_6half_tEfNS_4arch4Sm90EEEEEvNT_6ParamsE:
        /* <DEDUP_REMOVED lines=58> */
.L_x_766:
        /* <DEDUP_REMOVED lines=191> */
.L_x_768:
[----:B------:R-:W-:Y:S05]  /*0f90*/  BSYNC B0 ;  /* 0x0000000000007941 */ /* 0x000fea0003800000 */
.L_x_767:
        /* <DEDUP_REMOVED lines=211> */
.L_x_770:
[----:B------:R-:W-:Y:S05]  /*1cd0*/  BSYNC B0 ;  /* 0x0000000000007941 */ /* 0x000fea0003800000 */
.L_x_769:
        /* <DEDUP_REMOVED lines=36> */
.L_x_775:
        /* <DEDUP_REMOVED lines=142> */
.L_x_774:
[----:B------:R-:W-:Y:S05]  /*2800*/  BSYNC B0 ;  /* 0x0000000000007941 */ /* 0x000fea0003800000 */
.L_x_773:
[----:B------:R-:W-:Y:S05]  /*2810*/  @!P5 BRA `(.L_x_772) ;  /* 0x0000000000d0d947 */ /* 0x000fea0003800000 */
[----:B------:R-:W-:Y:S01]  /*2820*/  VIADD R4, R42, 0x3 ;  /* 0x000000032a047836 */ /* 0x000fe20000000000 */
[----:B-1----:R-:W-:Y:S01]  /*2830*/  MOV R20, 0x3 ;  /* 0x0000000300147802 */ /* 0x002fe20000000f00 */
[----:B------:R-:W-:-:S03]  /*2840*/  IMAD.MOV.U32 R6, RZ, RZ, RZ ;  /* 0x000000ffff067224 */ /* 0x000fc600078e00ff */
[----:B------:R-:W-:-:S07]  /*2850*/  SHF.R.S32.HI R7, RZ, 0x1f, R4 ;  /* 0x0000001fff077819 */ /* 0x000fce0000011404 */
.L_x_776:
        /* <DEDUP_REMOVED lines=48> */
.L_x_772:
[----:B------:R-:W-:Y:S05]  /*2b60*/  BSYNC B1 ;  /* 0x0000000000017941 */ /* 0x000fea0003800000 */
.L_x_771:
        /* <DEDUP_REMOVED lines=29> */
.L_x_777:
        /* <DEDUP_REMOVED lines=12> */
.L_x_1645:


//--------------------- .text._ZN7cutlass13device_kernelIN5flash19FlashAttnFwdCombineIN4cute5tupleIJNS3_1CILi16EEENS5_ILi64EEEEEELi6ELi256ELi1ELb0ELb0ENS_6half_tEfNS_4arch4Sm90EEEEEvNT_6ParamsE --------------------------
	.section	.text._ZN7cutlass13device_kernelIN5flash19FlashAttnFwdCombineIN4cute5tupleIJNS3_1CILi16EEENS5_ILi64EEEEEELi6ELi256ELi1ELb0ELb0ENS_6half_tEfNS_4arch4Sm90EEEEEvNT_6ParamsE,"ax",@progbits
	.align	128
.text._ZN7cutlass13device_kernelIN5flash19FlashAttnFwdCombineIN4cute5tupleIJNS3_1CILi16EEENS5_ILi64EEEEEELi6ELi256ELi1ELb0ELb0ENS_6half_tEfNS_4arch4Sm90EEEEEvNT_6ParamsE:
        .type           _ZN7cutlass13device_kernelIN5flash19FlashAttnFwdCombineIN4cute5tupleIJNS3_1CILi16EEENS5_ILi64EEEEEELi6ELi256ELi1ELb0ELb0ENS_6half_tEfNS_4arch4Sm90EEEEEvNT_6ParamsE,@function
        .size           _ZN7cutlass13device_kernelIN5flash19FlashAttnFwdCombineIN4cute5tupleIJNS3_1CILi16EEENS5_ILi64EEEEEELi6ELi256ELi1ELb0ELb0ENS_6half_tEfNS_4arch4Sm90EEEEEvNT_6ParamsE,(.L_x_1646 - _ZN7cutlass13device_kernelIN5flash19FlashAttnFwdCombineIN4cute5tupleIJNS3_1CILi16EEENS5_ILi64EEEEEELi6ELi256ELi1ELb0ELb0ENS_6half_tEfNS_4arch4Sm90EEEEEvNT_6ParamsE)
        .other          _ZN7cutlass13device_kernelIN5flash19FlashAttnFwdCombineIN4cute5tupleIJNS3_1CILi16EEENS5_ILi64EEEEEELi6ELi256ELi1ELb0ELb0ENS_6half_tEfNS_4arch4Sm90EEEEEvNT_6ParamsE,@"STO_CUDA_ENTRY STV_DEFAULT"
_ZN7cutlass13device_kernelIN5flash19FlashAttnFwdCombineIN4cute5tupleIJNS3_1CILi16EEENS5_ILi64EEEEEELi6ELi256ELi1ELb0ELb0ENS_6half_tEfNS_4arch4Sm90EEEEEvNT_6ParamsE:
        /* <DEDUP_REMOVED lines=58> */
.L_x_778:
        /* <DEDUP_REMOVED lines=119> */
.L_x_780:
[----:B------:R-:W-:Y:S05]  /*0b10*/  BSYNC B0 ;  /* 0x0000000000007941 */ /* 0x000fea0003800000 */
.L_x_779:
        /* <DEDUP_REMOVED lines=174> */
.L_x_782:
[----:B------:R-:W-:Y:S05]  /*1600*/  BSYNC B0 ;  /* 0x0000000000007941 */ /* 0x000fea0003800000 */
.L_x_781:
        /* <DEDUP_REMOVED lines=31> */
.L_x_787:
        /* <DEDUP_REMOVED lines=142> */
.L_x_786:
[----:B------:R-:W-:Y:S05]  /*20e0*/  BSYNC B0 ;  /* 0x0000000000007941 */ /* 0x000fea0003800000 */
.L_x_785:
[----:B------:R-:W-:Y:S05]  /*20f0*/  @!P5 BRA `(.L_x_784) ;  /* 0x0000000000d0d947 */ /* 0x000fea0003800000 */
[----:B------:R-:W-:Y:S01]  /*2100*/  VIADD R4, R42, 0x3 ;  /* 0x000000032a047836 */ /* 0x000fe20000000000 */
[----:B------:R-:W-:Y:S01]  /*2110*/  MOV R20, 0x3 ;  /* 0x0000000300147802 */ /* 0x000fe20000000f00 */
[----:B-1----:R-:W-:-:S03]  /*2120*/  IMAD.MOV.U32 R6, RZ, RZ, RZ ;  /* 0x000000ffff067224 */ /* 0x002fc600078e00ff */
[----:B------:R-:W-:-:S07]  /*2130*/  SHF.R.S32.HI R7, RZ, 0x1f, R4 ;  /* 0x0000001fff077819 */ /* 0x000fce0000011404 */
.L_x_788:
        /* <DEDUP_REMOVED lines=48> */
.L_x_784:
[----:B------:R-:W-:Y:S05]  /*2440*/  BSYNC B1 ;  /* 0x0000000000017941 */ /* 0x000fea0003800000 */
.L_x_783:
        /* <DEDUP_REMOVED lines=29> */
.L_x_789:
        /* <DEDUP_REMOVED lines=14> */
.L_x_1646:


//--------------------- .text._ZN7cutlass13device_kernelIN5flash19FlashAttnFwdCombineIN4cute5tupleIJNS3_1CILi16EEENS5_ILi64EEEEEELi5ELi256ELi1ELb0ELb0ENS_6half_tEfNS_4arch4Sm90EEEEEvNT_6ParamsE --------------------------
	.section	.text._ZN7cutlass13device_kernelIN5flash19FlashAttnFwdCombineIN4cute5tupleIJNS3_1CILi16EEENS5_ILi64EEEEEELi5ELi256ELi1ELb0ELb0ENS_6half_tEfNS_4arch4Sm90EEEEEvNT_6ParamsE,"ax",@progbits
	.align	128
.text._ZN7cutlass13device_kernelIN5flash19FlashAttnFwdCombineIN4cute5tupleIJNS3_1CILi16EEENS5_ILi64EEEEEELi5ELi256ELi1ELb0ELb0ENS_6half_tEfNS_4arch4Sm90EEEEEvNT_6ParamsE:
        .type           _ZN7cutlass13device_kernelIN5flash19FlashAttnFwdCombineIN4cute5tupleIJNS3_1CILi16EEENS5_ILi64EEEEEELi5ELi256ELi1ELb0ELb0ENS_6half_tEfNS_4arch4Sm90EEEEEvNT_6ParamsE,@function
        .size           _ZN7cutlass13device_kernelIN5flash19FlashAttnFwdCombineIN4cute5tupleIJNS3_1CILi16EEENS5_ILi64EEEEEELi5ELi256ELi1ELb0ELb0ENS_6half_tEfNS_4arch4Sm90EEEEEvNT_6ParamsE,(.L_x_1647 - _ZN7cutlass13device_kernelIN5flash19FlashAttnFwdCombineIN4cute5tupleIJNS3_1CILi16EEENS5_ILi64EEEEEELi5ELi256ELi1ELb0ELb0ENS_6half_tEfNS_4arch4Sm90EEEEEvNT_6ParamsE)
        .other          _ZN7cutlass13device_kernelIN5flash19FlashAttnFwdCombineIN4cute5tupleIJNS3_1CILi16EEENS5_ILi64EEEEEELi5ELi256ELi1ELb0ELb0ENS_6half_tEfNS_4arch4Sm90EEEEEvNT_6ParamsE,@"STO_CUDA_ENTRY STV_DEFAULT"
_ZN7cutlass13device_kernelIN5flash19FlashAttnFwdCombineIN4cute5tupleIJNS3_1CILi16EEENS5_ILi64EEEEEELi5ELi256ELi1ELb0ELb0ENS_6half_tEfNS_4arch4Sm90EEEEEvNT_6ParamsE:
        /* <DEDUP_REMOVED lines=58> */
.L_x_790:
        /* <DEDUP_REMOVED lines=83> */
.L_x_792:
[----:B------:R-:W-:Y:S05]  /*08d0*/  BSYNC B0 ;  /* 0x0000000000007941 */ /* 0x000fea0003800000 */
.L_x_791:
        /* <DEDUP_REMOVED lines=158> */
.L_x_794:
[----:B------:R-:W-:Y:S05]  /*12c0*/  BSYNC B0 ;  /* 0x0000000000007941 */ /* 0x000fea0003800000 */
.L_x_793:
        /* <DEDUP_REMOVED lines=29> */
.L_x_799:
        /* <DEDUP_REMOVED lines=142> */
.L_x_798:
[----:B------:R-:W-:Y:S05]  /*1d80*/  BSYNC B0 ;  /* 0x0000000000007941 */ /* 0x000fea0003800000 */
.L_x_797:
[----:B------:R-:W-:Y:S05]  /*1d90*/  @!P5 BRA `(.L_x_796) ;  /* 0x0000000000d0d947 */ /* 0x000fea0003800000 */
[----:B------:R-:W-:Y:S01]  /*1da0*/  VIADD R4, R42, 0x3 ;  /* 0x000000032a047836 */ /* 0x000fe20000000000 */
[----:B------:R-:W-:Y:S01]  /*1db0*/  MOV R20, 0x3 ;  /* 0x0000000300147802 */ /* 0x000fe20000000f00 */
[----:B-1----:R-:W-:-:S03]  /*1dc0*/  IMAD.MOV.U32 R6, RZ, RZ, RZ ;  /* 0x000000ffff067224 */ /* 0x002fc600078e00ff */
[----:B------:R-:W-:-:S07]  /*1dd0*/  SHF.R.S32.HI R7, RZ, 0x1f, R4 ;  /* 0x0000001fff077819 */ /* 0x000fce0000011404 */
.L_x_800:
        /* <DEDUP_REMOVED lines=48> */
.L_x_796:
[----:B------:R-:W-:Y:S05]  /*20e0*/  BSYNC B1 ;  /* 0x0000000000017941 */ /* 0x000fea0003800000 */
.L_x_795:
        /* <DEDUP_REMOVED lines=29> */
.L_x_801:
        /* <DEDUP_REMOVED lines=12> */
.L_x_1647:


//--------------------- .text._ZN7cutlass13device_kernelIN5flash19FlashAttnFwdCombineIN4cute5tupleIJNS3_1CILi16EEENS5_ILi64EEEEEELi4ELi256ELi1ELb0ELb0ENS_6half_tEfNS_4arch4Sm90EEEEEvNT_6ParamsE --------------------------
	.section	.text._ZN7cutlass13device_kernelIN5flash19FlashAttnFwdCombineIN4cute5tupleIJNS3_1CILi16EEENS5_ILi64EEEEEELi4ELi256ELi1ELb0ELb0ENS_6half_tEfNS_4arch4Sm90EEEEEvNT_6ParamsE,"ax",@progbits
	.align	128
.text._ZN7cutlass13device_kernelIN5flash19FlashAttnFwdCombineIN4cute5tupleIJNS3_1CILi16EEENS5_ILi64EEEEEELi4ELi256ELi1ELb0ELb0ENS_6half_tEfNS_4arch4Sm90EEEEEvNT_6ParamsE:
        .type           _ZN7cutlass13device_kernelIN5flash19FlashAttnFwdCombineIN4cute5tupleIJNS3_1CILi16EEENS5_ILi64EEEEEELi4ELi256ELi1ELb0ELb0ENS_6half_tEfNS_4arch4Sm90EEEEEvNT_6ParamsE,@function
        .size           _ZN7cutlass13device_kernelIN5flash19FlashAttnFwdCombineIN4cute5tupleIJNS3_1CILi16EEENS5_ILi64EEEEEELi4ELi256ELi1ELb0ELb0ENS_6half_tEfNS_4arch4Sm90EEEEEvNT_6ParamsE,(.L_x_1648 - _ZN7cutlass13device_kernelIN5flash19FlashAttnFwdCombineIN4cute5tupleIJNS3_1CILi16EEENS5_ILi64EEEEEELi4ELi256ELi1ELb0ELb0ENS_6half_tEfNS_4arch4Sm90EEEEEvNT_6ParamsE)
        .other          _ZN7cutlass13device_kernelIN5flash19FlashAttnFwdCombineIN4cute5tupleIJNS3_1CILi16EEENS5_ILi64EEEEEELi4ELi256ELi1ELb0ELb0ENS_6half_tEfNS_4arch4Sm90EEEEEvNT_6ParamsE,@"STO_CUDA_ENTRY STV_DEFAULT"
_ZN7cutlass13device_kernelIN5flash19FlashAttnFwdCombineIN4cute5tupleIJNS3_1CILi16EEENS5_ILi64EEEEEELi4ELi256ELi1ELb0ELb0ENS_6half_tEfNS_4arch4Sm90EEEEEvNT_6ParamsE:
        /* <DEDUP_REMOVED lines=58> */
.L_x_802:
        /* <DEDUP_REMOVED lines=65> */
.L_x_804:
[----:B------:R-:W-:Y:S05]  /*07b0*/  BSYNC B0 ;  /* 0x0000000000007941 */ /* 0x000fea0003800000 */
.L_x_803:
        /* <DEDUP_REMOVED lines=149> */
.L_x_806:
[----:B------:R-:W-:Y:S05]  /*1110*/  BSYNC B0 ;  /* 0x0000000000007941 */ /* 0x000fea0003800000 */
.L_x_805:
        /* <DEDUP_REMOVED lines=28> */
.L_x_811:
        /* <DEDUP_REMOVED lines=142> */
.L_x_810:
[----:B------:R-:W-:Y:S05]  /*1bc0*/  BSYNC B0 ;  /* 0x0000000000007941 */ /* 0x000fea0003800000 */
.L_x_809:
[----:B------:R-:W-:Y:S05]  /*1bd0*/  @!P5 BRA `(.L_x_808) ;  /* 0x0000000000d0d947 */ /* 0x000fea0003800000 */
[----:B------:R-:W-:Y:S01]  /*1be0*/  VIADD R4, R42, 0x3 ;  /* 0x000000032a047836 */ /* 0x000fe20000000000 */
[----:B------:R-:W-:Y:S01]  /*1bf0*/  MOV R20, 0x3 ;  /* 0x0000000300147802 */ /* 0x000fe20000000f00 */
[----:B------:R-:W-:-:S03]  /*1c00*/  IMAD.MOV.U32 R6, RZ, RZ, RZ ;  /* 0x000000ffff067224 */ /* 0x000fc600078e00ff */
[----:B------:R-:W-:-:S07]  /*1c10*/  SHF.R.S32.HI R7, RZ, 0x1f, R4 ;  /* 0x0000001fff077819 */ /* 0x000fce0000011404 */
.L_x_812:
        /* <DEDUP_REMOVED lines=48> */
.L_x_808:
[----:B------:R-:W-:Y:S05]  /*1f20*/  BSYNC B1 ;  /* 0x0000000000017941 */ /* 0x000fea0003800000 */
.L_x_807:
        /* <DEDUP_REMOVED lines=29> */
.L_x_813:
        /* <DEDUP_REMOVED lines=16> */
.L_x_1648:


//--------------------- .text._ZN7cutlass13device_kernelIN5flash19FlashAttnFwdCombineIN4cute5tupleIJNS3_1CILi16EEENS5_ILi64EEEEEELi8ELi256ELi1ELb0ELb1ENS_6half_tEfNS_4arch4Sm90EEEEEvNT_6ParamsE --------------------------
	.section	.text._ZN7cutlass13device_kernelIN5flash19FlashAttnFwdCombineIN4cute5tupleIJNS3_1CILi16EEENS5_ILi64EEEEEELi8ELi256ELi1ELb0ELb1ENS_6half_tEfNS_4arch4Sm90EEEEEvNT_6ParamsE,"ax",@progbits
	.align	128
.text._ZN7cutlass13device_kernelIN5flash19FlashAttnFwdCombineIN4cute5tupleIJNS3_1CILi16EEENS5_ILi64EEEEEELi8ELi256ELi1ELb0ELb1ENS_6half_tEfNS_4arch4Sm90EEEEEvNT_6ParamsE:
        .type           _ZN7cutlass13device_kernelIN5flash19FlashAttnFwdCombineIN4cute5tupleIJNS3_1CILi16EEENS5_ILi64EEEEEELi8ELi256ELi1ELb0ELb1ENS_6half_tEfNS_4arch4Sm90EEEEEvNT_6ParamsE,@function
        .size           _ZN7cutlass13device_kernelIN5flash19FlashAttnFwdCombineIN4cute5tupleIJNS3_1CILi16EEENS5_ILi64EEEEEELi8ELi256ELi1ELb0ELb1ENS_6half_tEfNS_4arch4Sm90EEEEEvNT_6ParamsE,(.L_x_1649 - _ZN7cutlass13device_kernelIN5flash19FlashAttnFwdCombineIN4cute5tupleIJNS3_1CILi16EEENS5_ILi64EEEEEELi8ELi256ELi1ELb0ELb1ENS_6half_tEfNS_4arch4Sm90EEEEEvNT_6ParamsE)
        .other          _ZN7cutlass13device_kernelIN5flash19FlashAttnFwdCombineIN4cute5tupleIJNS3_1CILi16EEENS5_ILi64EEEEEELi8ELi256ELi1ELb0ELb1ENS_6half_tEfNS_4arch4Sm90EEEEEvNT_6ParamsE,@"STO_CUDA_ENTRY STV_DEFAULT"
_ZN7cutlass13device_kernelIN5flash19FlashAttnFwdCombineIN4cute5tupleIJNS3_1CILi16EEENS5_ILi64EEEEEELi8ELi256ELi1ELb0ELb1ENS_6half_tEfNS_4arch4Sm90EEEEEvNT_6ParamsE:
        /* <DEDUP_REMOVED lines=57> */
.L_x_814:
        /* <DEDUP_REMOVED lines=25> */
.L_x_815:
        /* <DEDUP_REMOVED lines=101> */
.L_x_817:
        /* <DEDUP_REMOVED lines=13> */
[----:B------:R-:W-:Y:S05]  /*0c40*/  CALL.REL.NOINC `($__internal_26_$__cuda_sm20_div_u64) ;  /* 0x0000003400f87944 */ /* 0x000fea0003c00000 */
[----:B------:R-:W-:Y:S01]  /*0c50*/  MOV R2, R3 ;  /* 0x0000000300027202 */ /* 0x000fe20000000f00 */
[----:B------:R-:W-:Y:S06]  /*0c60*/  BRA `(.L_x_819) ;  /* 0x0000000000487947 */ /* 0x000fec0003800000 */
.L_x_818:
        /* <DEDUP_REMOVED lines=18> */
.L_x_819:
[----:B------:R-:W-:Y:S02]  /*0d90*/  IADD3 R6, R6, -0x1, RZ ;  /* 0xffffffff06067810 */ /* 0x000fe40007ffe0ff */
[----:B------:R-:W-:-:S07]  /*0da0*/  MOV R12, R2 ;  /* 0x00000002000c7202 */ /* 0x000fce0000000f00 */
.L_x_816:
        /* <DEDUP_REMOVED lines=330> */
.L_x_821:
[----:B------:R-:W-:Y:S05]  /*2250*/  BSYNC B0 ;  /* 0x0000000000007941 */ /* 0x000fea0003800000 */
.L_x_820:
        /* <DEDUP_REMOVED lines=277> */
.L_x_823:
[----:B------:R-:W-:Y:S05]  /*33b0*/  BSYNC B0 ;  /* 0x0000000000007941 */ /* 0x000fea0003800000 */
.L_x_822:
        /* <DEDUP_REMOVED lines=43> */
.L_x_828:
        /* <DEDUP_REMOVED lines=142> */
.L_x_827:
[----:B------:R-:W-:Y:S05]  /*3f50*/  BSYNC B0 ;  /* 0x0000000000007941 */ /* 0x000fea0003800000 */
.L_x_826:
[----:B------:R-:W-:Y:S05]  /*3f60*/  @!P5 BRA `(.L_x_825) ;  /* 0x0000000000d0d947 */ /* 0x000fea0003800000 */
[----:B------:R-:W-:Y:S01]  /*3f70*/  VIADD R6, R46, 0x3 ;  /* 0x000000032e067836 */ /* 0x000fe20000000000 */
[----:B------:R-:W-:Y:S01]  /*3f80*/  HFMA2.MMA R26, -RZ, RZ, 0, 1.78813934326171875e-07 ;  /* 0x00000003ff1a7435 */ /* 0x000fe200000001ff */
[----:B------:R-:W-:-:S03]  /*3f90*/  IMAD.MOV.U32 R20, RZ, RZ, RZ ;  /* 0x000000ffff147224 */ /* 0x000fc600078e00ff */
[----:B------:R-:W-:-:S07]  /*3fa0*/  SHF.R.S32.HI R15, RZ, 0x1f, R6 ;  /* 0x0000001fff0f7819 */ /* 0x000fce0000011406 */
.L_x_829:
        /* <DEDUP_REMOVED lines=48> */
.L_x_825:
[----:B------:R-:W-:Y:S05]  /*42b0*/  BSYNC B1 ;  /* 0x0000000000017941 */ /* 0x000fea0003800000 */
.L_x_824:
[----:B------:R-:W-:Y:S05]  /*42c0*/  @P4 EXIT ;  /* 0x000000000000494d */ /* 0x000fea0003800000 */
[----:B------:R-:W2:Y:S01]  /*42d0*/  S2R R3, SR_CTAID.Y ;  /* 0x0000000000037919 */ /* 0x000ea20000002600 */
[----:B------:R-:W-:Y:S01]  /*42e0*/  ULDC.64 UR4, c[0x0][0x288] ;  /* 0x0000a20000047ab9 */ /* 0x000fe20000000a00 */
[----:B------:R-:W-:Y:S01]  /*42f0*/  SHF.R.S32.HI R0, RZ, 0x1f, R5 ;  /* 0x0000001fff007819 */ /* 0x000fe20000011405 */
[----:B------:R-:W-:Y:S01]  /*4300*/  IMAD R34, R34, UR4, RZ ;  /* 0x0000000422227c24 */ /* 0x000fe2000f8e02ff */
[----:B------:R-:W-:-:S03]  /*4310*/  F2FP.F16.F32.PACK_AB R2, R11, R9 ;  /* 0x000000090b02723e */ /* 0x000fc600000000ff */
[----:B------:R-:W-:Y:S02]  /*4320*/  IMAD R34, R35, UR5, R34 ;  /* 0x0000000523227c24 */ /* 0x000fe4000f8e0222 */
[----:B--2---:R-:W-:-:S05]  /*4330*/  IMAD.SHL.U32 R3, R3, 0x40, RZ ;  /* 0x0000004003037824 */ /* 0x004fca00078e00ff */
        /* <DEDUP_REMOVED lines=15> */
        .weak           $__internal_26_$__cuda_sm20_div_u64
        .type           $__internal_26_$__cuda_sm20_div_u64,@function
        .size           $__internal_26_$__cuda_sm20_div_u64,(.L_x_1649 - $__internal_26_$__cuda_sm20_div_u64)
$__internal_26_$__cuda_sm20_div_u64:
        /* <DEDUP_REMOVED lines=60> */
[----:B------:R-:W-:Y:S06]  /*47f0*/  RET.REL.NODEC R4 `(_ZN7cutlass13device_kernelIN5flash19FlashAttnFwdCombineIN4cute5tupleIJNS3_1CILi16EEENS5_ILi64EEEEEELi8ELi256ELi1ELb0ELb1ENS_6half_tEfNS_4arch4Sm90EEEEEvNT_6ParamsE) ;  /* 0xffffffb804007950 */ /* 0x000fec0003c3ffff */
.L_x_830:
        /* <DEDUP_REMOVED lines=16> */
.L_x_1649:


//--------------------- .text._ZN7cutlass13device_kernelIN5flash19FlashAttnFwdCombineIN4cute5tupleIJNS3_1CILi16EEENS5_ILi64EEEEEELi7ELi256ELi1ELb0ELb1ENS_6half_tEfNS_4arch4Sm90EEEEEvNT_6ParamsE --------------------------
	.section	.text._ZN7cutlass13device_kernelIN5flash19FlashAttnFwdCombineIN4cute5tupleIJNS3_1CILi16EEENS5_ILi64EEEEEELi7ELi256ELi1ELb0ELb1ENS_6half_tEfNS_4arch4Sm90EEEEEvNT_6ParamsE,"ax",@progbits
	.align	128
.text._ZN7cutlass13device_kernelIN5flash19FlashAttnFwdCombineIN4cute5tupleIJNS3_1CILi16EEENS5_ILi64EEEEEELi7ELi256ELi1ELb0ELb1ENS_6half_tEfNS_4arch4Sm90EEEEEvNT_6ParamsE:
        .type           _ZN7cutlass13device_kernelIN5flash19FlashAttnFwdCombineIN4cute5tupleIJNS3_1CILi16EEENS5_ILi64EEEEEELi7ELi256ELi1ELb0ELb1ENS_6half_tEfNS_4arch4Sm90EEEEEvNT_6ParamsE,@function
        .size           _ZN7cutlass13device_kernelIN5flash19FlashAttnFwdCombineIN4cute5tupleIJNS3_1CILi16EEENS5_ILi64EEEEEELi7ELi256ELi1ELb0ELb1ENS_6half_tEfNS_4arch4Sm90EEEEEvNT_6ParamsE,(.L_x_1651 - _ZN7cutlass13device_kernelIN5flash19FlashAttnFwdCombineIN4cute5tupleIJNS3_1CILi16EEENS5_ILi64EEEEEELi7ELi256ELi1ELb0ELb1ENS_6half_tEfNS_4arch4Sm90EEEEEvNT_6ParamsE)
        .other          _ZN7cutlass13device_kernelIN5flash19FlashAttnFwdCombineIN4cute5tupleIJNS3_1CILi16EEENS5_ILi64EEEEEELi7ELi256ELi1ELb0ELb1ENS_6half_tEfNS_4arch4Sm90EEEEEvNT_6ParamsE,@"STO_CUDA_ENTRY STV_DEFAULT"
_ZN7cutlass13device_kernelIN5flash19FlashAttnFwdCombineIN4cute5tupleIJNS3_1CILi16EEENS5_ILi64EEEEEELi7ELi256ELi1ELb0ELb1ENS_6half_tEfNS_4arch4Sm90EEEEEvNT_6ParamsE:
        /* <DEDUP_REMOVED lines=57> */
.L_x_831:
        /* <DEDUP_REMOVED lines=25> */
.L_x_832:
        /* <DEDUP_REMOVED lines=101> */
.L_x_834:
        /* <DEDUP_REMOVED lines=14> */
[----:B------:R-:W-:Y:S05]  /*0c50*/  CALL.REL.NOINC `($__internal_27_$__cuda_sm20_div_u64) ;  /* 0x0000002800687944 */ /* 0x000fea0003c00000 */
[----:B------:R-:W-:Y:S05]  /*0c60*/  BRA `(.L_x_836) ;  /* 0x00000000004c7947 */ /* 0x000fea0003800000 */
.L_x_835:
        /* <DEDUP_REMOVED lines=19> */
.L_x_836:
[----:B------:R-:W-:Y:S02]  /*0da0*/  IADD3 R4, R7, -0x1, RZ ;  /* 0xffffffff07047810 */ /* 0x000fe40007ffe0ff */
[----:B------:R-:W-:-:S07]  /*0db0*/  MOV R9, R0 ;  /* 0x0000000000097202 */ /* 0x000fce0000000f00 */
.L_x_833:
        /* <DEDUP_REMOVED lines=184> */
.L_x_838:
[----:B------:R-:W-:Y:S05]  /*1940*/  BSYNC B0 ;  /* 0x0000000000007941 */ /* 0x000fea0003800000 */
.L_x_837:
        /* <DEDUP_REMOVED lines=203> */
.L_x_840:
[----:B------:R-:W-:Y:S05]  /*2600*/  BSYNC B0 ;  /* 0x0000000000007941 */ /* 0x000fea0003800000 */
.L_x_839:
        /* <DEDUP_REMOVED lines=35> */
.L_x_845:
        /* <DEDUP_REMOVED lines=142> */
.L_x_844:
[----:B------:R-:W-:Y:S05]  /*3120*/  BSYNC B0 ;  /* 0x0000000000007941 */ /* 0x000fea0003800000 */
.L_x_843:
[----:B------:R-:W-:Y:S05]  /*3130*/  @!P5 BRA `(.L_x_842) ;  /* 0x0000000000d0d947 */ /* 0x000fea0003800000 */
[----:B------:R-:W-:Y:S01]  /*3140*/  VIADD R4, R40, 0x3 ;  /* 0x0000000328047836 */ /* 0x000fe20000000000 */
[----:B-1----:R-:W-:Y:S01]  /*3150*/  MOV R20, 0x3 ;  /* 0x0000000300147802 */ /* 0x002fe20000000f00 */
[----:B------:R-:W-:-:S03]  /*3160*/  IMAD.MOV.U32 R6, RZ, RZ, RZ ;  /* 0x000000ffff067224 */ /* 0x000fc600078e00ff */
[----:B------:R-:W-:-:S07]  /*3170*/  SHF.R.S32.HI R7, RZ, 0x1f, R4 ;  /* 0x0000001fff077819 */ /* 0x000fce0000011404 */
.L_x_846:
        /* <DEDUP_REMOVED lines=48> */
.L_x_842:
[----:B------:R-:W-:Y:S05]  /*3480*/  BSYNC B1 ;  /* 0x0000000000017941 */ /* 0x000fea0003800000 */
.L_x_841:
        /* <DEDUP_REMOVED lines=23> */
        .weak           $__internal_27_$__cuda_sm20_div_u64
        .type           $__internal_27_$__cuda_sm20_div_u64,@function
        .size           $__internal_27_$__cuda_sm20_div_u64,(.L_x_1651 - $__internal_27_$__cuda_sm20_div_u64)
$__internal_27_$__cuda_sm20_div_u64:
        /* <DEDUP_REMOVED lines=60> */
[----:B------:R-:W-:Y:S06]  /*39c0*/  RET.REL.NODEC R2 `(_ZN7cutlass13device_kernelIN5flash19FlashAttnFwdCombineIN4cute5tupleIJNS3_1CILi16EEENS5_ILi64EEEEEELi7ELi256ELi1ELb0ELb1ENS_6half_tEfNS_4arch4Sm90EEEEEvNT_6ParamsE) ;  /* 0xffffffc4028c7950 */ /* 0x000fec0003c3ffff */
.L_x_847:
        /* <DEDUP_REMOVED lines=11> */
.L_x_1651:


//--------------------- .text._ZN7cutlass13device_kernelIN5flash19FlashAttnFwdCombineIN4cute5tupleIJNS3_1CILi16EEENS5_ILi64EEEEEELi6ELi256ELi1ELb0ELb1ENS_6half_tEfNS_4arch4Sm90EEEEEvNT_6ParamsE --------------------------
	.section	.text._ZN7cutlass13device_kernelIN5flash19FlashAttnFwdCombineIN4cute5tupleIJNS3_1CILi16EEENS5_ILi64EEEEEELi6ELi256ELi1ELb0ELb1ENS_6half_tEfNS_4arch4Sm90EEEEEvNT_6ParamsE,"ax",@progbits
	.align	128
.text._ZN7cutlass13device_kernelIN5flash19FlashAttnFwdCombineIN4cute5tupleIJNS3_1CILi16EEENS5_ILi64EEEEEELi6ELi256ELi1ELb0ELb1ENS_6half_tEfNS_4arch4Sm90EEEEEvNT_6ParamsE:
        .type           _ZN7cutlass13device_kernelIN5flash19FlashAttnFwdCombineIN4cute5tupleIJNS3_1CILi16EEENS5_ILi64EEEEEELi6ELi256ELi1ELb0ELb1ENS_6half_tEfNS_4arch4Sm90EEEEEvNT_6ParamsE,@function
        .size           _ZN7cutlass13device_kernelIN5flash19FlashAttnFwdCombineIN4cute5tupleIJNS3_1CILi16EEENS5_ILi64EEEEEELi6ELi256ELi1ELb0ELb1ENS_6half_tEfNS_4arch4Sm90EEEEEvNT_6ParamsE,(.L_x_1653 - _ZN7cutlass13device_kernelIN5flash19FlashAttnFwdCombineIN4cute5tupleIJNS3_1CILi16EEENS5_ILi64EEEEEELi6ELi256ELi1ELb0ELb1ENS_6half_tEfNS_4arch4Sm90EEEEEvNT_6ParamsE)
        .other          _ZN7cutlass13device_kernelIN5flash19FlashAttnFwdCombineIN4cute5tupleIJNS3_1CILi16EEENS5_ILi64EEEEEELi6ELi256ELi1ELb0ELb1ENS_6half_tEfNS_4arch4Sm90EEEEEvNT_6ParamsE,@"STO_CUDA_ENTRY STV_DEFAULT"
_ZN7cutlass13device_kernelIN5flash19FlashAttnFwdCombineIN4cute5tupleIJNS3_1CILi16EEENS5_ILi64EEEEEELi6ELi256ELi1ELb0ELb1ENS_6half_tEfNS_4arch4Sm90EEEEEvNT_6ParamsE:
        /* <DEDUP_REMOVED lines=57> */
.L_x_848:
        /* <DEDUP_REMOVED lines=25> */
.L_x_849:
        /* <DEDUP_REMOVED lines=101> */
.L_x_851:
        /* <DEDUP_REMOVED lines=14> */
[----:B------:R-:W-:Y:S05]  /*0c50*/  CALL.REL.NOINC `($__internal_28_$__cuda_sm20_div_u64) ;  /* 0x00000020009c7944 */ /* 0x000fea0003c00000 */
[----:B------:R-:W-:Y:S05]  /*0c60*/  BRA `(.L_x_853) ;  /* 0x00000000004c7947 */ /* 0x000fea0003800000 */
.L_x_852:
        /* <DEDUP_REMOVED lines=19> */
.L_x_853:
[----:B------:R-:W-:Y:S02]  /*0da0*/  IADD3 R4, R7, -0x1, RZ ;  /* 0xffffffff07047810 */ /* 0x000fe40007ffe0ff */
[----:B------:R-:W-:-:S03]  /*0db0*/  MOV R9, R0 ;  /* 0x0000000000097202 */ /* 0x000fc60000000f00 */
.L_x_850:
        /* <DEDUP_REMOVED lines=106> */
.L_x_855:
[----:B------:R-:W-:Y:S05]  /*1460*/  BSYNC B0 ;  /* 0x0000000000007941 */ /* 0x000fea0003800000 */
.L_x_854:
        /* <DEDUP_REMOVED lines=169> */
.L_x_857:
[----:B------:R-:W-:Y:S05]  /*1f00*/  BSYNC B0 ;  /* 0x0000000000007941 */ /* 0x000fea0003800000 */
.L_x_856:
        /* <DEDUP_REMOVED lines=32> */
.L_x_862:
        /* <DEDUP_REMOVED lines=142> */
.L_x_861:
[----:B------:R-:W-:Y:S05]  /*29f0*/  BSYNC B0 ;  /* 0x0000000000007941 */ /* 0x000fea0003800000 */
.L_x_860:
[----:B------:R-:W-:Y:S05]  /*2a00*/  @!P5 BRA `(.L_x_859) ;  /* 0x0000000000d0d947 */ /* 0x000fea0003800000 */
[----:B------:R-:W-:Y:S01]  /*2a10*/  VIADD R4, R40, 0x3 ;  /* 0x0000000328047836 */ /* 0x000fe20000000000 */
[----:B------:R-:W-:Y:S01]  /*2a20*/  HFMA2.MMA R20, -RZ, RZ, 0, 1.78813934326171875e-07 ;  /* 0x00000003ff147435 */ /* 0x000fe200000001ff */
[----:B-1----:R-:W-:-:S03]  /*2a30*/  IMAD.MOV.U32 R6, RZ, RZ, RZ ;  /* 0x000000ffff067224 */ /* 0x002fc600078e00ff */
[----:B------:R-:W-:-:S07]  /*2a40*/  SHF.R.S32.HI R7, RZ, 0x1f, R4 ;  /* 0x0000001fff077819 */ /* 0x000fce0000011404 */
.L_x_863:
        /* <DEDUP_REMOVED lines=48> */
.L_x_859:
[----:B------:R-:W-:Y:S05]  /*2d50*/  BSYNC B1 ;  /* 0x0000000000017941 */ /* 0x000fea0003800000 */
.L_x_858:
        /* <DEDUP_REMOVED lines=23> */
        .weak           $__internal_28_$__cuda_sm20_div_u64
        .type           $__internal_28_$__cuda_sm20_div_u64,@function
        .size           $__internal_28_$__cuda_sm20_div_u64,(.L_x_1653 - $__internal_28_$__cuda_sm20_div_u64)
$__internal_28_$__cuda_sm20_div_u64:
        /* <DEDUP_REMOVED lines=60> */
[----:B------:R-:W-:Y:S06]  /*3290*/  RET.REL.NODEC R2 `(_ZN7cutlass13device_kernelIN5flash19FlashAttnFwdCombineIN4cute5tupleIJNS3_1CILi16EEENS5_ILi64EEEEEELi6ELi256ELi1ELb0ELb1ENS_6half_tEfNS_4arch4Sm90EEEEEvNT_6ParamsE) ;  /* 0xffffffcc02587950 */ /* 0x000fec0003c3ffff */
.L_x_864:
        /* <DEDUP_REMOVED lines=14> */
.L_x_1653:


//--------------------- .text._ZN7cutlass13device_kernelIN5flash19FlashAttnFwdCombineIN4cute5tupleIJNS3_1CILi16EEENS5_ILi64EEEEEELi5ELi256ELi1ELb0ELb1ENS_6half_tEfNS_4arch4Sm90EEEEEvNT_6ParamsE --------------------------
	.section	.text._ZN7cutlass13device_kernelIN5flash19FlashAttnFwdCombineIN4cute5tupleIJNS3_1CILi16EEENS5_ILi64EEEEEELi5ELi256ELi1ELb0ELb1ENS_6half_tEfNS_4arch4Sm90EEEEEvNT_6ParamsE,"ax",@progbits
	.align	128
.text._ZN7cutlass13device_kernelIN5flash19FlashAttnFwdCombineIN4cute5tupleIJNS3_1CILi16EEENS5_ILi64EEEEEELi5ELi256ELi1ELb0ELb1ENS_6half_tEfNS_4arch4Sm90EEEEEvNT_6ParamsE:
        .type           _ZN7cutlass13device_kernelIN5flash19FlashAttnFwdCombineIN4cute5tupleIJNS3_1CILi16EEENS5_ILi64EEEEEELi5ELi256ELi1ELb0ELb1ENS_6half_tEfNS_4arch4Sm90EEEEEvNT_6ParamsE,@function
        .size           _ZN7cutlass13device_kernelIN5flash19FlashAttnFwdCombineIN4cute5tupleIJNS3_1CILi16EEENS5_ILi64EEEEEELi5ELi256ELi1ELb0ELb1ENS_6half_tEfNS_4arch4Sm90EEEEEvNT_6ParamsE,(.L_x_1655 - _ZN7cutlass13device_kernelIN5flash19FlashAttnFwdCombineIN4cute5tupleIJNS3_1CILi16EEENS5_ILi64EEEEEELi5ELi256ELi1ELb0ELb1ENS_6half_tEfNS_4arch4Sm90EEEEEvNT_6ParamsE)
        .other          _ZN7cutlass13device_kernelIN5flash19FlashAttnFwdCombineIN4cute5tupleIJNS3_1CILi16EEENS5_ILi64EEEEEELi5ELi256ELi1ELb0ELb1ENS_6half_tEfNS_4arch4Sm90EEEEEvNT_6ParamsE,@"STO_CUDA_ENTRY STV_DEFAULT"
_ZN7cutlass13device_kernelIN5flash19FlashAttnFwdCombineIN4cute5tupleIJNS3_1CILi16EEENS5_ILi64EEEEEELi5ELi256ELi1ELb0ELb1ENS_6half_tEfNS_4arch4Sm90EEEEEvNT_6ParamsE:
        /* <DEDUP_REMOVED lines=57> */
.L_x_865:
        /* <DEDUP_REMOVED lines=25> */
.L_x_866:
        /* <DEDUP_REMOVED lines=101> */
.L_x_868:
        /* <DEDUP_REMOVED lines=14> */
[----:B------:R-:W-:Y:S05]  /*0c50*/  CALL.REL.NOINC `($__internal_29_$__cuda_sm20_div_u64) ;  /* 0x0000001c00bc7944 */ /* 0x000fea0003c00000 */
[----:B------:R-:W-:Y:S05]  /*0c60*/  BRA `(.L_x_870) ;  /* 0x00000000004c7947 */ /* 0x000fea0003800000 */
.L_x_869:
        /* <DEDUP_REMOVED lines=19> */
.L_x_870:
[----:B------:R-:W-:Y:S02]  /*0da0*/  IADD3 R4, R7, -0x1, RZ ;  /* 0xffffffff07047810 */ /* 0x000fe40007ffe0ff */
[----:B------:R-:W-:-:S03]  /*0db0*/  MOV R9, R0 ;  /* 0x0000000000097202 */ /* 0x000fc60000000f00 */
.L_x_867:
        /* <DEDUP_REMOVED lines=70> */
.L_x_872:
[----:B------:R-:W-:Y:S05]  /*1220*/  BSYNC B0 ;  /* 0x0000000000007941 */ /* 0x000fea0003800000 */
.L_x_871:
        /* <DEDUP_REMOVED lines=152> */
.L_x_874:
[----:B------:R-:W-:Y:S05]  /*1bb0*/  BSYNC B0 ;  /* 0x0000000000007941 */ /* 0x000fea0003800000 */
.L_x_873:
        /* <DEDUP_REMOVED lines=29> */
.L_x_879:
        /* <DEDUP_REMOVED lines=142> */
.L_x_878:
[----:B------:R-:W-:Y:S05]  /*2670*/  BSYNC B0 ;  /* 0x0000000000007941 */ /* 0x000fea0003800000 */
.L_x_877:
[----:B------:R-:W-:Y:S05]  /*2680*/  @!P5 BRA `(.L_x_876) ;  /* 0x0000000000d0d947 */ /* 0x000fea0003800000 */
[----:B------:R-:W-:Y:S01]  /*2690*/  VIADD R4, R40, 0x3 ;  /* 0x0000000328047836 */ /* 0x000fe20000000000 */
[----:B-1----:R-:W-:Y:S01]  /*26a0*/  MOV R20, 0x3 ;  /* 0x0000000300147802 */ /* 0x002fe20000000f00 */
[----:B------:R-:W-:-:S03]  /*26b0*/  IMAD.MOV.U32 R6, RZ, RZ, RZ ;  /* 0x000000ffff067224 */ /* 0x000fc600078e00ff */
[----:B------:R-:W-:-:S07]  /*26c0*/  SHF.R.S32.HI R7, RZ, 0x1f, R4 ;  /* 0x0000001fff077819 */ /* 0x000fce0000011404 */
.L_x_880:
        /* <DEDUP_REMOVED lines=48> */
.L_x_876:
[----:B------:R-:W-:Y:S05]  /*29d0*/  BSYNC B1 ;  /* 0x0000000000017941 */ /* 0x000fea0003800000 */
.L_x_875:
        /* <DEDUP_REMOVED lines=23> */
        .weak           $__internal_29_$__cuda_sm20_div_u64
        .type           $__internal_29_$__cuda_sm20_div_u64,@function
        .size           $__internal_29_$__cuda_sm20_div_u64,(.L_x_1655 - $__internal_29_$__cuda_sm20_div_u64)
$__internal_29_$__cuda_sm20_div_u64:
        /* <DEDUP_REMOVED lines=60> */
[----:B------:R-:W-:Y:S06]  /*2f10*/  RET.REL.NODEC R2 `(_ZN7cutlass13device_kernelIN5flash19FlashAttnFwdCombineIN4cute5tupleIJNS3_1CILi16EEENS5_ILi64EEEEEELi5ELi256ELi1ELb0ELb1ENS_6half_tEfNS_4arch4Sm90EEEEEvNT_6ParamsE) ;  /* 0xffffffd002387950 */ /* 0x000fec0003c3ffff */
.L_x_881:
        /* <DEDUP_REMOVED lines=14> */
.L_x_1655:


//--------------------- .text._ZN7cutlass13device_kernelIN5flash19FlashAttnFwdCombineIN4cute5tupleIJNS3_1CILi16EEENS5_ILi64EEEEEELi4ELi256ELi1ELb0ELb1ENS_6half_tEfNS_4arch4Sm90EEEEEvNT_6ParamsE --------------------------
	.section	.text._ZN7cutlass13device_kernelIN5flash19FlashAttnFwdCombineIN4cute5tupleIJNS3_1CILi16EEENS5_ILi64EEEEEELi4ELi256ELi1ELb0ELb1ENS_6half_tEfNS_4arch4Sm90EEEEEvNT_6ParamsE,"ax",@progbits
	.align	128
.text._ZN7cutlass13device_kernelIN5flash19FlashAttnFwdCombineIN4cute5tupleIJNS3_1CILi16EEENS5_ILi64EEEEEELi4ELi256ELi1ELb0ELb1ENS_6half_tEfNS_4arch4Sm90EEEEEvNT_6ParamsE:
        .type           _ZN7cutlass13device_kernelIN5flash19FlashAttnFwdCombineIN4cute5tupleIJNS3_1CILi16EEENS5_ILi64EEEEEELi4ELi256ELi1ELb0ELb1ENS_6half_tEfNS_4arch4Sm90EEEEEvNT_6ParamsE,@function
        .size           _ZN7cutlass13device_kernelIN5flash19FlashAttnFwdCombineIN4cute5tupleIJNS3_1CILi16EEENS5_ILi64EEEEEELi4ELi256ELi1ELb0ELb1ENS_6half_tEfNS_4arch4Sm90EEEEEvNT_6ParamsE,(.L_x_1657 - _ZN7cutlass13device_kernelIN5flash19FlashAttnFwdCombineIN4cute5tupleIJNS3_1CILi16EEENS5_ILi64EEEEEELi4ELi256ELi1ELb0ELb1ENS_6half_tEfNS_4arch4Sm90EEEEEvNT_6ParamsE)
        .other          _ZN7cutlass13device_kernelIN5flash19FlashAttnFwdCombineIN4cute5tupleIJNS3_1CILi16EEENS5_ILi64EEEEEELi4ELi256ELi1ELb0ELb1ENS_6half_tEfNS_4arch4Sm90EEEEEvNT_6ParamsE,@"STO_CUDA_ENTRY STV_DEFAULT"
_ZN7cutlass13device_kernelIN5flash19FlashAttnFwdCombineIN4cute5tupleIJNS3_1CILi16EEENS5_ILi64EEEEEELi4ELi256ELi1ELb0ELb1ENS_6half_tEfNS_4arch4Sm90EEEEEvNT_6ParamsE:
        /* <DEDUP_REMOVED lines=57> */
.L_x_882:
        /* <DEDUP_REMOVED lines=25> */
.L_x_883:
        /* <DEDUP_REMOVED lines=101> */
.L_x_885:
        /* <DEDUP_REMOVED lines=14> */
[----:B------:R-:W-:Y:S05]  /*0c50*/  CALL.REL.NOINC `($__internal_30_$__cuda_sm20_div_u64) ;  /* 0x0000001c004c7944 */ /* 0x000fea0003c00000 */
[----:B------:R-:W-:Y:S05]  /*0c60*/  BRA `(.L_x_887) ;  /* 0x00000000004c7947 */ /* 0x000fea0003800000 */
.L_x_886:
        /* <DEDUP_REMOVED lines=19> */
.L_x_887:
[----:B------:R-:W-:Y:S02]  /*0da0*/  IADD3 R4, R7, -0x1, RZ ;  /* 0xffffffff07047810 */ /* 0x000fe40007ffe0ff */
[----:B------:R-:W-:-:S07]  /*0db0*/  MOV R9, R0 ;  /* 0x0000000000097202 */ /* 0x000fce0000000f00 */
.L_x_884:
        /* <DEDUP_REMOVED lines=52> */
.L_x_889:
[----:B------:R-:W-:Y:S05]  /*1100*/  BSYNC B0 ;  /* 0x0000000000007941 */ /* 0x000fea0003800000 */
.L_x_888:
        /* <DEDUP_REMOVED lines=143> */
.L_x_891:
[----:B------:R-:W-:Y:S05]  /*1a00*/  BSYNC B0 ;  /* 0x0000000000007941 */ /* 0x000fea0003800000 */
.L_x_890:
        /* <DEDUP_REMOVED lines=28> */
.L_x_896:
        /* <DEDUP_REMOVED lines=142> */
.L_x_895:
[----:B------:R-:W-:Y:S05]  /*24b0*/  BSYNC B0 ;  /* 0x0000000000007941 */ /* 0x000fea0003800000 */
.L_x_894:
[----:B------:R-:W-:Y:S05]  /*24c0*/  @!P5 BRA `(.L_x_893) ;  /* 0x0000000000d0d947 */ /* 0x000fea0003800000 */
[----:B------:R-:W-:Y:S01]  /*24d0*/  VIADD R4, R40, 0x3 ;  /* 0x0000000328047836 */ /* 0x000fe20000000000 */
[----:B------:R-:W-:Y:S01]  /*24e0*/  MOV R20, 0x3 ;  /* 0x0000000300147802 */ /* 0x000fe20000000f00 */
[----:B-1----:R-:W-:-:S03]  /*24f0*/  IMAD.MOV.U32 R6, RZ, RZ, RZ ;  /* 0x000000ffff067224 */ /* 0x002fc600078e00ff */
[----:B------:R-:W-:-:S07]  /*2500*/  SHF.R.S32.HI R7, RZ, 0x1f, R4 ;  /* 0x0000001fff077819 */ /* 0x000fce0000011404 */
.L_x_897:
        /* <DEDUP_REMOVED lines=48> */
.L_x_893:
[----:B------:R-:W-:Y:S05]  /*2810*/  BSYNC B1 ;  /* 0x0000000000017941 */ /* 0x000fea0003800000 */
.L_x_892:
        /* <DEDUP_REMOVED lines=23> */
        .weak           $__internal_30_$__cuda_sm20_div_u64
        .type           $__internal_30_$__cuda_sm20_div_u64,@function
        .size           $__internal_30_$__cuda_sm20_div_u64,(.L_x_1657 - $__internal_30_$__cuda_sm20_div_u64)
$__internal_30_$__cuda_sm20_div_u64:
        /* <DEDUP_REMOVED lines=60> */
[----:B------:R-:W-:Y:S06]  /*2d50*/  RET.REL.NODEC R2 `(_ZN7cutlass13device_kernelIN5flash19FlashAttnFwdCombineIN4cute5tupleIJNS3_1CILi16EEENS5_ILi64EEEEEELi4ELi256ELi1ELb0ELb1ENS_6half_tEfNS_4arch4Sm90EEEEEvNT_6ParamsE) ;  /* 0xffffffd002a87950 */ /* 0x000fec0003c3ffff */
.L_x_898:
        /* <DEDUP_REMOVED lines=10> */
.L_x_1657:


//--------------------- .text._ZN7cutlass13device_kernelIN5flash19FlashAttnFwdCombineIN4cute5tupleIJNS3_1CILi16EEENS5_ILi64EEEEEELi8ELi256ELi1ELb0ELb0ENS_6half_tEfNS_4arch4Sm80EEEEEvNT_6ParamsE --------------------------
	.section	.text._ZN7cutlass13device_kernelIN5flash19FlashAttnFwdCombineIN4cute5tupleIJNS3_1CILi16EEENS5_ILi64EEEEEELi8ELi256ELi1ELb0ELb0ENS_6half_tEfNS_4arch4Sm80EEEEEvNT_6ParamsE,"ax",@progbits
	.align	128
.text._ZN7cutlass13device_kernelIN5flash19FlashAttnFwdCombineIN4cute5tupleIJNS3_1CILi16EEENS5_ILi64EEEEEELi8ELi256ELi1ELb0ELb0ENS_6half_tEfNS_4arch4Sm80EEEEEvNT_6ParamsE:
        .type           _ZN7cutlass13device_kernelIN5flash19FlashAttnFwdCombineIN4cute5tupleIJNS3_1CILi16EEENS5_ILi64EEEEEELi8ELi256ELi1ELb0ELb0ENS_6half_tEfNS_4arch4Sm80EEEEEvNT_6ParamsE,@function
        .size           _ZN7cutlass13device_kernelIN5flash19FlashAttnFwdCombineIN4cute5tupleIJNS3_1CILi16EEENS5_ILi64EEEEEELi8ELi256ELi1ELb0ELb0ENS_6half_tEfNS_4arch4Sm80EEEEEvNT_6ParamsE,(.L_x_1659 - _ZN7cutlass13device_kernelIN5flash19FlashAttnFwdCombineIN4cute5tupleIJNS3_1CILi16EEENS5_ILi64EEEEEELi8ELi256ELi1ELb0ELb0ENS_6half_tEfNS_4arch4Sm80EEEEEvNT_6ParamsE)
        .other          _ZN7cutlass13device_kernelIN5flash19FlashAttnFwdCombineIN4cute5tupleIJNS3_1CILi16EEENS5_ILi64EEEEEELi8ELi256ELi1ELb0ELb0ENS_6half_tEfNS_4arch4Sm80EEEEEvNT_6ParamsE,@"STO_CUDA_ENTRY STV_DEFAULT"
_ZN7cutlass13device_kernelIN5flash19FlashAttnFwdCombineIN4cute5tupleIJNS3_1CILi16EEENS5_ILi64EEEEEELi8ELi256ELi1ELb0ELb0ENS_6half_tEfNS_4arch4Sm80EEEEEvNT_6ParamsE:
        /* <DEDUP_REMOVED lines=58> */
.L_x_899:
        /* <DEDUP_REMOVED lines=344> */
.L_x_901:
[----:B------:R-:W-:Y:S05]  /*1920*/  BSYNC B0 ;  /* 0x0000000000007941 */ /* 0x000fea0003800000 */
.L_x_900:
        /* <DEDUP_REMOVED lines=283> */
.L_x_903:
[----:B------:R-:W-:Y:S05]  /*2ae0*/  BSYNC B0 ;  /* 0x0000000000007941 */ /* 0x000fea0003800000 */
.L_x_902:
        /* <DEDUP_REMOVED lines=43> */
.L_x_908:
        /* <DEDUP_REMOVED lines=142> */
.L_x_907:
[----:B------:R-:W-:Y:S05]  /*3680*/  BSYNC B0 ;  /* 0x0000000000007941 */ /* 0x000fea0003800000 */
.L_x_906:
[----:B------:R-:W-:Y:S05]  /*3690*/  @!P5 BRA `(.L_x_905) ;  /* 0x0000000000d0d947 */ /* 0x000fea0003800000 */
[----:B------:R-:W-:Y:S01]  /*36a0*/  VIADD R4, R42, 0x3 ;  /* 0x000000032a047836 */ /* 0x000fe20000000000 */
[----:B------:R-:W-:Y:S01]  /*36b0*/  HFMA2.MMA R20, -RZ, RZ, 0, 1.78813934326171875e-07 ;  /* 0x00000003ff147435 */ /* 0x000fe200000001ff */
[----:B------:R-:W-:-:S03]  /*36c0*/  IMAD.MOV.U32 R6, RZ, RZ, RZ ;  /* 0x000000ffff067224 */ /* 0x000fc600078e00ff */
[----:B------:R-:W-:-:S07]  /*36d0*/  SHF.R.S32.HI R7, RZ, 0x1f, R4 ;  /* 0x0000001fff077819 */ /* 0x000fce0000011404 */
.L_x_909:
        /* <DEDUP_REMOVED lines=48> */
.L_x_905:
[----:B------:R-:W-:Y:S05]  /*39e0*/  BSYNC B1 ;  /* 0x0000000000017941 */ /* 0x000fea0003800000 */
.L_x_904:
        /* <DEDUP_REMOVED lines=29> */
.L_x_910:
        /* <DEDUP_REMOVED lines=12> */
.L_x_1659:


//--------------------- .text._ZN7cutlass13device_kernelIN5flash19FlashAttnFwdCombineIN4cute5tupleIJNS3_1CILi16EEENS5_ILi64EEEEEELi7ELi256ELi1ELb0ELb0ENS_6half_tEfNS_4arch4Sm80EEEEEvNT_6ParamsE --------------------------
	.section	.text._ZN7cutlass13device_kernelIN5flash19FlashAttnFwdCombineIN4cute5tupleIJNS3_1CILi16EEENS5_ILi64EEEEEELi7ELi256ELi1ELb0ELb0ENS_6half_tEfNS_4arch4Sm80EEEEEvNT_6ParamsE,"ax",@progbits
	.align	128
.text._ZN7cutlass13device_kernelIN5flash19FlashAttnFwdCombineIN4cute5tupleIJNS3_1CILi16EEENS5_ILi64EEEEEELi7ELi256ELi1ELb0ELb0ENS_6half_tEfNS_4arch4Sm80EEEEEvNT_6ParamsE:
        .type           _ZN7cutlass13device_kernelIN5flash19FlashAttnFwdCombineIN4cute5tupleIJNS3_1CILi16EEENS5_ILi64EEEEEELi7ELi256ELi1ELb0ELb0ENS_6half_tEfNS_4arch4Sm80EEEEEvNT_6ParamsE,@function
        .size           _ZN7cutlass13device_kernelIN5flash19FlashAttnFwdCombineIN4cute5tupleIJNS3_1CILi16EEENS5_ILi64EEEEEELi7ELi256ELi1ELb0ELb0ENS_6half_tEfNS_4arch4Sm80EEEEEvNT_6ParamsE,(.L_x_1660 - _ZN7cutlass13device_kernelIN5flash19FlashAttnFwdCombineIN4cute5tupleIJNS3_1CILi16EEENS5_ILi64EEEEEELi7ELi256ELi1ELb0ELb0ENS_6half_tEfNS_4arch4Sm80EEEEEvNT_6ParamsE)
        .other          _ZN7cutlass13device_kernelIN5flash19FlashAttnFwdCombineIN4cute5tupleIJNS3_1CILi16EEENS5_ILi64EEEEEELi7ELi256ELi1ELb0ELb0ENS_6half_tEfNS_4arch4Sm80EEEEEvNT_6ParamsE,@"STO_CUDA_ENTRY STV_DEFAULT"
_ZN7cutlass13device_kernelIN5flash19FlashAttnFwdCombineIN4cute5tupleIJNS3_1CILi16EEENS5_ILi64EEEEEELi7ELi256ELi1ELb0ELb0ENS_6half_tEfNS_4arch4Sm80EEEEEvNT_6ParamsE:
        /* <DEDUP_REMOVED lines=58> */
.L_x_911:
        /* <DEDUP_REMOVED lines=191> */
.L_x_913:
[----:B------:R-:W-:Y:S05]  /*0f90*/  BSYNC B0 ;  /* 0x0000000000007941 */ /* 0x000fea0003800000 */
.L_x_912:
        /* <DEDUP_REMOVED lines=211> */
.L_x_915:
[----:B------:R-:W-:Y:S05]  /*1cd0*/  BSYNC B0 ;  /* 0x0000000000007941 */ /* 0x000fea0003800000 */
.L_x_914:
        /* <DEDUP_REMOVED lines=36> */
.L_x_920:
        /* <DEDUP_REMOVED lines=142> */
.L_x_919:
[----:B------:R-:W-:Y:S05]  /*2800*/  BSYNC B0 ;  /* 0x0000000000007941 */ /* 0x000fea0003800000 */
.L_x_918:
[----:B------:R-:W-:Y:S05]  /*2810*/  @!P5 BRA `(.L_x_917) ;  /* 0x0000000000d0d947 */ /* 0x000fea0003800000 */
[----:B------:R-:W-:Y:S01]  /*2820*/  VIADD R4, R42, 0x3 ;  /* 0x000000032a047836 */ /* 0x000fe20000000000 */
[----:B-1----:R-:W-:Y:S01]  /*2830*/  MOV R20, 0x3 ;  /* 0x0000000300147802 */ /* 0x002fe20000000f00 */
[----:B------:R-:W-:-:S03]  /*2840*/  IMAD.MOV.U32 R6, RZ, RZ, RZ ;  /* 0x000000ffff067224 */ /* 0x000fc600078e00ff */
[----:B------:R-:W-:-:S07]  /*2850*/  SHF.R.S32.HI R7, RZ, 0x1f, R4 ;  /* 0x0000001fff077819 */ /* 0x000fce0000011404 */
.L_x_921:
        /* <DEDUP_REMOVED lines=48> */
.L_x_917:
[----:B------:R-:W-:Y:S05]  /*2b60*/  BSYNC B1 ;  /* 0x0000000000017941 */ /* 0x000fea0003800000 */
.L_x_916:
        /* <DEDUP_REMOVED lines=29> */
.L_x_922:
        /* <DEDUP_REMOVED lines=12> */
.L_x_1660:


//--------------------- .text._ZN7cutlass13device_kernelIN5flash19FlashAttnFwdCombineIN4cute5tupleIJNS3_1CILi16EEENS5_ILi64EEEEEELi6ELi256ELi1ELb0ELb0ENS_6half_tEfNS_4arch4Sm80EEEEEvNT_6ParamsE --------------------------
	.section	.text._ZN7cutlass13device_kernelIN5flash19FlashAttnFwdCombineIN4cute5tupleIJNS3_1CILi16EEENS5_ILi64EEEEEELi6ELi256ELi1ELb0ELb0ENS_6half_tEfNS_4arch4Sm80EEEEEvNT_6ParamsE,"ax",@progbits
	.align	128
.text._ZN7cutlass13device_kernelIN5flash19FlashAttnFwdCombineIN4cute5tupleIJNS3_1CILi16EEENS5_ILi64EEEEEELi6ELi256ELi1ELb0ELb0ENS_6half_tEfNS_4arch4Sm80EEEEEvNT_6ParamsE:
        .type           _ZN7cutlass13device_kernelIN5flash19FlashAttnFwdCombineIN4cute5tupleIJNS3_1CILi16EEENS5_ILi64EEEEEELi6ELi256ELi1ELb0ELb0ENS_6half_tEfNS_4arch4Sm80EEEEEvNT_6ParamsE,@function
        .size           _ZN7cutlass13device_kernelIN5flash19FlashAttnFwdCombineIN4cute5tupleIJNS3_1CILi16EEENS5_ILi64EEEEEELi6ELi256ELi1ELb0ELb0ENS_6half_tEfNS_4arch4Sm80EEEEEvNT_6ParamsE,(.L_x_1661 - _ZN7cutlass13device_kernelIN5flash19FlashAttnFwdCombineIN4cute5tupleIJNS3_1CILi16EEENS5_ILi64EEEEEELi6ELi256ELi1ELb0ELb0ENS_6half_tEfNS_4arch4Sm80EEEEEvNT_6ParamsE)
        .other          _ZN7cutlass13device_kernelIN5flash19FlashAttnFwdCombineIN4cute5tupleIJNS3_1CILi16EEENS5_ILi64EEEEEELi6ELi256ELi1ELb0ELb0ENS_6half_tEfNS_4arch4Sm80EEEEEvNT_6ParamsE,@"STO_CUDA_ENTRY STV_DEFAULT"
_ZN7cutlass13device_kernelIN5flash19FlashAttnFwdCombineIN4cute5tupleIJNS3_1CILi16EEENS5_ILi64EEEEEELi6ELi256ELi1ELb0ELb0ENS_6half_tEfNS_4arch4Sm80EEEEEvNT_6ParamsE:
        /* <DEDUP_REMOVED lines=58> */
.L_x_923:
        /* <DEDUP_REMOVED lines=119> */
.L_x_925:
[----:B------:R-:W-:Y:S05]  /*0b10*/  BSYNC B0 ;  /* 0x0000000000007941 */ /* 0x000fea0003800000 */
.L_x_924:
        /* <DEDUP_REMOVED lines=174> */
.L_x_927:
[----:B------:R-:W-:Y:S05]  /*1600*/  BSYNC B0 ;  /* 0x0000000000007941 */ /* 0x000fea0003800000 */
.L_x_926:
        /* <DEDUP_REMOVED lines=31> */
.L_x_932:
        /* <DEDUP_REMOVED lines=142> */
.L_x_931:
[----:B------:R-:W-:Y:S05]  /*20e0*/  BSYNC B0 ;  /* 0x0000000000007941 */ /* 0x000fea0003800000 */
.L_x_930:
[----:B------:R-:W-:Y:S05]  /*20f0*/  @!P5 BRA `(.L_x_929) ;  /* 0x0000000000d0d947 */ /* 0x000fea0003800000 */
[----:B------:R-:W-:Y:S01]  /*2100*/  VIADD R4, R42, 0x3 ;  /* 0x000000032a047836 */ /* 0x000fe20000000000 */
[----:B------:R-:W-:Y:S01]  /*2110*/  MOV R20, 0x3 ;  /* 0x0000000300147802 */ /* 0x000fe20000000f00 */
[----:B-1----:R-:W-:-:S03]  /*2120*/  IMAD.MOV.U32 R6, RZ, RZ, RZ ;  /* 0x000000ffff067224 */ /* 0x002fc600078e00ff */
[----:B------:R-:W-:-:S07]  /*2130*/  SHF.R.S32.HI R7, RZ, 0x1f, R4 ;  /* 0x0000001fff077819 */ /* 0x000fce0000011404 */
.L_x_933:
        /* <DEDUP_REMOVED lines=48> */
.L_x_929:
[----:B------:R-:W-:Y:S05]  /*2440*/  BSYNC B1 ;  /* 0x0000000000017941 */ /* 0x000fea0003800000 */
.L_x_928:
        /* <DEDUP_REMOVED lines=29> */
.L_x_934:
        /* <DEDUP_REMOVED lines=14> */
.L_x_1661:


//--------------------- .text._ZN7cutlass13device_kernelIN5flash19FlashAttnFwdCombineIN4cute5tupleIJNS3_1CILi16EEENS5_ILi64EEEEEELi5ELi256ELi1ELb0ELb0ENS_6half_tEfNS_4arch4Sm80EEEEEvNT_6ParamsE --------------------------
	.section	.text._ZN7cutlass13device_kernelIN5flash19FlashAttnFwdCombineIN4cute5tupleIJNS3_1CILi16EEENS5_ILi64EEEEEELi5ELi256ELi1ELb0ELb0ENS_6half_tEfNS_4arch4Sm80EEEEEvNT_6ParamsE,"ax",@progbits
	.align	128
.text._ZN7cutlass13device_kernelIN5flash19FlashAttnFwdCombineIN4cute5tupleIJNS3_1CILi16EEENS5_ILi64EEEEEELi5ELi256ELi1ELb0ELb0ENS_6half_tEfNS_4arch4Sm80EEEEEvNT_6ParamsE:
        .type           _ZN7cutlass13device_kernelIN5flash19FlashAttnFwdCombineIN4cute5tupleIJNS3_1CILi16EEENS5_ILi64EEEEEELi5ELi256ELi1ELb0ELb0ENS_6half_tEfNS_4arch4Sm80EEEEEvNT_6ParamsE,@function
        .size           _ZN7cutlass13device_kernelIN5flash19FlashAttnFwdCombineIN4cute5tupleIJNS3_1CILi16EEENS5_ILi64EEEEEELi5ELi256ELi1ELb0ELb0ENS_6half_tEfNS_4arch4Sm80EEEEEvNT_6ParamsE,(.L_x_1662 - _ZN7cutlass13device_kernelIN5flash19FlashAttnFwdCombineIN4cute5tupleIJNS3_1CILi16EEENS5_ILi64EEEEEELi5ELi256ELi1ELb0ELb0ENS_6half_tEfNS_4arch4Sm80EEEEEvNT_6ParamsE)
        .other          _ZN7cutlass13device_kernelIN5flash19FlashAttnFwdCombineIN4cute5tupleIJNS3_1CILi16EEENS5_ILi64EEEEEELi5ELi256ELi1ELb0ELb0ENS_6half_tEfNS_4arch4Sm80EEEEEvNT_6ParamsE,@"STO_CUDA_ENTRY STV_DEFAULT"
_ZN7cutlass13device_kernelIN5flash19FlashAttnFwdCombineIN4cute5tupleIJNS3_1CILi16EEENS5_ILi64EEEEEELi5ELi256ELi1ELb0ELb0ENS_6half_tEfNS_4arch4Sm80EEEEEvNT_6ParamsE:
        /* <DEDUP_REMOVED lines=58> */
.L_x_935:
        /* <DEDUP_REMOVED lines=83> */
.L_x_937:
[----:B------:R-:W-:Y:S05]  /*08d0*/  BSYNC B0 ;  /* 0x0000000000007941 */ /* 0x000fea0003800000 */
.L_x_936:
        /* <DEDUP_REMOVED lines=158> */
.L_x_939:
[----:B------:R-:W-:Y:S05]  /*12c0*/  BSYNC B0 ;  /* 0x0000000000007941 */ /* 0x000fea0003800000 */
.L_x_938:
        /* <DEDUP_REMOVED lines=29> */
.L_x_944:
        /* <DEDUP_REMOVED lines=142> */
.L_x_943:
[----:B------:R-:W-:Y:S05]  /*1d80*/  BSYNC B0 ;  /* 0x0000000000007941 */ /* 0x000fea0003800000 */
.L_x_942:
[----:B------:R-:W-:Y:S05]  /*1d90*/  @!P5 BRA `(.L_x_941) ;  /* 0x0000000000d0d947 */ /* 0x000fea0003800000 */
[----:B------:R-:W-:Y:S01]  /*1da0*/  VIADD R4, R42, 0x3 ;  /* 0x000000032a047836 */ /* 0x000fe20000000000 */
[----:B------:R-:W-:Y:S01]  /*1db0*/  MOV R20, 0x3 ;  /* 0x0000000300147802 */ /* 0x000fe20000000f00 */
[----:B-1----:R-:W-:-:S03]  /*1dc0*/  IMAD.MOV.U32 R6, RZ, RZ, RZ ;  /* 0x000000ffff067224 */ /* 0x002fc600078e00ff */
[----:B------:R-:W-:-:S07]  /*1dd0*/  SHF.R.S32.HI R7, RZ, 0x1f, R4 ;  /* 0x0000001fff077819 */ /* 0x000fce0000011404 */
.L_x_945:
        /* <DEDUP_REMOVED lines=48> */
.L_x_941:
[----:B------:R-:W-:Y:S05]  /*20e0*/  BSYNC B1 ;  /* 0x0000000000017941 */ /* 0x000fea0003800000 */
.L_x_940:
        /* <DEDUP_REMOVED lines=29> */
.L_x_946:
        /* <DEDUP_REMOVED lines=12> */
.L_x_1662:


//--------------------- .text._ZN7cutlass13device_kernelIN5flash19FlashAttnFwdCombineIN4cute5tupleIJNS3_1CILi16EEENS5_ILi64EEEEEELi4ELi256ELi1ELb0ELb0ENS_6half_tEfNS_4arch4Sm80EEEEEvNT_6ParamsE --------------------------
	.section	.text._ZN7cutlass13device_kernelIN5flash19FlashAttnFwdCombineIN4cute5tupleIJNS3_1CILi16EEENS5_ILi64EEEEEELi4ELi256ELi1ELb0ELb0ENS_6half_tEfNS_4arch4Sm80EEEEEvNT_6ParamsE,"ax",@progbits
	.align	128
.text._ZN7cutlass13device_kernelIN5flash19FlashAttnFwdCombineIN4cute5tupleIJNS3_1CILi16EEENS5_ILi64EEEEEELi4ELi256ELi1ELb0ELb0ENS_6half_tEfNS_4arch4Sm80EEEEEvNT_6ParamsE:
        .type           _ZN7cutlass13device_kernelIN5flash19FlashAttnFwdCombineIN4cute5tupleIJNS3_1CILi16EEENS5_ILi64EEEEEELi4ELi256ELi1ELb0ELb0ENS_6half_tEfNS_4arch4Sm80EEEEEvNT_6ParamsE,@function
        .size           _ZN7cutlass13device_kernelIN5flash19FlashAttnFwdCombineIN4cute5tupleIJNS3_1CILi16EEENS5_ILi64EEEEEELi4ELi256ELi1ELb0ELb0ENS_6half_tEfNS_4arch4Sm80EEEEEvNT_6ParamsE,(.L_x_1663 - _ZN7cutlass13device_kernelIN5flash19FlashAttnFwdCombineIN4cute5tupleIJNS3_1CILi16EEENS5_ILi64EEEEEELi4ELi256ELi1ELb0ELb0ENS_6half_tEfNS_4arch4Sm80EEEEEvNT_6ParamsE)
        .other          _ZN7cutlass13device_kernelIN5flash19FlashAttnFwdCombineIN4cute5tupleIJNS3_1CILi16EEENS5_ILi64EEEEEELi4ELi256ELi1ELb0ELb0ENS_6half_tEfNS_4arch4Sm80EEEEEvNT_6ParamsE,@"STO_CUDA_ENTRY STV_DEFAULT"
_ZN7cutlass13device_kernelIN5flash19FlashAttnFwdCombineIN4cute5tupleIJNS3_1CILi16EEENS5_ILi64EEEEEELi4ELi256ELi1ELb0ELb0ENS_6half_tEfNS_4arch4Sm80EEEEEvNT_6ParamsE:
        /* <DEDUP_REMOVED lines=58> */
.L_x_947:
        /* <DEDUP_REMOVED lines=65> */
.L_x_949:
[----:B------:R-:W-:Y:S05]  /*07b0*/  BSYNC B0 ;  /* 0x0000000000007941 */ /* 0x000fea0003800000 */
.L_x_948:
        /* <DEDUP_REMOVED lines=149> */
.L_x_951:
[----:B------:R-:W-:Y:S05]  /*1110*/  BSYNC B0 ;  /* 0x0000000000007941 */ /* 0x000fea0003800000 */
.L_x_950:
        /* <DEDUP_REMOVED lines=28> */
.L_x_956:
        /* <DEDUP_REMOVED lines=142> */
.L_x_955:
[----:B------:R-:W-:Y:S05]  /*1bc0*/  BSYNC B0 ;  /* 0x0000000000007941 */ /* 0x000fea0003800000 */
.L_x_954:
[----:B------:R-:W-:Y:S05]  /*1bd0*/  @!P5 BRA `(.L_x_953) ;  /* 0x0000000000d0d947 */ /* 0x000fea0003800000 */
[----:B------:R-:W-:Y:S01]  /*1be0*/  VIADD R4, R42, 0x3 ;  /* 0x000000032a047836 */ /* 0x000fe20000000000 */
[----:B------:R-:W-:Y:S01]  /*1bf0*/  MOV R20, 0x3 ;  /* 0x0000000300147802 */ /* 0x000fe20000000f00 */
[----:B------:R-:W-:-:S03]  /*1c00*/  IMAD.MOV.U32 R6, RZ, RZ, RZ ;  /* 0x000000ffff067224 */ /* 0x000fc600078e00ff */
[----:B------:R-:W-:-:S07]  /*1c10*/  SHF.R.S32.HI R7, RZ, 0x1f, R4 ;  /* 0x0000001fff077819 */ /* 0x000fce0000011404 */
.L_x_957:
        /* <DEDUP_REMOVED lines=48> */
.L_x_953:
[----:B------:R-:W-:Y:S05]  /*1f20*/  BSYNC B1 ;  /* 0x0000000000017941 */ /* 0x000fea0003800000 */
.L_x_952:
        /* <DEDUP_REMOVED lines=29> */
.L_x_958:
        /* <DEDUP_REMOVED lines=16> */
.L_x_1663:


//--------------------- .text._ZN7cutlass13device_kernelIN5flash19FlashAttnFwdCombineIN4cute5tupleIJNS3_1CILi16EEENS5_ILi64EEEEEELi8ELi256ELi1ELb0ELb1ENS_6half_tEfNS_4arch4Sm80EEEEEvNT_6ParamsE --------------------------
	.section	.text._ZN7cutlass13device_kernelIN5flash19FlashAttnFwdCombineIN4cute5tupleIJNS3_1CILi16EEENS5_ILi64EEEEEELi8ELi256ELi1ELb0ELb1ENS_6half_tEfNS_4arch4Sm80EEEEEvNT_6ParamsE,"ax",@progbits
	.align	128
.text._ZN7cutlass13device_kernelIN5flash19FlashAttnFwdCombineIN4cute5tupleIJNS3_1CILi16EEENS5_ILi64EEEEEELi8ELi256ELi1ELb0ELb1ENS_6half_tEfNS_4arch4Sm80EEEEEvNT_6ParamsE:
        .type           _ZN7cutlass13device_kernelIN5flash19FlashAttnFwdCombineIN4cute5tupleIJNS3_1CILi16EEENS5_ILi64EEEEEELi8ELi256ELi1ELb0ELb1ENS_6half_tEfNS_4arch4Sm80EEEEEvNT_6ParamsE,@function
        .size           _ZN7cutlass13device_kernelIN5flash19FlashAttnFwdCombineIN4cute5tupleIJNS3_1CILi16EEENS5_ILi64EEEEEELi8ELi256ELi1ELb0ELb1ENS_6half_tEfNS_4arch4Sm80EEEEEvNT_6ParamsE,(.L_x_1664 - _ZN7cutlass13device_kernelIN5flash19FlashAttnFwdCombineIN4cute5tupleIJNS3_1CILi16EEENS5_ILi64EEEEEELi8ELi256ELi1ELb0ELb1ENS_6half_tEfNS_4arch4Sm80EEEEEvNT_6ParamsE)
        .other          _ZN7cutlass13device_kernelIN5flash19FlashAttnFwdCombineIN4cute5tupleIJNS3_1CILi16EEENS5_ILi64EEEEEELi8ELi256ELi1ELb0ELb1ENS_6half_tEfNS_4arch4Sm80EEEEEvNT_6ParamsE,@"STO_CUDA_ENTRY STV_DEFAULT"
_ZN7cutlass13device_kernelIN5flash19FlashAttnFwdCombineIN4cute5tupleIJNS3_1CILi16EEENS5_ILi64EEEEEELi8ELi256ELi1ELb0ELb1ENS_6half_tEfNS_4arch4Sm80EEEEEvNT_6ParamsE:
        /* <DEDUP_REMOVED lines=57> */
.L_x_959:
        /* <DEDUP_REMOVED lines=25> */
.L_x_960:
        /* <DEDUP_REMOVED lines=101> */
.L_x_962:
        /* <DEDUP_REMOVED lines=13> */
[----:B------:R-:W-:Y:S05]  /*0c40*/  CALL.REL.NOINC `($__internal_31_$__cuda_sm20_div_u64) ;  /* 0x0000003400f87944 */ /* 0x000fea0003c00000 */
[----:B------:R-:W-:Y:S01]  /*0c50*/  MOV R2, R3 ;  /* 0x0000000300027202 */ /* 0x000fe20000000f00 */
[----:B------:R-:W-:Y:S06]  /*0c60*/  BRA `(.L_x_964) ;  /* 0x0000000000487947 */ /* 0x000fec0003800000 */
.L_x_963:
        /* <DEDUP_REMOVED lines=18> */
.L_x_964:
[----:B------:R-:W-:Y:S02]  /*0d90*/  IADD3 R6, R6, -0x1, RZ ;  /* 0xffffffff06067810 */ /* 0x000fe40007ffe0ff */
[----:B------:R-:W-:-:S07]  /*0da0*/  MOV R12, R2 ;  /* 0x00000002000c7202 */ /* 0x000fce0000000f00 */
.L_x_961:
        /* <DEDUP_REMOVED lines=330> */
.L_x_966:
[----:B------:R-:W-:Y:S05]  /*2250*/  BSYNC B0 ;  /* 0x0000000000007941 */ /* 0x000fea0003800000 */
.L_x_965:
        /* <DEDUP_REMOVED lines=277> */
.L_x_968:
[----:B------:R-:W-:Y:S05]  /*33b0*/  BSYNC B0 ;  /* 0x0000000000007941 */ /* 0x000fea0003800000 */
.L_x_967:
        /* <DEDUP_REMOVED lines=43> */
.L_x_973:
        /* <DEDUP_REMOVED lines=142> */
.L_x_972:
[----:B------:R-:W-:Y:S05]  /*3f50*/  BSYNC B0 ;  /* 0x0000000000007941 */ /* 0x000fea0003800000 */
.L_x_971:
[----:B------:R-:W-:Y:S05]  /*3f60*/  @!P5 BRA `(.L_x_970) ;  /* 0x0000000000d0d947 */ /* 0x000fea0003800000 */
[----:B------:R-:W-:Y:S01]  /*3f70*/  VIADD R6, R46, 0x3 ;  /* 0x000000032e067836 */ /* 0x000fe20000000000 */
[----:B------:R-:W-:Y:S01]  /*3f80*/  HFMA2.MMA R26, -RZ, RZ, 0, 1.78813934326171875e-07 ;  /* 0x00000003ff1a7435 */ /* 0x000fe200000001ff */
[----:B------:R-:W-:-:S03]  /*3f90*/  IMAD.MOV.U32 R20, RZ, RZ, RZ ;  /* 0x000000ffff147224 */ /* 0x000fc600078e00ff */
[----:B------:R-:W-:-:S07]  /*3fa0*/  SHF.R.S32.HI R15, RZ, 0x1f, R6 ;  /* 0x0000001fff0f7819 */ /* 0x000fce0000011406 */
.L_x_974:
        /* <DEDUP_REMOVED lines=48> */
.L_x_970:
[----:B------:R-:W-:Y:S05]  /*42b0*/  BSYNC B1 ;  /* 0x0000000000017941 */ /* 0x000fea0003800000 */
.L_x_969:
        /* <DEDUP_REMOVED lines=23> */
        .weak           $__internal_31_$__cuda_sm20_div_u64
        .type           $__internal_31_$__cuda_sm20_div_u64,@function
        .size           $__internal_31_$__cuda_sm20_div_u64,(.L_x_1664 - $__internal_31_$__cuda_sm20_div_u64)
$__internal_31_$__cuda_sm20_div_u64:
        /* <DEDUP_REMOVED lines=60> */
[----:B------:R-:W-:Y:S06]  /*47f0*/  RET.REL.NODEC R4 `(_ZN7cutlass13device_kernelIN5flash19FlashAttnFwdCombineIN4cute5tupleIJNS3_1CILi16EEENS5_ILi64EEEEEELi8ELi256ELi1ELb0ELb1ENS_6half_tEfNS_4arch4Sm80EEEEEvNT_6ParamsE) ;  /* 0xffffffb804007950 */ /* 0x000fec0003c3ffff */
.L_x_975:
        /* <DEDUP_REMOVED lines=16> */
.L_x_1664:


//--------------------- .text._ZN7cutlass13device_kernelIN5flash19FlashAttnFwdCombineIN4cute5tupleIJNS3_1CILi16EEENS5_ILi64EEEEEELi7ELi256ELi1ELb0ELb1ENS_6half_tEfNS_4arch4Sm80EEEEEvNT_6ParamsE --------------------------
	.section	.text._ZN7cutlass13device_kernelIN5flash19FlashAttnFwdCombineIN4cute5tupleIJNS3_1CILi16EEENS5_ILi64EEEEEELi7ELi256ELi1ELb0ELb1ENS_6half_tEfNS_4arch4Sm80EEEEEvNT_6ParamsE,"ax",@progbits
	.align	128
.text._ZN7cutlass13device_kernelIN5flash19FlashAttnFwdCombineIN4cute5tupleIJNS3_1CILi16EEENS5_ILi64EEEEEELi7ELi256ELi1ELb0ELb1ENS_6half_tEfNS_4arch4Sm80EEEEEvNT_6ParamsE:
        .type           _ZN7cutlass13device_kernelIN5flash19FlashAttnFwdCombineIN4cute5tupleIJNS3_1CILi16EEENS5_ILi64EEEEEELi7ELi256ELi1ELb0ELb1ENS_6half_tEfNS_4arch4Sm80EEEEEvNT_6ParamsE,@function
        .size           _ZN7cutlass13device_kernelIN5flash19FlashAttnFwdCombineIN4cute5tupleIJNS3_1CILi16EEENS5_ILi64EEEEEELi7ELi256ELi1ELb0ELb1ENS_6half_tEfNS_4arch4Sm80EEEEEvNT_6ParamsE,(.L_x_1666 - _ZN7cutlass13device_kernelIN5flash19FlashAttnFwdCombineIN4cute5tupleIJNS3_1CILi16EEENS5_ILi64EEEEEELi7ELi256ELi1ELb0ELb1ENS_6half_tEfNS_4arch4Sm80EEEEEvNT_6ParamsE)
        .other          _ZN7cutlass13device_kernelIN5flash19FlashAttnFwdCombineIN4cute5tupleIJNS3_1CILi16EEENS5_ILi64EEEEEELi7ELi256ELi1ELb0ELb1ENS_6half_tEfNS_4arch4Sm80EEEEEvNT_6ParamsE,@"STO_CUDA_ENTRY STV_DEFAULT"
_ZN7cutlass13device_kernelIN5flash19FlashAttnFwdCombineIN4cute5tupleIJNS3_1CILi16EEENS5_ILi64EEEEEELi7ELi256ELi1ELb0ELb1ENS_6half_tEfNS_4arch4Sm80EEEEEvNT_6ParamsE:
        /* <DEDUP_REMOVED lines=57> */
.L_x_976:
        /* <DEDUP_REMOVED lines=25> */
.L_x_977:
        /* <DEDUP_REMOVED lines=101> */
.L_x_979:
        /* <DEDUP_REMOVED lines=14> */
[----:B------:R-:W-:Y:S05]  /*0c50*/  CALL.REL.NOINC `($__internal_32_$__cuda_sm20_div_u64) ;  /* 0x0000002800687944 */ /* 0x000fea0003c00000 */
[----:B------:R-:W-:Y:S05]  /*0c60*/  BRA `(.L_x_981) ;  /* 0x00000000004c7947 */ /* 0x000fea0003800000 */
.L_x_980:
        /* <DEDUP_REMOVED lines=19> */
.L_x_981:
[----:B------:R-:W-:Y:S02]  /*0da0*/  IADD3 R4, R7, -0x1, RZ ;  /* 0xffffffff07047810 */ /* 0x000fe40007ffe0ff */
[----:B------:R-:W-:-:S07]  /*0db0*/  MOV R9, R0 ;  /* 0x0000000000097202 */ /* 0x000fce0000000f00 */
.L_x_978:
        /* <DEDUP_REMOVED lines=184> */
.L_x_983:
[----:B------:R-:W-:Y:S05]  /*1940*/  BSYNC B0 ;  /* 0x0000000000007941 */ /* 0x000fea0003800000 */
.L_x_982:
        /* <DEDUP_REMOVED lines=203> */
.L_x_985:
[----:B------:R-:W-:Y:S05]  /*2600*/  BSYNC B0 ;  /* 0x0000000000007941 */ /* 0x000fea0003800000 */
.L_x_984:
        /* <DEDUP_REMOVED lines=35> */
.L_x_990:
        /* <DEDUP_REMOVED lines=142> */
.L_x_989:
[----:B------:R-:W-:Y:S05]  /*3120*/  BSYNC B0 ;  /* 0x0000000000007941 */ /* 0x000fea0003800000 */
.L_x_988:
[----:B------:R-:W-:Y:S05]  /*3130*/  @!P5 BRA `(.L_x_987) ;  /* 0x0000000000d0d947 */ /* 0x000fea0003800000 */
[----:B------:R-:W-:Y:S01]  /*3140*/  VIADD R4, R40, 0x3 ;  /* 0x0000000328047836 */ /* 0x000fe20000000000 */
[----:B-1----:R-:W-:Y:S01]  /*3150*/  MOV R20, 0x3 ;  /* 0x0000000300147802 */ /* 0x002fe20000000f00 */
[----:B------:R-:W-:-:S03]  /*3160*/  IMAD.MOV.U32 R6, RZ, RZ, RZ ;  /* 0x000000ffff067224 */ /* 0x000fc600078e00ff */
[----:B------:R-:W-:-:S07]  /*3170*/  SHF.R.S32.HI R7, RZ, 0x1f, R4 ;  /* 0x0000001fff077819 */ /* 0x000fce0000011404 */
.L_x_991:
        /* <DEDUP_REMOVED lines=48> */
.L_x_987:
[----:B------:R-:W-:Y:S05]  /*3480*/  BSYNC B1 ;  /* 0x0000000000017941 */ /* 0x000fea0003800000 */
.L_x_986:
        /* <DEDUP_REMOVED lines=23> */
        .weak           $__internal_32_$__cuda_sm20_div_u64
        .type           $__internal_32_$__cuda_sm20_div_u64,@function
        .size           $__internal_32_$__cuda_sm20_div_u64,(.L_x_1666 - $__internal_32_$__cuda_sm20_div_u64)
$__internal_32_$__cuda_sm20_div_u64:
        /* <DEDUP_REMOVED lines=60> */
[----:B------:R-:W-:Y:S06]  /*39c0*/  RET.REL.NODEC R2 `(_ZN7cutlass13device_kernelIN5flash19FlashAttnFwdCombineIN4cute5tupleIJNS3_1CILi16EEENS5_ILi64EEEEEELi7ELi256ELi1ELb0ELb1ENS_6half_tEfNS_4arch4Sm80EEEEEvNT_6ParamsE) ;  /* 0xffffffc4028c7950 */ /* 0x000fec0003c3ffff */
.L_x_992:
        /* <DEDUP_REMOVED lines=11> */
.L_x_1666:


//--------------------- .text._ZN7cutlass13device_kernelIN5flash19FlashAttnFwdCombineIN4cute5tupleIJNS3_1CILi16EEENS5_ILi64EEEEEELi6ELi256ELi1ELb0ELb1ENS_6half_tEfNS_4arch4Sm80EEEEEvNT_6ParamsE --------------------------
	.section	.text._ZN7cutlass13device_kernelIN5flash19FlashAttnFwdCombineIN4cute5tupleIJNS3_1CILi16EEENS5_ILi64EEEEEELi6ELi256ELi1ELb0ELb1ENS_6half_tEfNS_4arch4Sm80EEEEEvNT_6ParamsE,"ax",@progbits
	.align	128
.text._ZN7cutlass13device_kernelIN5flash19FlashAttnFwdCombineIN4cute5tupleIJNS3_1CILi16EEENS5_ILi64EEEEEELi6ELi256ELi1ELb0ELb1ENS_6half_tEfNS_4arch4Sm80EEEEEvNT_6ParamsE:
        .type           _ZN7cutlass13device_kernelIN5flash19FlashAttnFwdCombineIN4cute5tupleIJNS3_1CILi16EEENS5_ILi64EEEEEELi6ELi256ELi1ELb0ELb1ENS_6half_tEfNS_4arch4Sm80EEEEEvNT_6ParamsE,@function
        .size           _ZN7cutlass13device_kernelIN5flash19FlashAttnFwdCombineIN4cute5tupleIJNS3_1CILi16EEENS5_ILi64EEEEEELi6ELi256ELi1ELb0ELb1ENS_6half_tEfNS_4arch4Sm80EEEEEvNT_6ParamsE,(.L_x_1668 - _ZN7cutlass13device_kernelIN5flash19FlashAttnFwdCombineIN4cute5tupleIJNS3_1CILi16EEENS5_ILi64EEEEEELi6ELi256ELi1ELb0ELb1ENS_6half_tEfNS_4arch4Sm80EEEEEvNT_6ParamsE)
        .other          _ZN7cutlass13device_kernelIN5flash19FlashAttnFwdCombineIN4cute5tupleIJNS3_1CILi16EEENS5_ILi64EEEEEELi6ELi256ELi1ELb0ELb1ENS_6half_tEfNS_4arch4Sm80EEEEEvNT_6ParamsE,@"STO_CUDA_ENTRY STV_DEFAULT"
_ZN7cutlass13device_kernelIN5flash19FlashAttnFwdCombineIN4cute5tupleIJNS3_1CILi16EEENS5_ILi64EEEEEELi6ELi256ELi1ELb0ELb1ENS_6half_tEfNS_4arch4Sm80EEEEEvNT_6ParamsE:
        /* <DEDUP_REMOVED lines=57> */
.L_x_993:
        /* <DEDUP_REMOVED lines=25> */
.L_x_994:
        /* <DEDUP_REMOVED lines=101> */
.L_x_996:
        /* <DEDUP_REMOVED lines=14> */
[----:B------:R-:W-:Y:S05]  /*0c50*/  CALL.REL.NOINC `($__internal_33_$__cuda_sm20_div_u64) ;  /* 0x00000020009c7944 */ /* 0x000fea0003c00000 */
[----:B------:R-:W-:Y:S05]  /*0c60*/  BRA `(.L_x_998) ;  /* 0x00000000004c7947 */ /* 0x000fea0003800000 */
.L_x_997:
        /* <DEDUP_REMOVED lines=19> */
.L_x_998:
[----:B------:R-:W-:Y:S02]  /*0da0*/  IADD3 R4, R7, -0x1, RZ ;  /* 0xffffffff07047810 */ /* 0x000fe40007ffe0ff */
[----:B------:R-:W-:-:S03]  /*0db0*/  MOV R9, R0 ;  /* 0x0000000000097202 */ /* 0x000fc60000000f00 */
.L_x_995:
        /* <DEDUP_REMOVED lines=106> */
.L_x_1000:
[----:B------:R-:W-:Y:S05]  /*1460*/  BSYNC B0 ;  /* 0x0000000000007941 */ /* 0x000fea0003800000 */
.L_x_999:
        /* <DEDUP_REMOVED lines=169> */
.L_x_1002:
[----:B------:R-:W-:Y:S05]  /*1f00*/  BSYNC B0 ;  /* 0x0000000000007941 */ /* 0x000fea0003800000 */
.L_x_1001:
        /* <DEDUP_REMOVED lines=32> */
.L_x_1007:
        /* <DEDUP_REMOVED lines=142> */
.L_x_1006:
[----:B------:R-:W-:Y:S05]  /*29f0*/  BSYNC B0 ;  /* 0x0000000000007941 */ /* 0x000fea0003800000 */
.L_x_1005:
[----:B------:R-:W-:Y:S05]  /*2a00*/  @!P5 BRA `(.L_x_1004) ;  /* 0x0000000000d0d947 */ /* 0x000fea0003800000 */
[----:B------:R-:W-:Y:S01]  /*2a10*/  VIADD R4, R40, 0x3 ;  /* 0x0000000328047836 */ /* 0x000fe20000000000 */
[----:B------:R-:W-:Y:S01]  /*2a20*/  HFMA2.MMA R20, -RZ, RZ, 0, 1.78813934326171875e-07 ;  /* 0x00000003ff147435 */ /* 0x000fe200000001ff */
[----:B-1----:R-:W-:-:S03]  /*2a30*/  IMAD.MOV.U32 R6, RZ, RZ, RZ ;  /* 0x000000ffff067224 */ /* 0x002fc600078e00ff */
[----:B------:R-:W-:-:S07]  /*2a40*/  SHF.R.S32.HI R7, RZ, 0x1f, R4 ;  /* 0x0000001fff077819 */ /* 0x000fce0000011404 */
.L_x_1008:
        /* <DEDUP_REMOVED lines=48> */
.L_x_1004:
[----:B------:R-:W-:Y:S05]  /*2d50*/  BSYNC B1 ;  /* 0x0000000000017941 */ /* 0x000fea0003800000 */
.L_x_1003:
        /* <DEDUP_REMOVED lines=23> */
        .weak           $__internal_33_$__cuda_sm20_div_u64
        .type           $__internal_33_$__cuda_sm20_div_u64,@function
        .size           $__internal_33_$__cuda_sm20_div_u64,(.L_x_1668 - $__internal_33_$__cuda_sm20_div_u64)
$__internal_33_$__cuda_sm20_div_u64:
        /* <DEDUP_REMOVED lines=60> */
[----:B------:R-:W-:Y:S06]  /*3290*/  RET.REL.NODEC R2 `(_ZN7cutlass13device_kernelIN5flash19FlashAttnFwdCombineIN4cute5tupleIJNS3_1CILi16EEENS5_ILi64EEEEEELi6ELi256ELi1ELb0ELb1ENS_6half_tEfNS_4arch4Sm80EEEEEvNT_6ParamsE) ;  /* 0xffffffcc02587950 */ /* 0x000fec0003c3ffff */
.L_x_1009:
        /* <DEDUP_REMOVED lines=14> */
.L_x_1668:


//--------------------- .text._ZN7cutlass13device_kernelIN5flash19FlashAttnFwdCombineIN4cute5tupleIJNS3_1CILi16EEENS5_ILi64EEEEEELi5ELi256ELi1ELb0ELb1ENS_6half_tEfNS_4arch4Sm80EEEEEvNT_6ParamsE --------------------------
	.section	.text._ZN7cutlass13device_kernelIN5flash19FlashAttnFwdCombineIN4cute5tupleIJNS3_1CILi16EEENS5_ILi64EEEEEELi5ELi256ELi1ELb0ELb1ENS_6half_tEfNS_4arch4Sm80EEEEEvNT_6ParamsE,"ax",@progbits
	.align	128
.text._ZN7cutlass13device_kernelIN5flash19FlashAttnFwdCombineIN4cute5tupleIJNS3_1CILi16EEENS5_ILi64EEEEEELi5ELi256ELi1ELb0ELb1ENS_6half_tEfNS_4arch4Sm80EEEEEvNT_6ParamsE:
        .type           _ZN7cutlass13device_kernelIN5flash19FlashAttnFwdCombineIN4cute5tupleIJNS3_1CILi16EEENS5_ILi64EEEEEELi5ELi256ELi1ELb0ELb1ENS_6half_tEfNS_4arch4Sm80EEEEEvNT_6ParamsE,@function
        .size           _ZN7cutlass13device_kernelIN5flash19FlashAttnFwdCombineIN4cute5tupleIJNS3_1CILi16EEENS5_ILi64EEEEEELi5ELi256ELi1ELb0ELb1ENS_6half_tEfNS_4arch4Sm80EEEEEvNT_6ParamsE,(.L_x_1670 - _ZN7cutlass13device_kernelIN5flash19FlashAttnFwdCombineIN4cute5tupleIJNS3_1CILi16EEENS5_ILi64EEEEEELi5ELi256ELi1ELb0ELb1ENS_6half_tEfNS_4arch4Sm80EEEEEvNT_6ParamsE)
        .other          _ZN7cutlass13device_kernelIN5flash19FlashAttnFwdCombineIN4cute5tupleIJNS3_1CILi16EEENS5_ILi64EEEEEELi5ELi256ELi1ELb0ELb1ENS_6half_tEfNS_4arch4Sm80EEEEEvNT_6ParamsE,@"STO_CUDA_ENTRY STV_DEFAULT"
_ZN7cutlass13device_kernelIN5flash19FlashAttnFwdCombineIN4cute5tupleIJNS3_1CILi16EEENS5_ILi64EEEEEELi5ELi256ELi1ELb0ELb1ENS_6half_tEfNS_4arch4Sm80EEEEEvNT_6ParamsE:
        /* <DEDUP_REMOVED lines=57> */
.L_x_1010:
        /* <DEDUP_REMOVED lines=25> */
.L_x_1011:
        /* <DEDUP_REMOVED lines=101> */
.L_x_1013:
        /* <DEDUP_REMOVED lines=14> */
[----:B------:R-:W-:Y:S05]  /*0c50*/  CALL.REL.NOINC `($__internal_34_$__cuda_sm20_div_u64) ;  /* 0x0000001c00bc7944 */ /* 0x000fea0003c00000 */
[----:B------:R-:W-:Y:S05]  /*0c60*/  BRA `(.L_x_1015) ;  /* 0x00000000004c7947 */ /* 0x000fea0003800000 */
.L_x_1014:
        /* <DEDUP_REMOVED lines=19> */
.L_x_1015:
[----:B------:R-:W-:Y:S02]  /*0da0*/  IADD3 R4, R7, -0x1, RZ ;  /* 0xffffffff07047810 */ /* 0x000fe40007ffe0ff */
[----:B------:R-:W-:-:S03]  /*0db0*/  MOV R9, R0 ;  /* 0x0000000000097202 */ /* 0x000fc60000000f00 */
.L_x_1012:
        /* <DEDUP_REMOVED lines=70> */
.L_x_1017:
[----:B------:R-:W-:Y:S05]  /*1220*/  BSYNC B0 ;  /* 0x0000000000007941 */ /* 0x000fea0003800000 */
.L_x_1016:
        /* <DEDUP_REMOVED lines=152> */
.L_x_1019:
[----:B------:R-:W-:Y:S05]  /*1bb0*/  BSYNC B0 ;  /* 0x0000000000007941 */ /* 0x000fea0003800000 */
.L_x_1018:
        /* <DEDUP_REMOVED lines=29> */
.L_x_1024:
        /* <DEDUP_REMOVED lines=142> */
.L_x_1023:
[----:B------:R-:W-:Y:S05]  /*2670*/  BSYNC B0 ;  /* 0x0000000000007941 */ /* 0x000fea0003800000 */
.L_x_1022:
[----:B------:R-:W-:Y:S05]  /*2680*/  @!P5 BRA `(.L_x_1021) ;  /* 0x0000000000d0d947 */ /* 0x000fea0003800000 */
[----:B------:R-:W-:Y:S01]  /*2690*/  VIADD R4, R40, 0x3 ;  /* 0x0000000328047836 */ /* 0x000fe20000000000 */
[----:B-1----:R-:W-:Y:S01]  /*26a0*/  MOV R20, 0x3 ;  /* 0x0000000300147802 */ /* 0x002fe20000000f00 */
[----:B------:R-:W-:-:S03]  /*26b0*/  IMAD.MOV.U32 R6, RZ, RZ, RZ ;  /* 0x000000ffff067224 */ /* 0x000fc600078e00ff */
[----:B------:R-:W-:-:S07]  /*26c0*/  SHF.R.S32.HI R7, RZ, 0x1f, R4 ;  /* 0x0000001fff077819 */ /* 0x000fce0000011404 */
.L_x_1025:
        /* <DEDUP_REMOVED lines=48> */
.L_x_1021:
[----:B------:R-:W-:Y:S05]  /*29d0*/  BSYNC B1 ;  /* 0x0000000000017941 */ /* 0x000fea0003800000 */
.L_x_1020:
        /* <DEDUP_REMOVED lines=23> */
        .weak           $__internal_34_$__cuda_sm20_div_u64
        .type           $__internal_34_$__cuda_sm20_div_u64,@function
        .size           $__internal_34_$__cuda_sm20_div_u64,(.L_x_1670 - $__internal_34_$__cuda_sm20_div_u64)
$__internal_34_$__cuda_sm20_div_u64:
        /* <DEDUP_REMOVED lines=60> */
[----:B------:R-:W-:Y:S06]  /*2f10*/  RET.REL.NODEC R2 `(_ZN7cutlass13device_kernelIN5flash19FlashAttnFwdCombineIN4cute5tupleIJNS3_1CILi16EEENS5_ILi64EEEEEELi5ELi256ELi1ELb0ELb1ENS_6half_tEfNS_4arch4Sm80EEEEEvNT_6ParamsE) ;  /* 0xffffffd002387950 */ /* 0x000fec0003c3ffff */
.L_x_1026:
        /* <DEDUP_REMOVED lines=14> */
.L_x_1670:


//--------------------- .text._ZN7cutlass13device_kernelIN5flash19FlashAttnFwdCombineIN4cute5tupleIJNS3_1CILi16EEENS5_ILi64EEEEEELi4ELi256ELi1ELb0ELb1ENS_6half_tEfNS_4arch4Sm80EEEEEvNT_6ParamsE --------------------------
	.section	.text._ZN7cutlass13device_kernelIN5flash19FlashAttnFwdCombineIN4cute5tupleIJNS3_1CILi16EEENS5_ILi64EEEEEELi4ELi256ELi1ELb0ELb1ENS_6half_tEfNS_4arch4Sm80EEEEEvNT_6ParamsE,"ax",@progbits
	.align	128
.text._ZN7cutlass13device_kernelIN5flash19FlashAttnFwdCombineIN4cute5tupleIJNS3_1CILi16EEENS5_ILi64EEEEEELi4ELi256ELi1ELb0ELb1ENS_6half_tEfNS_4arch4Sm80EEEEEvNT_6ParamsE:
        .type           _ZN7cutlass13device_kernelIN5flash19FlashAttnFwdCombineIN4cute5tupleIJNS3_1CILi16EEENS5_ILi64EEEEEELi4ELi256ELi1ELb0ELb1ENS_6half_tEfNS_4arch4Sm80EEEEEvNT_6ParamsE,@function
        .size           _ZN7cutlass13device_kernelIN5flash19FlashAttnFwdCombineIN4cute5tupleIJNS3_1CILi16EEENS5_ILi64EEEEEELi4ELi256ELi1ELb0ELb1ENS_6half_tEfNS_4arch4Sm80EEEEEvNT_6ParamsE,(.L_x_1672 - _ZN7cutlass13device_kernelIN5flash19FlashAttnFwdCombineIN4cute5tupleIJNS3_1CILi16EEENS5_ILi64EEEEEELi4ELi256ELi1ELb0ELb1ENS_6half_tEfNS_4arch4Sm80EEEEEvNT_6ParamsE)
        .other          _ZN7cutlass13device_kernelIN5flash19FlashAttnFwdCombineIN4cute5tupleIJNS3_1CILi16EEENS5_ILi64EEEEEELi4ELi256ELi1ELb0ELb1ENS_6half_tEfNS_4arch4Sm80EEEEEvNT_6ParamsE,@"STO_CUDA_ENTRY STV_DEFAULT"
_ZN7cutlass13device_kernelIN5flash19FlashAttnFwdCombineIN4cute5tupleIJNS3_1CILi16EEENS5_ILi64EEEEEELi4ELi256ELi1ELb0ELb1ENS_6half_tEfNS_4arch4Sm80EEEEEvNT_6ParamsE:
        /* <DEDUP_REMOVED lines=57> */
.L_x_1027:
        /* <DEDUP_REMOVED lines=25> */
.L_x_1028:
        /* <DEDUP_REMOVED lines=101> */
.L_x_1030:
        /* <DEDUP_REMOVED lines=14> */
[----:B------:R-:W-:Y:S05]  /*0c50*/  CALL.REL.NOINC `($__internal_35_$__cuda_sm20_div_u64) ;  /* 0x0000001c004c7944 */ /* 0x000fea0003c00000 */
[----:B------:R-:W-:Y:S05]  /*0c60*/  BRA `(.L_x_1032) ;  /* 0x00000000004c7947 */ /* 0x000fea0003800000 */
.L_x_1031:
        /* <DEDUP_REMOVED lines=19> */
.L_x_1032:
[----:B------:R-:W-:Y:S02]  /*0da0*/  IADD3 R4, R7, -0x1, RZ ;  /* 0xffffffff07047810 */ /* 0x000fe40007ffe0ff */
[----:B------:R-:W-:-:S07]  /*0db0*/  MOV R9, R0 ;  /* 0x0000000000097202 */ /* 0x000fce0000000f00 */
.L_x_1029:
        /* <DEDUP_REMOVED lines=52> */
.L_x_1034:
[----:B------:R-:W-:Y:S05]  /*1100*/  BSYNC B0 ;  /* 0x0000000000007941 */ /* 0x000fea0003800000 */
.L_x_1033:
        /* <DEDUP_REMOVED lines=143> */
.L_x_1036:
[----:B------:R-:W-:Y:S05]  /*1a00*/  BSYNC B0 ;  /* 0x0000000000007941 */ /* 0x000fea0003800000 */
.L_x_1035:
        /* <DEDUP_REMOVED lines=28> */
.L_x_1041:
        /* <DEDUP_REMOVED lines=142> */
.L_x_1040:
[----:B------:R-:W-:Y:S05]  /*24b0*/  BSYNC B0 ;  /* 0x0000000000007941 */ /* 0x000fea0003800000 */
.L_x_1039:
[----:B------:R-:W-:Y:S05]  /*24c0*/  @!P5 BRA `(.L_x_1038) ;  /* 0x0000000000d0d947 */ /* 0x000fea0003800000 */
[----:B------:R-:W-:Y:S01]  /*24d0*/  VIADD R4, R40, 0x3 ;  /* 0x0000000328047836 */ /* 0x000fe20000000000 */
[----:B------:R-:W-:Y:S01]  /*24e0*/  MOV R20, 0x3 ;  /* 0x0000000300147802 */ /* 0x000fe20000000f00 */
[----:B-1----:R-:W-:-:S03]  /*24f0*/  IMAD.MOV.U32 R6, RZ, RZ, RZ ;  /* 0x000000ffff067224 */ /* 0x002fc600078e00ff */
[----:B------:R-:W-:-:S07]  /*2500*/  SHF.R.S32.HI R7, RZ, 0x1f, R4 ;  /* 0x0000001fff077819 */ /* 0x000fce0000011404 */
.L_x_1042:
        /* <DEDUP_REMOVED lines=48> */
.L_x_1038:
[----:B------:R-:W-:Y:S05]  /*2810*/  BSYNC B1 ;  /* 0x0000000000017941 */ /* 0x000fea0003800000 */
.L_x_1037:
        /* <DEDUP_REMOVED lines=23> */
        .weak           $__internal_35_$__cuda_sm20_div_u64
        .type           $__internal_35_$__cuda_sm20_div_u64,@function
        .size           $__internal_35_$__cuda_sm20_div_u64,(.L_x_1672 - $__internal_35_$__cuda_sm20_div_u64)
$__internal_35_$__cuda_sm20_div_u64:
        /* <DEDUP_REMOVED lines=60> */
[----:B------:R-:W-:Y:S06]  /*2d50*/  RET.REL.NODEC R2 `(_ZN7cutlass13device_kernelIN5flash19FlashAttnFwdCombineIN4cute5tupleIJNS3_1CILi16EEENS5_ILi64EEEEEELi4ELi256ELi1ELb0ELb1ENS_6half_tEfNS_4arch4Sm80EEEEEvNT_6ParamsE) ;  /* 0xffffffd002a87950 */ /* 0x000fec0003c3ffff */
.L_x_1043:
        /* <DEDUP_REMOVED lines=10> */
.L_x_1672:


//--------------------- .text._ZN7cutlass13device_kernelIN5flash19FlashAttnFwdCombineIN4cute5tupleIJNS3_1CILi8EEENS5_ILi128EEEEEELi8ELi256ELi1ELb0ELb0EffNS_4arch4Sm90EEEEEvNT_6ParamsE --------------------------
	.section	.text._ZN7cutlass13device_kernelIN5flash19FlashAttnFwdCombineIN4cute5tupleIJNS3_1CILi8EEENS5_ILi128EEEEEELi8ELi256ELi1ELb0ELb0EffNS_4arch4Sm90EEEEEvNT_6ParamsE,"ax",@progbits
	.align	128
.text._ZN7cutlass13device_kernelIN5flash19FlashAttnFwdCombineIN4cute5tupleIJNS3_1CILi8EEENS5_ILi128EEEEEELi8ELi256ELi1ELb0ELb0EffNS_4arch4Sm90EEEEEvNT_6ParamsE:
        .type           _ZN7cutlass13device_kernelIN5flash19FlashAttnFwdCombineIN4cute5tupleIJNS3_1CILi8EEENS5_ILi128EEEEEELi8ELi256ELi1ELb0ELb0EffNS_4arch4Sm90EEEEEvNT_6ParamsE,@function
        .size           _ZN7cutlass13device_kernelIN5flash19FlashAttnFwdCombineIN4cute5tupleIJNS3_1CILi8EEENS5_ILi128EEEEEELi8ELi256ELi1ELb0ELb0EffNS_4arch4Sm90EEEEEvNT_6ParamsE,(.L_x_1674 - _ZN7cutlass13device_kernelIN5flash19FlashAttnFwdCombineIN4cute5tupleIJNS3_1CILi8EEENS5_ILi128EEEEEELi8ELi256ELi1ELb0ELb0EffNS_4arch4Sm90EEEEEvNT_6ParamsE)
        .other          _ZN7cutlass13device_kernelIN5flash19FlashAttnFwdCombineIN4cute5tupleIJNS3_1CILi8EEENS5_ILi128EEEEEELi8ELi256ELi1ELb0ELb0EffNS_4arch4Sm90EEEEEvNT_6ParamsE,@"STO_CUDA_ENTRY STV_DEFAULT"
_ZN7cutlass13device_kernelIN5flash19FlashAttnFwdCombineIN4cute5tupleIJNS3_1CILi8EEENS5_ILi128EEEEEELi8ELi256ELi1ELb0ELb0EffNS_4arch4Sm90EEEEEvNT_6ParamsE:
        /* <DEDUP_REMOVED lines=18> */
[----:B------:R-:W2:Y:S01]  /*0120*/  @P0 LDC.64 R2, c[0x0][0x2e8] ;  /* 0x0000ba00ff020b82 */ /* 0x000ea20000000a00 */
[----:B------:R-:W-:Y:S01]  /*0130*/  UIADD3 UR6, UR6, -0x1, URZ ;  /* 0xffffffff06067890 */ /* 0x000fe2000fffe03f */
[----:B--2---:R-:W-:-:S06]  /*0140*/  @P0 IMAD.WIDE R4, R0, 0x4, R2 ;  /* 0x0000000400040825 */ /* 0x004fcc00078e0202 */
[----:B------:R-:W2:Y:S01]  /*0150*/  LDC R2, c[0x0][0x10] ;  /* 0x00000400ff027b82 */ /* 0x000ea20000000800 */
[----:B------:R2:W5:Y:S01]  /*0160*/  @P0 LDG.E R36, desc[UR38][R4.64] ;  /* 0x0000002604240981 */ /* 0x000562000c1e1900 */
[----:B------:R-:W-:Y:S01]  /*0170*/  ISETP.NE.U32.AND P0, PT, RZ, UR4, PT ;  /* 0x00000004ff007c0c */ /* 0x000fe2000bf05070 */
[----:B------:R-:W-:Y:S02]  /*0180*/  ULDC UR4, c[0x0][0x14] ;  /* 0x0000050000047ab9 */ /* 0x000fe40000000800 */
[----:B------:R-:W-:Y:S01]  /*0190*/  UIADD3 UR4, UR4, -0x1, URZ ;  /* 0xffffffff04047890 */ /* 0x000fe2000fffe03f */
[----:B------:R-:W-:-:S04]  /*01a0*/  ISETP.NE.AND.EX P0, PT, RZ, UR5, PT, P0 ;  /* 0x00000005ff007c0c */ /* 0x000fc8000bf05300 */
[----:B----4-:R-:W-:-:S04]  /*01b0*/  ISETP.NE.OR P0, PT, R24, RZ, !P0 ;  /* 0x000000ff1800720c */ /* 0x010fc80004705670 */
[----:B-1----:R-:W-:Y:S01]  /*01c0*/  ISETP.NE.OR P0, PT, R19, UR6, P0 ;  /* 0x0000000613007c0c */ /* 0x002fe20008705670 */
[----:B--2---:R-:W-:-:S05]  /*01d0*/  VIADD R2, R2, 0xffffffff ;  /* 0xffffffff02027836 */ /* 0x004fca0000000000 */
        /* <DEDUP_REMOVED lines=28> */
.L_x_1044:
        /* <DEDUP_REMOVED lines=9> */
[----:B------:R-:W-:Y:S01]  /*0430*/  IMAD.IADD R2, R24, 0x1, -R3 ;  /* 0x0000000118027824 */ /* 0x000fe200078e0a03 */
[----:B------:R-:W-:Y:S01]  /*0440*/  LOP3.LUT R3, R27, 0xf8, RZ, 0xc0, !PT ;  /* 0x000000f81b037812 */ /* 0x000fe200078ec0ff */
[----:B------:R-:W3:Y:S01]  /*0450*/  LDC.64 R6, c[0x0][0x248] ;  /* 0x00009200ff067b82 */ /* 0x000ee20000000a00 */
[----:B------:R-:W-:Y:S01]  /*0460*/  SHF.R.S32.HI R27, RZ, 0x3, R27 ;  /* 0x00000003ff1b7819 */ /* 0x000fe2000001141b */
[----:B------:R-:W-:Y:S01]  /*0470*/  IMAD R2, R19, 0x8, R2 ;  /* 0x0000000813027824 */ /* 0x000fe200078e0202 */
[----:B------:R-:W-:Y:S01]  /*0480*/  LOP3.LUT R26, R3, 0x7, R24, 0xf8, !PT ;  /* 0x00000007031a7812 */ /* 0x000fe200078ef818 */
[----:B------:R-:W-:Y:S01]  /*0490*/  IMAD R14, R19, 0x8, R10 ;  /* 0x00000008130e7824 */ /* 0x000fe200078e020a */
[----:B------:R-:W-:Y:S02]  /*04a0*/  SHF.R.U32.HI R3, RZ, 0x2, R27 ;  /* 0x00000002ff037819 */ /* 0x000fe4000001161b */
[----:B------:R-:W-:Y:S02]  /*04b0*/  ISETP.GE.AND P0, PT, R2, R17, PT ;  /* 0x000000110200720c */ /* 0x000fe40003f06270 */
[----:B-1----:R-:W-:-:S02]  /*04c0*/  ISETP.NE.AND P1, PT, R11, 0x1, PT ;  /* 0x000000010b00780c */ /* 0x002fc40003f25270 */
        /* <DEDUP_REMOVED lines=9> */
[----:B------:R-:W3:Y:S01]  /*0560*/  S2R R25, SR_CgaCtaId ;  /* 0x0000000000197919 */ /* 0x000ee20000008800 */
[C---:B------:R-:W-:Y:S01]  /*0570*/  IMAD.WIDE.U32 R22, R36.reuse, UR4, RZ ;  /* 0x0000000424167c25 */ /* 0x040fe2000f8e00ff */
[----:B------:R-:W-:Y:S02]  /*0580*/  ISETP.GE.AND P2, PT, R31, R16, PT ;  /* 0x000000101f00720c */ /* 0x000fe40003f46270 */
[----:B------:R-:W-:Y:S01]  /*0590*/  MOV R30, 0x400 ;  /* 0x00000400001e7802 */ /* 0x000fe20000000f00 */
[----:B------:R-:W-:Y:S01]  /*05a0*/  IMAD R5, R36, UR5, R5 ;  /* 0x0000000524057c24 */ /* 0x000fe2000f8e0205 */
[----:B------:R-:W-:Y:S01]  /*05b0*/  ULDC.64 UR4, c[0x0][0x270] ;  /* 0x00009c0000047ab9 */ /* 0x000fe20000000a00 */
[----:B------:R-:W-:-:S02]  /*05c0*/  IMAD.MOV.U32 R20, RZ, RZ, R2 ;  /* 0x000000ffff147224 */ /* 0x000fc400078e0002 */
[----:B------:R-:W-:Y:S01]  /*05d0*/  VIADD R37, R27, 0xa0 ;  /* 0x000000a01b257836 */ /* 0x000fe20000000000 */
[----:B------:R-:W-:Y:S01]  /*05e0*/  IADD3 R23, R23, R5, RZ ;  /* 0x0000000517177210 */ /* 0x000fe20007ffe0ff */
[----:B------:R-:W5:Y:S01]  /*05f0*/  @!P3 LDC.64 R18, c[0x0][0x268] ;  /* 0x00009a00ff12bb82 */ /* 0x000f620000000a00 */
[----:B------:R-:W-:-:S03]  /*0600*/  @!P3 SHF.R.S32.HI R33, RZ, 0x1f, R27 ;  /* 0x0000001fff21b819 */ /* 0x000fc6000001141b */
[----:B------:R-:W-:Y:S02]  /*0610*/  @!P2 SHF.R.S32.HI R21, RZ, 0x1f, R31 ;  /* 0x0000001fff15a819 */ /* 0x000fe4000001141f */
[----:B--2---:R-:W-:-:S13]  /*0620*/  ISETP.NE.AND P0, PT, R4, 0x1, PT ;  /* 0x000000010400780c */ /* 0x004fda0003f05270 */
[----:B------:R-:W2:Y:S01]  /*0630*/  @P0 LDC R9, c[0x0][0x2bc] ;  /* 0x0000af00ff090b82 */ /* 0x000ea20000000800 */
[----:B---3--:R-:W-:-:S04]  /*0640*/  LEA R25, R25, R30, 0x18 ;  /* 0x0000001e19197211 */ /* 0x008fc800078ec0ff */
[----:B------:R-:W-:-:S03]  /*0650*/  LEA R30, R26, R25, 0x2 ;  /* 0x000000191a1e7211 */ /* 0x000fc600078e10ff */
[----:B------:R-:W3:Y:S01]  /*0660*/  @P0 LDC R3, c[0x0][0x2c0] ;  /* 0x0000b000ff030b82 */ /* 0x000ee20000000800 */
[----:B--2---:R-:W-:-:S05]  /*0670*/  @P0 IMAD.HI.U32 R8, R2, R9, RZ ;  /* 0x0000000902080227 */ /* 0x004fca00078e00ff */
[----:B---3--:R-:W-:Y:S02]  /*0680*/  @P0 SHF.R.U32.HI R20, RZ, R3, R8 ;  /* 0x00000003ff140219 */ /* 0x008fe40000011608 */
[----:B------:R-:W2:Y:S02]  /*0690*/  @!P2 LDC.64 R8, c[0x0][0x268] ;  /* 0x00009a00ff08ab82 */ /* 0x000ea40000000a00 */
[--C-:B------:R-:W-:Y:S01]  /*06a0*/  SHF.R.S32.HI R5, RZ, 0x1f, R20.reuse ;  /* 0x0000001fff057819 */ /* 0x100fe20000011414 */
[----:B------:R-:W-:Y:S02]  /*06b0*/  IMAD.MOV R3, RZ, RZ, -R20 ;  /* 0x000000ffff037224 */ /* 0x000fe400078e0a14 */
[----:B------:R-:W-:-:S04]  /*06c0*/  IMAD.WIDE.U32 R22, R20, UR4, R22 ;  /* 0x0000000414167c25 */ /* 0x000fc8000f8e0016 */
[----:B------:R-:W-:Y:S02]  /*06d0*/  IMAD R4, R4, R3, R2 ;  /* 0x0000000304047224 */ /* 0x000fe400078e0202 */
[----:B------:R-:W-:-:S03]  /*06e0*/  IMAD R5, R5, UR4, RZ ;  /* 0x0000000405057c24 */ /* 0x000fc6000f8e02ff */
[----:B------:R-:W-:Y:S01]  /*06f0*/  SHF.R.S32.HI R3, RZ, 0x1f, R4 ;  /* 0x0000001fff037819 */ /* 0x000fe20000011404 */
[----:B------:R-:W-:Y:S01]  /*0700*/  IMAD R20, R20, UR5, R5 ;  /* 0x0000000514147c24 */ /* 0x000fe2000f8e0205 */
[----:B------:R-:W-:Y:S02]  /*0710*/  IADD3 R28, P0, R4, R22, RZ ;  /* 0x00000016041c7210 */ /* 0x000fe40007f1e0ff */
[----:B------:R-:W3:Y:S01]  /*0720*/  @!P3 LDC.64 R4, c[0x0][0x250] ;  /* 0x00009400ff04bb82 */ /* 0x000ee20000000a00 */
[----:B------:R-:W-:Y:S02]  /*0730*/  LOP3.LUT R22, R27, 0x1, RZ, 0xc0, !PT ;  /* 0x000000011b167812 */ /* 0x000fe400078ec0ff */
[----:B------:R-:W-:Y:S01]  /*0740*/  IADD3.X R29, R3, R23, R20, P0, !PT ;  /* 0x00000017031d7210 */ /* 0x000fe200007fe414 */
[----:B------:R-:W-:Y:S01]  /*0750*/  VIADD R23, R27, 0x40 ;  /* 0x000000401b177836 */ /* 0x000fe20000000000 */
[----:B------:R-:W-:Y:S01]  /*0760*/  ISETP.NE.U32.AND P4, PT, R22, 0x1, PT ;  /* 0x000000011600780c */ /* 0x000fe20003f85070 */
[----:B-----5:R-:W-:-:S02]  /*0770*/  @!P3 IMAD R20, R33, R18, RZ ;  /* 0x000000122114b224 */ /* 0x020fc400078e02ff */
[----:B------:R-:W5:Y:S01]  /*0780*/  @!P2 LDC.64 R2, c[0x0][0x250] ;  /* 0x00009400ff02ab82 */ /* 0x000f620000000a00 */
[----:B------:R-:W-:Y:S01]  /*0790*/  ISETP.GE.AND P6, PT, R23, R16, PT ;  /* 0x000000101700720c */ /* 0x000fe20003fc6270 */
[----:B--2---:R-:W-:Y:S02]  /*07a0*/  @!P2 IMAD R22, R21, R8, RZ ;  /* 0x000000081516a224 */ /* 0x004fe400078e02ff */
[C---:B------:R-:W-:Y:S02]  /*07b0*/  @!P3 IMAD R20, R27.reuse, R19, R20 ;  /* 0x000000131b14b224 */ /* 0x040fe400078e0214 */
[----:B------:R-:W-:-:S04]  /*07c0*/  @!P3 IMAD.WIDE.U32 R34, R27, R18, R28 ;  /* 0x000000121b22b225 */ /* 0x000fc800078e001c */
[----:B------:R-:W-:Y:S02]  /*07d0*/  VIADD R21, R27, 0x60 ;  /* 0x000000601b157836 */ /* 0x000fe40000000000 */
[----:B------:R-:W-:Y:S01]  /*07e0*/  @!P2 IMAD R9, R31, R9, R22 ;  /* 0x000000091f09a224 */ /* 0x000fe200078e0216 */
[----:B------:R-:W-:Y:S01]  /*07f0*/  MOV R22, 0xf8 ;  /* 0x000000f800167802 */ /* 0x000fe20000000f00 */
[----:B------:R-:W2:Y:S01]  /*0800*/  @!P6 LDC.64 R18, c[0x0][0x268] ;  /* 0x00009a00ff12eb82 */ /* 0x000ea20000000a00 */
[----:B------:R-:W-:Y:S01]  /*0810*/  @!P3 IMAD.IADD R20, R35, 0x1, R20 ;  /* 0x000000012314b824 */ /* 0x000fe200078e0214 */
[C---:B---3--:R-:W-:Y:S01]  /*0820*/  @!P3 LEA R40, P0, R34.reuse, R4, 0x2 ;  /* 0x000000042228b211 */ /* 0x048fe200078010ff */
[----:B------:R-:W-:Y:S01]  /*0830*/  @!P2 IMAD.WIDE.U32 R42, R31, R8, R28 ;  /* 0x000000081f2aa225 */ /* 0x000fe200078e001c */
[----:B------:R-:W-:Y:S01]  /*0840*/  ISETP.GE.AND P5, PT, R21, R16, PT ;  /* 0x000000101500720c */ /* 0x000fe20003fa6270 */
[----:B------:R-:W-:Y:S01]  /*0850*/  HFMA2.MMA R35, -RZ, RZ, 0, 3.147125244140625e-05 ;  /* 0x00000210ff237435 */ /* 0x000fe200000001ff */
[----:B------:R-:W-:Y:S01]  /*0860*/  @!P3 LEA.HI.X R41, R34, R5, R20, 0x2, P0 ;  /* 0x000000052229b211 */ /* 0x000fe200000f1414 */
[----:B------:R-:W-:Y:S01]  /*0870*/  @P3 IMAD.MOV.U32 R33, RZ, RZ, -0x800000 ;  /* 0xff800000ff213424 */ /* 0x000fe200078e00ff */
[----:B------:R-:W-:Y:S01]  /*0880*/  @!P2 IADD3 R9, R43, R9, RZ ;  /* 0x000000092b09a210 */ /* 0x000fe20007ffe0ff */
[----:B------:R-:W-:Y:S01]  /*0890*/  @P2 IMAD.MOV.U32 R43, RZ, RZ, -0x800000 ;  /* 0xff800000ff2b2424 */ /* 0x000fe200078e00ff */
[----:B-----5:R-:W-:-:S02]  /*08a0*/  @!P2 LEA R44, P0, R42, R2, 0x2 ;  /* 0x000000022a2ca211 */ /* 0x020fc400078010ff */
[----:B------:R-:W-:Y:S01]  /*08b0*/  SEL R31, R22, 0x108, !P4 ;  /* 0x00000108161f7807 */ /* 0x000fe20006000000 */
[----:B------:R3:W-:Y:S01]  /*08c0*/  @P3 STS [R30], R33 ;  /* 0x000000211e003388 */ /* 0x0007e20000000800 */
[----:B------:R-:W-:Y:S02]  /*08d0*/  @!P2 LEA.HI.X R45, R42, R3, R9, 0x2, P0 ;  /* 0x000000032a2da211 */ /* 0x000fe400000f1409 */
[----:B------:R-:W5:Y:S01]  /*08e0*/  @!P6 LDC.64 R8, c[0x0][0x250] ;  /* 0x00009400ff08eb82 */ /* 0x000f620000000a00 */
[----:B------:R-:W-:Y:S01]  /*08f0*/  IMAD.IADD R32, R26, 0x1, R31 ;  /* 0x000000011a207824 */ /* 0x000fe200078e021f */
[----:B------:R-:W-:Y:S01]  /*0900*/  @!P6 SHF.R.S32.HI R3, RZ, 0x1f, R23 ;  /* 0x0000001fff03e819 */ /* 0x000fe20000011417 */
[----:B------:R-:W-:Y:S01]  /*0910*/  @!PT LDS RZ, [RZ] ;  /* 0x00000000fffff984 */ /* 0x000fe20000000800 */
[----:B------:R-:W-:Y:S01]  /*0920*/  @!PT LDS RZ, [RZ] ;  /* 0x00000000fffff984 */ /* 0x000fe20000000800 */
[----:B------:R-:W-:Y:S01]  /*0930*/  @!PT LDS RZ, [RZ] ;  /* 0x00000000fffff984 */ /* 0x000fe20000000800 */
[----:B------:R1:W-:Y:S01]  /*0940*/  @!P3 LDGSTS.E.LTC128B [R30], desc[UR38][R40.64] ;  /* 0x00000000281ebfae */ /* 0x0003e2000b921966 */
[----:B------:R-:W-:Y:S01]  /*0950*/  LOP3.LUT P0, RZ, R27, 0x2, RZ, 0xc0, !PT ;  /* 0x000000021bff7812 */ /* 0x000fe2000780c0ff */
[----:B------:R-:W-:Y:S01]  /*0960*/  IMAD R32, R32, 0x4, R25 ;  /* 0x0000000420207824 */ /* 0x000fe200078e0219 */
[----:B------:R-:W-:-:S02]  /*0970*/  ISETP.GE.AND P3, PT, R37, R16, PT ;  /* 0x000000102500720c */ /* 0x000fc40003f66270 */
[----:B------:R-:W4:Y:S01]  /*0980*/  @!P5 LDC.64 R4, c[0x0][0x268] ;  /* 0x00009a00ff04db82 */ /* 0x000f220000000a00 */
[----:B--2---:R-:W-:Y:S01]  /*0990*/  @!P6 IMAD R2, R3, R18, RZ ;  /* 0x000000120302e224 */ /* 0x004fe200078e02ff */
[----:B------:R2:W-:Y:S01]  /*09a0*/  @P2 STS [R32], R43 ;  /* 0x0000002b20002388 */ /* 0x0005e20000000800 */
[----:B------:R-:W-:Y:S02]  /*09b0*/  SEL R35, R35, 0x1f0, !P0 ;  /* 0x000001f023237807 */ /* 0x000fe40004000000 */
[----:B------:R-:W-:Y:S01]  /*09c0*/  @!P6 IMAD R47, R23, R19, R2 ;  /* 0x00000013172fe224 */ /* 0x000fe200078e0202 */
[----:B------:R-:W-:Y:S01]  /*09d0*/  @!PT LDS RZ, [RZ] ;  /* 0x00000000fffff984 */ /* 0x000fe20000000800 */
[----:B------:R-:W-:Y:S01]  /*09e0*/  @!PT LDS RZ, [RZ] ;  /* 0x00000000fffff984 */ /* 0x000fe20000000800 */
[----:B------:R-:W-:Y:S01]  /*09f0*/  @!PT LDS RZ, [RZ] ;  /* 0x00000000fffff984 */ /* 0x000fe20000000800 */
[----:B------:R5:W-:Y:S01]  /*0a00*/  @!P2 LDGSTS.E.LTC128B [R32], desc[UR38][R44.64] ;  /* 0x000000002c20afae */ /* 0x000be2000b921966 */
[----:B------:R-:W-:Y:S01]  /*0a10*/  @!P5 SHF.R.S32.HI R19, RZ, 0x1f, R21 ;  /* 0x0000001fff13d819 */ /* 0x000fe20000011415 */
[----:B------:R-:W4:Y:S01]  /*0a20*/  @!P5 LDC.64 R2, c[0x0][0x250] ;  /* 0x00009400ff02db82 */ /* 0x000f220000000a00 */
[C---:B------:R-:W-:Y:S02]  /*0a30*/  IADD3 R34, R26.reuse, R35, RZ ;  /* 0x000000231a227210 */ /* 0x040fe40007ffe0ff */
[----:B------:R-:W-:Y:S01]  /*0a40*/  IADD3 R38, R26, R31, R35 ;  /* 0x0000001f1a267210 */ /* 0x000fe20007ffe023 */
[----:B------:R-:W-:Y:S01]  /*0a50*/  @!P3 IMAD.MOV.U32 R48, RZ, RZ, R28 ;  /* 0x000000ffff30b224 */ /* 0x000fe200078e001c */
[----:B------:R-:W-:Y:S01]  /*0a60*/  @!P5 IADD3 R42, R35, R26, R31 ;  /* 0x0000001a232ad210 */ /* 0x000fe20007ffe01f */
[----:B---3--:R-:W-:Y:S01]  /*0a70*/  VIADD R33, R27, 0x80 ;  /* 0x000000801b217836 */ /* 0x008fe20000000000 */
[----:B------:R-:W-:Y:S01]  /*0a80*/  @P5 MOV R53, 0xff800000 ;  /* 0xff80000000355802 */ /* 0x000fe20000000f00 */
[----:B------:R-:W-:-:S02]  /*0a90*/  IMAD R34, R34, 0x4, R25 ;  /* 0x0000000422227824 */ /* 0x000fc400078e0219 */
[--C-:B------:R-:W-:Y:S01]  /*0aa0*/  IMAD R38, R38, 0x4, R25.reuse ;  /* 0x0000000426267824 */ /* 0x100fe200078e0219 */
[----:B------:R-:W-:Y:S01]  /*0ab0*/  ISETP.GE.AND P4, PT, R33, R16, PT ;  /* 0x000000102100720c */ /* 0x000fe20003f86270 */
[----:B------:R-:W-:Y:S02]  /*0ac0*/  @!P5 IMAD R42, R42, 0x4, R25 ;  /* 0x000000042a2ad824 */ /* 0x000fe400078e0219 */
[C---:B-1----:R-:W-:Y:S02]  /*0ad0*/  VIADD R41, R27.reuse, 0xc0 ;  /* 0x000000c01b297836 */ /* 0x042fe40000000000 */
[----:B------:R-:W-:-:S03]  /*0ae0*/  VIADD R27, R27, 0xe0 ;  /* 0x000000e01b1b7836 */ /* 0x000fc60000000000 */
[----:B------:R-:W-:Y:S01]  /*0af0*/  ISETP.GE.AND P2, PT, R41, R16, PT ;  /* 0x000000102900720c */ /* 0x000fe20003f46270 */
[----:B--2---:R-:W-:-:S04]  /*0b00*/  @P6 IMAD.MOV.U32 R43, RZ, RZ, -0x800000 ;  /* 0xff800000ff2b6424 */ /* 0x004fc800078e00ff */
[----:B------:R-:W-:Y:S01]  /*0b10*/  @!P4 SHF.R.S32.HI R49, RZ, 0x1f, R33 ;  /* 0x0000001fff31c819 */ /* 0x000fe20000011421 */
[----:B-----5:R-:W-:Y:S01]  /*0b20*/  @!P6 IMAD.MOV.U32 R45, RZ, RZ, R29 ;  /* 0x000000ffff2de224 */ /* 0x020fe200078e001d */
[----:B------:R-:W-:Y:S01]  /*0b30*/  @!P6 MOV R44, R28 ;  /* 0x0000001c002ce202 */ /* 0x000fe20000000f00 */
[----:B------:R1:W-:Y:S04]  /*0b40*/  @P6 STS [R34], R43 ;  /* 0x0000002b22006388 */ /* 0x0003e80000000800 */
[----:B------:R-:W-:Y:S02]  /*0b50*/  @!P6 IMAD.WIDE.U32 R44, R23, R18, R44 ;  /* 0x00000012172ce225 */ /* 0x000fe400078e002c */
[----:B------:R-:W2:Y:S03]  /*0b60*/  @!P4 LDC.64 R22, c[0x0][0x268] ;  /* 0x00009a00ff16cb82 */ /* 0x000ea60000000a00 */
[----:B------:R-:W-:-:S02]  /*0b70*/  @!P6 IADD3 R18, R45, R47, RZ ;  /* 0x0000002f2d12e210 */ /* 0x000fc40007ffe0ff */
[C---:B------:R-:W-:Y:S01]  /*0b80*/  @!P6 LEA R50, P0, R44.reuse, R8, 0x2 ;  /* 0x000000082c32e211 */ /* 0x040fe200078010ff */
[-C--:B----4-:R-:W-:Y:S01]  /*0b90*/  @!P5 IMAD R8, R19, R4.reuse, RZ ;  /* 0x000000041308d224 */ /* 0x090fe200078e02ff */
[----:B------:R-:W-:Y:S01]  /*0ba0*/  @!P3 SHF.R.S32.HI R45, RZ, 0x1f, R37 ;  /* 0x0000001fff2db819 */ /* 0x000fe20000011425 */
[----:B------:R-:W-:Y:S01]  /*0bb0*/  @!P5 IMAD.MOV.U32 R19, RZ, RZ, R29 ;  /* 0x000000ffff13d224 */ /* 0x000fe200078e001d */
[----:B------:R-:W-:Y:S01]  /*0bc0*/  @!P6 LEA.HI.X R51, R44, R9, R18, 0x2, P0 ;  /* 0x000000092c33e211 */ /* 0x000fe200000f1412 */
[----:B------:R-:W-:Y:S02]  /*0bd0*/  @!P5 IMAD.MOV.U32 R18, RZ, RZ, R28 ;  /* 0x000000ffff12d224 */ /* 0x000fe400078e001c */
[C---:B------:R-:W-:Y:S02]  /*0be0*/  @!P5 IMAD R8, R21.reuse, R5, R8 ;  /* 0x000000051508d224 */ /* 0x040fe400078e0208 */
[----:B------:R-:W-:Y:S01]  /*0bf0*/  @!P5 IMAD.WIDE.U32 R20, R21, R4, R18 ;  /* 0x000000041514d225 */ /* 0x000fe200078e0012 */
[----:B------:R-:W-:Y:S01]  /*0c00*/  @!PT LDS RZ, [RZ] ;  /* 0x00000000fffff984 */ /* 0x000fe20000000800 */
[----:B------:R-:W-:Y:S01]  /*0c10*/  @!PT LDS RZ, [RZ] ;  /* 0x00000000fffff984 */ /* 0x000fe20000000800 */
[----:B------:R-:W-:Y:S01]  /*0c20*/  @!PT LDS RZ, [RZ] ;  /* 0x00000000fffff984 */ /* 0x000fe20000000800 */
[----:B------:R3:W-:Y:S01]  /*0c30*/  @!P6 LDGSTS.E.LTC128B [R34], desc[UR38][R50.64] ;  /* 0x000000003222efae */ /* 0x0007e2000b921966 */
[----:B------:R-:W4:Y:S01]  /*0c40*/  @!P3 LDC.64 R18, c[0x0][0x268] ;  /* 0x00009a00ff12bb82 */ /* 0x000f220000000a00 */
[----:B------:R-:W-:Y:S01]  /*0c50*/  ISETP.GE.AND P6, PT, R27, R16, PT ;  /* 0x000000101b00720c */ /* 0x000fe20003fc6270 */
[----:B------:R-:W-:Y:S01]  /*0c60*/  @!P5 IMAD.IADD R8, R21, 0x1, R8 ;  /* 0x000000011508d824 */ /* 0x000fe200078e0208 */
[----:B------:R-:W-:Y:S01]  /*0c70*/  @!P5 LEA R46, P0, R20, R2, 0x2 ;  /* 0x00000002142ed211 */ /* 0x000fe200078010ff */
[----:B------:R3:W-:Y:S01]  /*0c80*/  @P5 STS [R38], R53 ;  /* 0x0000003526005388 */ /* 0x0007e20000000800 */
[----:B-1----:R-:W-:-:S02]  /*0c90*/  @P4 MOV R43, 0xff800000 ;  /* 0xff800000002b4802 */ /* 0x002fc40000000f00 */
[----:B------:R-:W-:Y:S01]  /*0ca0*/  @!P5 LEA.HI.X R47, R20, R3, R8, 0x2, P0 ;  /* 0x00000003142fd211 */ /* 0x000fe200000f1408 */
[----:B------:R-:W1:Y:S01]  /*0cb0*/  @!P2 LDC.64 R4, c[0x0][0x268] ;  /* 0x00009a00ff04ab82 */ /* 0x000e620000000a00 */
[----:B--2---:R-:W-:Y:S01]  /*0cc0*/  @!P4 IMAD R40, R49, R22, RZ ;  /* 0x000000163128c224 */ /* 0x004fe200078e02ff */
[----:B------:R-:W-:Y:S02]  /*0cd0*/  @!P2 SHF.R.S32.HI R49, RZ, 0x1f, R41 ;  /* 0x0000001fff31a819 */ /* 0x000fe40000011429 */
[----:B------:R-:W-:Y:S01]  /*0ce0*/  @!PT LDS RZ, [RZ] ;  /* 0x00000000fffff984 */ /* 0x000fe20000000800 */
[----:B------:R-:W-:Y:S01]  /*0cf0*/  @!PT LDS RZ, [RZ] ;  /* 0x00000000fffff984 */ /* 0x000fe20000000800 */
[----:B------:R-:W-:Y:S01]  /*0d00*/  @!PT LDS RZ, [RZ] ;  /* 0x00000000fffff984 */ /* 0x000fe20000000800 */
[----:B------:R3:W-:Y:S01]  /*0d10*/  @!P5 LDGSTS.E.LTC128B [R42], desc[UR38][R46.64] ;  /* 0x000000002e2adfae */ /* 0x0007e2000b921966 */
[----:B------:R-:W-:-:S03]  /*0d20*/  @!P4 IMAD R23, R33, R23, R40 ;  /* 0x000000172117c224 */ /* 0x000fc600078e0228 */
[----:B------:R-:W2:Y:S01]  /*0d30*/  @!P4 LDC.64 R20, c[0x0][0x250] ;  /* 0x00009400ff14cb82 */ /* 0x000ea20000000a00 */
[----:B------:R3:W-:Y:S07]  /*0d40*/  @P4 STS [R30+0x1000], R43 ;  /* 0x0010002b1e004388 */ /* 0x0007ee0000000800 */
[----:B------:R-:W5:Y:S01]  /*0d50*/  @!P3 LDC.64 R8, c[0x0][0x250] ;  /* 0x00009400ff08bb82 */ /* 0x000f620000000a00 */
[----:B----4-:R-:W-:Y:S02]  /*0d60*/  @!P3 IMAD R40, R45, R18, RZ ;  /* 0x000000122d28b224 */ /* 0x010fe400078e02ff */
[----:B------:R-:W-:-:S04]  /*0d70*/  @!P4 IMAD.WIDE.U32 R44, R33, R22, R28 ;  /* 0x00000016212cc225 */ /* 0x000fc800078e001c */
[----:B------:R-:W-:Y:S01]  /*0d80*/  @!P3 IMAD R19, R37, R19, R40 ;  /* 0x000000132513b224 */ /* 0x000fe200078e0228 */
[----:B------:R-:W4:Y:S01]  /*0d90*/  @!P2 LDC.64 R2, c[0x0][0x250] ;  /* 0x00009400ff02ab82 */ /* 0x000f220000000a00 */
[----:B-1----:R-:W-:Y:S01]  /*0da0*/  @!P2 IMAD R22, R49, R4, RZ ;  /* 0x000000043116a224 */ /* 0x002fe200078e02ff */
[----:B------:R-:W-:Y:S01]  /*0db0*/  @!P3 MOV R49, R29 ;  /* 0x0000001d0031b202 */ /* 0x000fe20000000f00 */
[----:B------:R-:W-:Y:S02]  /*0dc0*/  @!P4 IMAD.IADD R23, R45, 0x1, R23 ;  /* 0x000000012d17c824 */ /* 0x000fe400078e0217 */
[----:B------:R-:W-:Y:S02]  /*0dd0*/  @!P2 IMAD R5, R41, R5, R22 ;  /* 0x000000052905a224 */ /* 0x000fe400078e0216 */
[----:B------:R-:W-:Y:S01]  /*0de0*/  @!P3 IMAD.WIDE.U32 R48, R37, R18, R48 ;  /* 0x000000122530b225 */ /* 0x000fe200078e0030 */
[----:B--2---:R-:W-:-:S03]  /*0df0*/  @!P4 LEA R20, P0, R44, R20, 0x2 ;  /* 0x000000142c14c211 */ /* 0x004fc600078010ff */
[----:B------:R-:W-:Y:S01]  /*0e00*/  @!P2 IMAD.WIDE.U32 R40, R41, R4, R28 ;  /* 0x000000042928a225 */ /* 0x000fe200078e001c */
[----:B------:R-:W-:Y:S02]  /*0e10*/  @!P4 LEA.HI.X R21, R44, R21, R23, 0x2, P0 ;  /* 0x000000152c15c211 */ /* 0x000fe400000f1417 */
[----:B------:R-:W-:Y:S01]  /*0e20*/  @P3 MOV R23, 0xff800000 ;  /* 0xff80000000173802 */ /* 0x000fe20000000f00 */
[----:B------:R-:W-:Y:S01]  /*0e30*/  @!P3 IMAD.IADD R19, R49, 0x1, R19 ;  /* 0x000000013113b824 */ /* 0x000fe200078e0213 */
[C---:B-----5:R-:W-:Y:S01]  /*0e40*/  @!P3 LEA R8, P5, R48.reuse, R8, 0x2 ;  /* 0x000000083008b211 */ /* 0x060fe200078a10ff */
[----:B------:R-:W-:Y:S01]  /*0e50*/  @!PT LDS RZ, [RZ] ;  /* 0x00000000fffff984 */ /* 0x000fe20000000800 */
[----:B------:R-:W-:Y:S01]  /*0e60*/  @!PT LDS RZ, [RZ] ;  /* 0x00000000fffff984 */ /* 0x000fe20000000800 */
[----:B------:R-:W-:Y:S01]  /*0e70*/  @!PT LDS RZ, [RZ] ;  /* 0x00000000fffff984 */ /* 0x000fe20000000800 */
[----:B------:R3:W-:Y:S01]  /*0e80*/  @!P4 LDGSTS.E.LTC128B [R30+0x1000], desc[UR38][R20.64] ;  /* 0x01000000141ecfae */ /* 0x0007e2000b921966 */
[----:B------:R-:W-:Y:S02]  /*0e90*/  @!P2 IADD3 R5, R41, R5, RZ ;  /* 0x000000052905a210 */ /* 0x000fe40007ffe0ff */
[----:B------:R-:W-:Y:S01]  /*0ea0*/  @!P3 LEA.HI.X R9, R48, R9, R19, 0x2, P5 ;  /* 0x000000093009b211 */ /* 0x000fe200028f1413 */
[----:B------:R-:W-:Y:S01]  /*0eb0*/  @P2 IMAD.MOV.U32 R19, RZ, RZ, -0x800000 ;  /* 0xff800000ff132424 */ /* 0x000fe200078e00ff */
[----:B------:R3:W-:Y:S01]  /*0ec0*/  @P3 STS [R32+0x1000], R23 ;  /* 0x0010001720003388 */ /* 0x0007e20000000800 */
[----:B----4-:R-:W-:-:S03]  /*0ed0*/  @!P2 LEA R2, P0, R40, R2, 0x2 ;  /* 0x000000022802a211 */ /* 0x010fc600078010ff */
        /* <DEDUP_REMOVED lines=30> */
.L_x_1046:
[----:B------:R-:W-:Y:S05]  /*10c0*/  BSYNC B0 ;  /* 0x0000000000007941 */ /* 0x000fea0003800000 */
.L_x_1045:
[----:B--23--:R-:W-:Y:S01]  /*10d0*/  LOP3.LUT R3, R15, 0xffffffe0, RZ, 0xc0, !PT ;  /* 0xffffffe00f037812 */ /* 0x00cfe200078ec0ff */
[----:B------:R-:W-:Y:S01]  /*10e0*/  USHF.L.U32 UR4, UR36, 0x7, URZ ;  /* 0x0000000724047899 */ /* 0x000fe2000800063f */
[C---:B-1----:R-:W-:Y:S01]  /*10f0*/  @P1 IMAD.HI.U32 R13, R14.reuse, R13, RZ ;  /* 0x0000000d0e0d1227 */ /* 0x042fe200078e00ff */
[----:B------:R-:W-:Y:S01]  /*1100*/  ISETP.GE.AND P0, PT, R14, R17, PT ;  /* 0x000000110e00720c */ /* 0x000fe20003f06270 */
[----:B------:R-:W0:Y:S01]  /*1110*/  LDGDEPBAR ;  /* 0x00000000000079af */ /* 0x000e220000000000 */
[----:B------:R-:W-:Y:S01]  /*1120*/  USHF.R.S32.HI UR5, URZ, 0x1f, UR4 ;  /* 0x0000001f3f057899 */ /* 0x000fe20008011404 */
[----:B------:R-:W-:Y:S01]  /*1130*/  IMAD.IADD R3, R24, 0x1, -R3 ;  /* 0x0000000118037824 */ /* 0x000fe200078e0a03 */
[----:B------:R-:W-:Y:S01]  /*1140*/  IADD3 R12, R12, -UR4, RZ ;  /* 0x800000040c0c7c10 */ /* 0x000fe2000fffe0ff */
[----:B------:R-:W-:Y:S01]  /*1150*/  IMAD.MOV.U32 R4, RZ, RZ, R14 ;  /* 0x000000ffff047224 */ /* 0x000fe200078e000e */
[----:B----4-:R-:W-:Y:S01]  /*1160*/  @P1 SHF.R.U32.HI R4, RZ, R0, R13 ;  /* 0x00000000ff041219 */ /* 0x010fe2000001160d */
[----:B------:R-:W-:-:S02]  /*1170*/  IMAD.SHL.U32 R15, R3, 0x4, RZ ;  /* 0x00000004030f7824 */ /* 0x000fc400078e00ff */
[-C--:B------:R-:W-:Y:S01]  /*1180*/  IMAD R0, R39, R6.reuse, RZ ;  /* 0x0000000627007224 */ /* 0x080fe200078e02ff */
[----:B------:R-:W-:Y:S01]  /*1190*/  SEL R2, R4, 0xffffffff, !P0 ;  /* 0xffffffff04027807 */ /* 0x000fe20004000000 */
[C---:B------:R-:W-:Y:S01]  /*11a0*/  IMAD.WIDE.U32 R22, R36.reuse, R6, UR4 ;  /* 0x0000000424167e25 */ /* 0x040fe2000f8e0006 */
        /* <DEDUP_REMOVED lines=24> */
[----:B------:R-:W4:Y:S01]  /*1330*/  @!P4 LDC.64 R16, c[0x0][0x210] ;  /* 0x00008400ff10cb82 */ /* 0x000f220000000a00 */
[----:B------:R-:W-:Y:S02]  /*1340*/  MOV R5, 0x400 ;  /* 0x0000040000057802 */ /* 0x000fe40000000f00 */
[----:B------:R-:W-:Y:S02]  /*1350*/  IADD3.X R45, R41, R23, R4, P0, !PT ;  /* 0x00000017292d7210 */ /* 0x000fe400007fe404 */
[----:B-1----:R-:W-:-:S03]  /*1360*/  LEA R0, R0, R5, 0x18 ;  /* 0x0000000500007211 */ /* 0x002fc600078ec0ff */
[----:B------:R-:W1:Y:S01]  /*1370*/  @!P5 LDC.64 R6, c[0x0][0x210] ;  /* 0x00008400ff06db82 */ /* 0x000e620000000a00 */
[----:B--2---:R-:W-:Y:S01]  /*1380*/  @!P4 IADD3 R20, P2, R44, R20, RZ ;  /* 0x000000142c14c210 */ /* 0x004fe20007f5e0ff */
[C-C-:B------:R-:W-:Y:S02]  /*1390*/  @!P4 IMAD R5, R37.reuse, 0x4, R0.reuse ;  /* 0x000000042505c824 */ /* 0x140fe400078e0200 */
[----:B------:R-:W-:Y:S01]  /*13a0*/  @!P5 IMAD R13, R37, 0x4, R0 ;  /* 0x00000004250dd824 */ /* 0x000fe200078e0200 */
[----:B------:R-:W-:-:S03]  /*13b0*/  @!P4 IADD3.X R21, R45, R21, RZ, P2, !PT ;  /* 0x000000152d15c210 */ /* 0x000fc600017fe4ff */
[----:B------:R-:W2:Y:S01]  /*13c0*/  @!P4 LDC.64 R8, c[0x0][0x210] ;  /* 0x00008400ff08cb82 */ /* 0x000ea20000000a00 */
[----:B---3--:R-:W-:-:S04]  /*13d0*/  @!P5 LEA R4, P0, R18, R44, 0x1 ;  /* 0x0000002c1204d211 */ /* 0x008fc800078008ff */
[----:B------:R-:W-:Y:S02]  /*13e0*/  @!P5 LEA.HI.X R19, R18, R45, R19, 0x1, P0 ;  /* 0x0000002d1213d211 */ /* 0x000fe400000f0c13 */
[----:B------:R-:W-:Y:S02]  /*13f0*/  SHF.R.U32.HI R18, RZ, 0x2, R3 ;  /* 0x00000002ff127819 */ /* 0x000fe40000011603 */
[----:B----4-:R-:W-:-:S04]  /*1400*/  @!P4 LEA R16, P3, R44, R16, 0x2 ;  /* 0x000000102c10c211 */ /* 0x010fc800078610ff */
[----:B------:R-:W-:Y:S02]  /*1410*/  @!P4 LEA.HI.X R17, R44, R17, R45, 0x2, P3 ;  /* 0x000000112c11c211 */ /* 0x000fe400018f142d */
[----:B-1----:R-:W-:-:S03]  /*1420*/  @!P5 LEA R6, P0, R4, R6, 0x2 ;  /* 0x000000060406d211 */ /* 0x002fc600078010ff */
[----:B------:R-:W-:Y:S01]  /*1430*/  @!PT LDS RZ, [RZ] ;  /* 0x00000000fffff984 */ /* 0x000fe20000000800 */
[----:B------:R-:W-:Y:S01]  /*1440*/  @!PT LDS RZ, [RZ] ;  /* 0x00000000fffff984 */ /* 0x000fe20000000800 */
[----:B------:R-:W-:Y:S01]  /*1450*/  @!PT LDS RZ, [RZ] ;  /* 0x00000000fffff984 */ /* 0x000fe20000000800 */
[----:B------:R1:W-:Y:S01]  /*1460*/  @!P4 LDGSTS.E.BYPASS.LTC128B.128 [R5+0x2020], desc[UR38][R16.64] ;  /* 0x020200001005cfae */ /* 0x0003e2000b901d66 */
[----:B------:R-:W-:Y:S01]  /*1470*/  @!P5 LEA.HI.X R7, R4, R7, R19, 0x2, P0 ;  /* 0x000000070407d211 */ /* 0x000fe200000f1413 */
[----:B------:R-:W-:Y:S01]  /*1480*/  IMAD.SHL.U32 R4, R3, 0x8, RZ ;  /* 0x0000000803047824 */ /* 0x000fe200078e00ff */
[----:B------:R-:W-:Y:S01]  /*1490*/  @!P4 LEA R19, R37, R0, 0x2 ;  /* 0x000000002513c211 */ /* 0x000fe200078e10ff */
[----:B------:R-:W0:Y:S01]  /*14a0*/  LDGDEPBAR ;  /* 0x00000000000079af */ /* 0x000e220000000000 */
[C---:B--2---:R-:W-:Y:S02]  /*14b0*/  @!P4 LEA R8, P2, R20.reuse, R8, 0x2 ;  /* 0x000000081408c211 */ /* 0x044fe400078410ff */
[----:B------:R-:W-:Y:S02]  /*14c0*/  LOP3.LUT P0, RZ, R3, 0x2, RZ, 0xc0, !PT ;  /* 0x0000000203ff7812 */ /* 0x000fe4000780c0ff */
[----:B------:R-:W-:Y:S02]  /*14d0*/  @!P4 LEA.HI.X R9, R20, R9, R21, 0x2, P2 ;  /* 0x000000091409c211 */ /* 0x000fe400010f1415 */
[----:B------:R-:W-:-:S02]  /*14e0*/  LOP3.LUT R21, R4, 0xf8, RZ, 0xc0, !PT ;  /* 0x000000f804157812 */ /* 0x000fc400078ec0ff */
[----:B------:R-:W-:Y:S01]  /*14f0*/  LOP3.LUT R4, R3, 0x1, RZ, 0xc0, !PT ;  /* 0x0000000103047812 */ /* 0x000fe200078ec0ff */
[----:B------:R2:W-:Y:S01]  /*1500*/  @!P4 LDGSTS.E.BYPASS.LTC128B.128 [R19+0x3020], desc[UR38][R8.64] ;  /* 0x030200000813cfae */ /* 0x0005e2000b901d66 */
[----:B------:R-:W-:Y:S02]  /*1510*/  LOP3.LUT R21, R21, 0x7, R10, 0xf8, !PT ;  /* 0x0000000715157812 */ /* 0x000fe400078ef80a */
[----:B------:R-:W-:Y:S01]  /*1520*/  ISETP.NE.U32.AND P2, PT, R4, 0x1, PT ;  /* 0x000000010400780c */ /* 0x000fe20003f45070 */
[----:B------:R-:W0:Y:S01]  /*1530*/  LDGDEPBAR ;  /* 0x00000000000079af */ /* 0x000e220000000000 */
[----:B------:R-:W-:-:S03]  /*1540*/  LOP3.LUT R21, R21, 0x7, R18, 0x78, !PT ;  /* 0x0000000715157812 */ /* 0x000fc600078e7812 */
[----:B------:R2:W-:Y:S02]  /*1550*/  @!P5 LDGSTS.E.BYPASS.LTC128B.128 [R13+0x4020], desc[UR38][R6.64] ;  /* 0x04020000060ddfae */ /* 0x0005e4000b901d66 */
[----:B------:R-:W-:Y:S02]  /*1560*/  IMAD R30, R21, 0x4, R0 ;  /* 0x00000004151e7824 */ /* 0x000fe400078e0200 */
[----:B------:R-:W0:Y:S01]  /*1570*/  LDGDEPBAR ;  /* 0x00000000000079af */ /* 0x000e220000000000 */
[----:B-1----:R-:W-:Y:S01]  /*1580*/  HFMA2.MMA R17, -RZ, RZ, 0, 0.00012969970703125 ;  /* 0x00000840ff117435 */ /* 0x002fe200000001ff */
[C---:B------:R-:W-:Y:S02]  /*1590*/  VIADD R29, R30.reuse, 0x3e0 ;  /* 0x000003e01e1d7836 */ /* 0x040fe40000000000 */
[----:B------:R-:W-:-:S07]  /*15a0*/  @P2 VIADD R29, R30, 0x420 ;  /* 0x000004201e1d2836 */ /* 0x000fce0000000000 */
[----:B------:R-:W-:-:S04]  /*15b0*/  SEL R17, R17, 0x7c0, !P0 ;  /* 0x000007c011117807 */ /* 0x000fc80004000000 */
[----:B------:R-:W-:Y:S01]  /*15c0*/  IADD3 R28, R30, R17, RZ ;  /* 0x000000111e1c7210 */ /* 0x000fe20007ffe0ff */
[----:B------:R-:W-:Y:S01]  /*15d0*/  IMAD.IADD R17, R17, 0x1, R29 ;  /* 0x0000000111117824 */ /* 0x000fe200078e021d */
[----:B------:R-:W-:-:S06]  /*15e0*/  DEPBAR.LE SB0, 0x3 ;  /* 0x000080c00000791a */ /* 0x000fcc0000000000 */
[----:B------:R-:W-:Y:S05]  /*15f0*/  WARPSYNC.ALL ;  /* 0x0000000000007948 */ /* 0x000fea0003800000 */
[----:B------:R-:W-:Y:S08]  /*1600*/  BAR.SYNC.DEFER_BLOCKING 0x0 ;  /* 0x0000000000007b1d */ /* 0x000ff00000010000 */
[----:B------:R-:W1:Y:S01]  /*1610*/  S2UR UR4, SR_CTAID.Y ;  /* 0x00000000000479c3 */ /* 0x000e620000002600 */
[----:B------:R-:W3:Y:S04]  /*1620*/  LDS R27, [R29] ;  /* 0x000000001d1b7984 */ /* 0x000ee80000000800 */
[----:B------:R-:W4:Y:S04]  /*1630*/  LDS R26, [R30] ;  /* 0x000000001e1a7984 */ /* 0x000f280000000800 */
[----:B------:R-:W5:Y:S04]  /*1640*/  LDS R25, [R28] ;  /* 0x000000001c197984 */ /* 0x000f680000000800 */
[----:B------:R-:W2:Y:S04]  /*1650*/  LDS R24, [R17] ;  /* 0x0000000011187984 */ /* 0x000ea80000000800 */
[----:B------:R-:W1:Y:S04]  /*1660*/  LDS R23, [R30+0x1000] ;  /* 0x001000001e177984 */ /* 0x000e680000000800 */
[----:B------:R-:W1:Y:S04]  /*1670*/  LDS R22, [R29+0x1000] ;  /* 0x001000001d167984 */ /* 0x000e680000000800 */
[----:B------:R-:W1:Y:S04]  /*1680*/  LDS R21, [R28+0x1000] ;  /* 0x001000001c157984 */ /* 0x000e680000000800 */
[----:B------:R-:W1:Y:S01]  /*1690*/  LDS R20, [R17+0x1000] ;  /* 0x0010000011147984 */ /* 0x000e620000000800 */
[----:B---3--:R-:W-:-:S02]  /*16a0*/  FSETP.NEU.FTZ.AND P3, PT, R27, -INF , PT ;  /* 0xff8000001b00780b */ /* 0x008fc40003f7d000 */
[----:B----4-:R-:W-:Y:S02]  /*16b0*/  FMNMX.FTZ R4, R27, R26, !PT ;  /* 0x0000001a1b047209 */ /* 0x010fe40007810000 */
[----:B------:R-:W-:Y:S02]  /*16c0*/  FSETP.NEU.FTZ.AND P5, PT, R26, -INF , PT ;  /* 0xff8000001a00780b */ /* 0x000fe40003fbd000 */
[----:B-----5:R-:W-:Y:S02]  /*16d0*/  FMNMX.FTZ R5, R4, R25, !PT ;  /* 0x0000001904057209 */ /* 0x020fe40007810000 */
[----:B------:R-:W-:Y:S02]  /*16e0*/  FSETP.NEU.FTZ.AND P2, PT, R25, -INF , PT ;  /* 0xff8000001900780b */ /* 0x000fe40003f5d000 */
[----:B--2---:R-:W-:-:S04]  /*16f0*/  FMNMX.FTZ R4, R5, R24, !PT ;  /* 0x0000001805047209 */ /* 0x004fc80007810000 */
        /* <DEDUP_REMOVED lines=50> */
[C---:B------:R-:W-:Y:S01]  /*1a20*/  @P2 VIADD R25, R3.reuse, 0xc0 ;  /* 0x000000c003192836 */ /* 0x040fe20000000000 */
[----:B------:R-:W2:Y:S01]  /*1a30*/  MUFU.EX2 R7, R7 ;  /* 0x0000000700077308 */ /* 0x000ea20000000800 */
[----:B---3--:R-:W-:Y:S01]  /*1a40*/  FADD.FTZ R19, R32, R9 ;  /* 0x0000000920137221 */ /* 0x008fe20000010000 */
[----:B------:R-:W-:-:S05]  /*1a50*/  @P0 IADD3 R25, R3, 0xe0, RZ ;  /* 0x000000e003190810 */ /* 0x000fca0007ffe0ff */
[----:B------:R-:W3:Y:S01]  /*1a60*/  SHFL.BFLY PT, R20, R25, 0x10, 0x1f ;  /* 0x0e001f0019147f89 */ /* 0x000ee200000e0000 */
[----:B------:R-:W4:Y:S01]  /*1a70*/  MUFU.EX2 R6, R6 ;  /* 0x0000000600067308 */ /* 0x000f220000000800 */
[----:B-1----:R-:W-:-:S07]  /*1a80*/  FADD.FTZ R32, R19, R8 ;  /* 0x0000000813207221 */ /* 0x002fce0000010000 */
[----:B------:R-:W1:Y:S01]  /*1a90*/  MUFU.EX2 R5, R5 ;  /* 0x0000000500057308 */ /* 0x000e620000000800 */
[----:B--2---:R-:W-:-:S07]  /*1aa0*/  FADD.FTZ R19, R32, R7 ;  /* 0x0000000720137221 */ /* 0x004fce0000010000 */
[----:B------:R-:W2:Y:S01]  /*1ab0*/  MUFU.EX2 R4, R4 ;  /* 0x0000000400047308 */ /* 0x000ea20000000800 */
[----:B----4-:R-:W-:Y:S01]  /*1ac0*/  FADD.FTZ R32, R19, R6 ;  /* 0x0000000613207221 */ /* 0x010fe20000010000 */
[----:B---3--:R-:W-:-:S03]  /*1ad0*/  VIMNMX R23, R25, R20, !PT ;  /* 0x0000001419177248 */ /* 0x008fc60007fe0100 */
[----:B-1----:R-:W-:Y:S02]  /*1ae0*/  FADD.FTZ R19, R32, R5 ;  /* 0x0000000520137221 */ /* 0x002fe40000010000 */
[----:B------:R-:W1:Y:S02]  /*1af0*/  SHFL.BFLY PT, R22, R23, 0x8, 0x1f ;  /* 0x0d001f0017167f89 */ /* 0x000e6400000e0000 */
[----:B--2---:R-:W-:-:S05]  /*1b00*/  FADD.FTZ R19, R19, R4 ;  /* 0x0000000413137221 */ /* 0x004fca0000010000 */
[----:B------:R-:W2:Y:S01]  /*1b10*/  SHFL.BFLY PT, R24, R19, 0x10, 0x1f ;  /* 0x0e001f0013187f89 */ /* 0x000ea200000e0000 */
[----:B-1----:R-:W-:-:S05]  /*1b20*/  VIMNMX R22, R23, R22, !PT ;  /* 0x0000001617167248 */ /* 0x002fca0007fe0100 */
[----:B------:R-:W1:Y:S01]  /*1b30*/  SHFL.BFLY PT, R27, R22, 0x4, 0x1f ;  /* 0x0c801f00161b7f89 */ /* 0x000e6200000e0000 */
[----:B--2---:R-:W-:Y:S02]  /*1b40*/  FADD.FTZ R24, R19, R24 ;  /* 0x0000001813187221 */ /* 0x004fe40000010000 */
[----:B------:R-:W2:Y:S03]  /*1b50*/  S2R R19, SR_TID.X ;  /* 0x0000000000137919 */ /* 0x000ea60000002100 */
[----:B------:R-:W3:Y:S01]  /*1b60*/  SHFL.BFLY PT, R21, R24, 0x8, 0x1f ;  /* 0x0d001f0018157f89 */ /* 0x000ee200000e0000 */
[----:B-1----:R-:W-:Y:S01]  /*1b70*/  VIMNMX R27, R22, R27, !PT ;  /* 0x0000001b161b7248 */ /* 0x002fe20007fe0100 */
[----:B------:R-:W-:Y:S02]  /*1b80*/  IMAD.MOV.U32 R22, RZ, RZ, RZ ;  /* 0x000000ffff167224 */ /* 0x000fe400078e00ff */
[----:B---3--:R-:W-:-:S02]  /*1b90*/  FADD.FTZ R21, R24, R21 ;  /* 0x0000001518157221 */ /* 0x008fc40000010000 */
[----:B------:R-:W1:Y:S01]  /*1ba0*/  SHFL.BFLY PT, R24, R27, 0x2, 0x1f ;  /* 0x0c401f001b187f89 */ /* 0x000e6200000e0000 */
[----:B--2---:R-:W-:-:S03]  /*1bb0*/  ISETP.GT.OR P2, PT, R19, 0xff, P3 ;  /* 0x000000ff1300780c */ /* 0x004fc60001f44670 */
[----:B------:R-:W2:Y:S01]  /*1bc0*/  SHFL.BFLY PT, R26, R21, 0x4, 0x1f ;  /* 0x0c801f00151a7f89 */ /* 0x000ea200000e0000 */
[----:B-1----:R-:W-:Y:S01]  /*1bd0*/  VIMNMX R24, R27, R24, !PT ;  /* 0x000000181b187248 */ /* 0x002fe20007fe0100 */
[----:B--2---:R-:W-:-:S04]  /*1be0*/  FADD.FTZ R26, R21, R26 ;  /* 0x0000001a151a7221 */ /* 0x004fc80000010000 */
[----:B------:R-:W1:Y:S04]  /*1bf0*/  SHFL.BFLY PT, R23, R24, 0x1, 0x1f ;  /* 0x0c201f0018177f89 */ /* 0x000e6800000e0000 */
[----:B------:R-:W2:Y:S01]  /*1c00*/  SHFL.BFLY PT, R31, R26, 0x2, 0x1f ;  /* 0x0c401f001a1f7f89 */ /* 0x000ea200000e0000 */
[----:B-1----:R-:W-:Y:S01]  /*1c10*/  VIMNMX R23, R24, R23, !PT ;  /* 0x0000001718177248 */ /* 0x002fe20007fe0100 */
[----:B--2---:R-:W-:-:S05]  /*1c20*/  FADD.FTZ R31, R26, R31 ;  /* 0x0000001f1a1f7221 */ /* 0x004fca0000010000 */
[----:B------:R-:W1:Y:S02]  /*1c30*/  SHFL.BFLY PT, R20, R31, 0x1, 0x1f ;  /* 0x0c201f001f147f89 */ /* 0x000e6400000e0000 */
[----:B-1----:R-:W-:-:S04]  /*1c40*/  FADD.FTZ R20, R31, R20 ;  /* 0x000000141f147221 */ /* 0x002fc80000010000 */
        /* <DEDUP_REMOVED lines=44> */
.L_x_1048:
[----:B------:R-:W-:Y:S05]  /*1f10*/  BSYNC B0 ;  /* 0x0000000000007941 */ /* 0x000fea0003800000 */
.L_x_1047:
[----:B------:R-:W-:Y:S01]  /*1f20*/  STS [R30], R3 ;  /* 0x000000031e007388 */ /* 0x000fe20000000800 */
[----:B------:R-:W-:Y:S01]  /*1f30*/  IMAD R14, R10, 0x4, R0 ;  /* 0x000000040a0e7824 */ /* 0x000fe200078e0200 */
[----:B------:R-:W-:Y:S01]  /*1f40*/  BSSY B1, `(.L_x_1049) ;  /* 0x00000e5000017945 */ /* 0x000fe20003800000 */
[----:B-1----:R-:W-:Y:S01]  /*1f50*/  CS2R R6, SRZ ;  /* 0x0000000000067805 */ /* 0x002fe2000001ff00 */
[----:B------:R-:W-:Y:S01]  /*1f60*/  STS [R29], R16 ;  /* 0x000000101d007388 */ /* 0x000fe20000000800 */
[----:B------:R-:W-:-:S03]  /*1f70*/  CS2R R4, SRZ ;  /* 0x0000000000047805 */ /* 0x000fc6000001ff00 */
[----:B------:R-:W-:Y:S04]  /*1f80*/  STS [R28], R9 ;  /* 0x000000091c007388 */ /* 0x000fe80000000800 */
[----:B------:R-:W-:Y:S04]  /*1f90*/  STS [R17], R8 ;  /* 0x0000000811007388 */ /* 0x000fe80000000800 */
[----:B------:R-:W-:Y:S04]  /*1fa0*/  STS [R30+0x1000], R13 ;  /* 0x0010000d1e007388 */ /* 0x000fe80000000800 */
[----:B------:R-:W-:Y:S04]  /*1fb0*/  STS [R29+0x1000], R18 ;  /* 0x001000121d007388 */ /* 0x000fe80000000800 */
[----:B------:R-:W-:Y:S04]  /*1fc0*/  STS [R28+0x1000], R19 ;  /* 0x001000131c007388 */ /* 0x000fe80000000800 */
[----:B------:R-:W-:Y:S04]  /*1fd0*/  STS [R17+0x1000], R22 ;  /* 0x0010001611007388 */ /* 0x000fe80000000800 */
[----:B------:R-:W-:Y:S01]  /*1fe0*/  @!P2 STS [R14+0x2000], R23 ;  /* 0x002000170e00a388 */ /* 0x000fe20000000800 */
        /* <DEDUP_REMOVED lines=16> */
[----:B------:R-:W-:Y:S01]  /*20f0*/  CS2R R6, SRZ ;  /* 0x0000000000067805 */ /* 0x000fe2000001ff00 */
[----:B------:R-:W-:-:S03]  /*2100*/  IMAD.MOV.U32 R18, RZ, RZ, RZ ;  /* 0x000000ffff127224 */ /* 0x000fc600078e00ff */
[----:B------:R-:W-:-:S05]  /*2110*/  LOP3.LUT R43, R4, 0x3, RZ, 0xc0, !PT ;  /* 0x00000003042b7812 */ /* 0x000fca00078ec0ff */
[----:B------:R-:W-:Y:S01]  /*2120*/  IMAD.IADD R43, R4, 0x1, -R43 ;  /* 0x00000001042b7824 */ /* 0x000fe200078e0a2b */
[----:B------:R-:W-:-:S07]  /*2130*/  CS2R R4, SRZ ;  /* 0x0000000000047805 */ /* 0x000fce000001ff00 */
.L_x_1053:
[C---:B------:R-:W-:Y:S02]  /*2140*/  VIADD R51, R18.reuse, 0x3 ;  /* 0x0000000312337836 */ /* 0x040fe40000000000 */
[----:B------:R-:W-:Y:S02]  /*2150*/  IMAD R16, R37, 0x4, R0 ;  /* 0x0000000425107824 */ /* 0x000fe400078e0200 */
[----:B------:R-:W-:Y:S01]  /*2160*/  IMAD.SHL.U32 R3, R18, 0x8, RZ ;  /* 0x0000000812037824 */ /* 0x000fe200078e00ff */
[----:B------:R-:W-:Y:S01]  /*2170*/  ISETP.GT.OR P1, PT, R51, R42, P4 ;  /* 0x0000002a3300720c */ /* 0x000fe20002724670 */
[----:B------:R-:W-:Y:S03]  /*2180*/  VIADD R43, R43, 0xfffffffc ;  /* 0xfffffffc2b2b7836 */ /* 0x000fe60000000000 */
[C---:B------:R-:W-:Y:S02]  /*2190*/  LOP3.LUT R8, R3.reuse, 0x20, RZ, 0xc0, !PT ;  /* 0x0000002003087812 */ /* 0x040fe400078ec0ff */
[C---:B------:R-:W-:Y:S04]  /*21a0*/  LOP3.LUT R9, R3.reuse, 0xffffffc0, RZ, 0xc0, !PT ;  /* 0xffffffc003097812 */ /* 0x040fe800078ec0ff */
[----:B------:R-:W-:Y:S01]  /*21b0*/  IADD3 R8, R8, R9, R10 ;  /* 0x0000000908087210 */ /* 0x000fe20007ffe00a */
[----:B------:R-:W-:Y:S02]  /*21c0*/  VIADD R9, R3, 0x8 ;  /* 0x0000000803097836 */ /* 0x000fe40000000000 */
[----:B------:R-:W-:Y:S01]  /*21d0*/  @!P1 SHF.R.S32.HI R53, RZ, 0x1f, R51 ;  /* 0x0000001fff359819 */ /* 0x000fe20000011433 */
[----:B------:R-:W1:Y:S01]  /*21e0*/  @!P1 LDC.64 R48, c[0x0][0x238] ;  /* 0x00008e00ff309b82 */ /* 0x000e620000000a00 */
[----:B------:R-:W-:Y:S04]  /*21f0*/  LOP3.LUT R13, R8, 0x3e0, RZ, 0xc0, !PT ;  /* 0x000003e0080d7812 */ /* 0x000fe800078ec0ff */
[----:B------:R-:W-:Y:S03]  /*2200*/  SHF.R.U32.HI R13, RZ, 0x5, R13 ;  /* 0x00000005ff0d7819 */ /* 0x000fe6000001160d */
[----:B------:R-:W2:Y:S01]  /*2210*/  @!P1 LDC.64 R46, c[0x0][0x210] ;  /* 0x00008400ff2e9b82 */ /* 0x000ea20000000a00 */
[----:B------:R-:W-:Y:S02]  /*2220*/  LOP3.LUT R13, R13, R8, RZ, 0x3c, !PT ;  /* 0x000000080d0d7212 */ /* 0x000fe400078e3cff */
[C---:B------:R-:W-:Y:S02]  /*2230*/  LOP3.LUT R8, R9.reuse, 0x28, RZ, 0xc0, !PT ;  /* 0x0000002809087812 */ /* 0x040fe400078ec0ff */
[----:B------:R-:W-:Y:S01]  /*2240*/  LOP3.LUT R9, R9, 0xffffffc0, RZ, 0xc0, !PT ;  /* 0xffffffc009097812 */ /* 0x000fe200078ec0ff */
[----:B------:R-:W-:Y:S02]  /*2250*/  IMAD R11, R13, 0x4, R0 ;  /* 0x000000040d0b7824 */ /* 0x000fe400078e0200 */
[----:B------:R-:W-:Y:S01]  /*2260*/  VIADD R13, R3, 0x10 ;  /* 0x00000010030d7836 */ /* 0x000fe20000000000 */
[----:B------:R-:W-:Y:S03]  /*2270*/  IADD3 R9, R8, R9, R10 ;  /* 0x0000000908097210 */ /* 0x000fe60007ffe00a */
[----:B------:R-:W3:Y:S01]  /*2280*/  LDS R11, [R11] ;  /* 0x000000000b0b7984 */ /* 0x000ee20000000800 */
[----:B------:R-:W-:Y:S04]  /*2290*/  LOP3.LUT R8, R9, 0x3e0, RZ, 0xc0, !PT ;  /* 0x000003e009087812 */ /* 0x000fe800078ec0ff */
[----:B------:R-:W-:Y:S04]  /*22a0*/  SHF.R.U32.HI R8, RZ, 0x5, R8 ;  /* 0x00000005ff087819 */ /* 0x000fe80000011608 */
[----:B------:R-:W-:Y:S02]  /*22b0*/  LOP3.LUT R9, R8, R9, RZ, 0x3c, !PT ;  /* 0x0000000908097212 */ /* 0x000fe400078e3cff */
[C---:B------:R-:W-:Y:S02]  /*22c0*/  LOP3.LUT R8, R13.reuse, 0x30, RZ, 0xc0, !PT ;  /* 0x000000300d087812 */ /* 0x040fe400078ec0ff */
[----:B------:R-:W-:Y:S01]  /*22d0*/  LOP3.LUT R13, R13, 0xffffffc0, RZ, 0xc0, !PT ;  /* 0xffffffc00d0d7812 */ /* 0x000fe200078ec0ff */
[----:B------:R-:W-:Y:S03]  /*22e0*/  IMAD R14, R9, 0x4, R0 ;  /* 0x00000004090e7824 */ /* 0x000fe600078e0200 */
[----:B------:R-:W-:Y:S04]  /*22f0*/  IADD3 R13, R8, R13, R10 ;  /* 0x0000000d080d7210 */ /* 0x000fe80007ffe00a */
[----:B------:R-:W-:Y:S04]  /*2300*/  LOP3.LUT R8, R13, 0x3e0, RZ, 0xc0, !PT ;  /* 0x000003e00d087812 */ /* 0x000fe800078ec0ff */
[----:B------:R-:W-:Y:S01]  /*2310*/  SHF.R.U32.HI R8, RZ, 0x5, R8 ;  /* 0x00000005ff087819 */ /* 0x000fe20000011608 */
[-C--:B-1----:R-:W-:Y:S02]  /*2320*/  @!P1 IMAD R50, R53, R48.reuse, RZ ;  /* 0x0000003035329224 */ /* 0x082fe400078e02ff */
[C---:B------:R-:W-:Y:S04]  /*2330*/  @!P1 IMAD.WIDE.U32 R52, R51.reuse, R48, R44 ;  /* 0x0000003033349225 */ /* 0x040fe800078e002c */
[----:B------:R-:W-:Y:S01]  /*2340*/  @!P1 IMAD R49, R51, R49, R50 ;  /* 0x0000003133319224 */ /* 0x000fe200078e0232 */
[----:B--2---:R-:W-:Y:S01]  /*2350*/  @!P1 LEA R48, P0, R52, R46, 0x2 ;  /* 0x0000002e34309211 */ /* 0x004fe200078010ff */
[C---:B------:R-:W-:Y:S02]  /*2360*/  VIADD R51, R18.reuse, 0x4 ;  /* 0x0000000412337836 */ /* 0x040fe40000000000 */
[----:B------:R-:W-:Y:S02]  /*2370*/  @!P1 IMAD.IADD R46, R53, 0x1, R49 ;  /* 0x00000001352e9824 */ /* 0x000fe400078e0231 */
[----:B------:R-:W-:Y:S03]  /*2380*/  VIADD R50, R18, 0x5 ;  /* 0x0000000512327836 */ /* 0x000fe60000000000 */
[----:B------:R-:W-:Y:S02]  /*2390*/  @!P1 LEA.HI.X R49, R52, R47, R46, 0x2, P0 ;  /* 0x0000002f34319211 */ /* 0x000fe400000f142e */
[-C--:B------:R-:W-:Y:S02]  /*23a0*/  ISETP.GT.OR P2, PT, R50, R42.reuse, P4 ;  /* 0x0000002a3200720c */ /* 0x080fe40002744670 */
[----:B---3--:R-:W-:Y:S01]  /*23b0*/  FSETP.GT.FTZ.AND P0, PT, R11, RZ, PT ;  /* 0x000000ff0b00720b */ /* 0x008fe20003f14000 */
[----:B------:R-:W-:Y:S01]  /*23c0*/  @!PT LDS RZ, [RZ] ;  /* 0x00000000fffff984 */ /* 0x000fe20000000800 */
[----:B------:R-:W-:Y:S01]  /*23d0*/  @!PT LDS RZ, [RZ] ;  /* 0x00000000fffff984 */ /* 0x000fe20000000800 */
[----:B------:R-:W-:Y:S01]  /*23e0*/  @!PT LDS RZ, [RZ] ;  /* 0x00000000fffff984 */ /* 0x000fe20000000800 */
[----:B------:R1:W-:Y:S01]  /*23f0*/  @!P1 LDGSTS.E.BYPASS.LTC128B.128 [R16+0x5020], desc[UR38][R48.64] ;  /* 0x0502000030109fae */ /* 0x0003e2000b901d66 */
[----:B------:R-:W-:Y:S02]  /*2400*/  ISETP.GT.OR P1, PT, R51, R42, P4 ;  /* 0x0000002a3300720c */ /* 0x000fe40002724670 */
[----:B------:R-:W-:Y:S04]  /*2410*/  ISETP.LT.OR P0, PT, R2, RZ, !P0 ;  /* 0x000000ff0200720c */ /* 0x000fe80004701670 */
[----:B------:R-:W-:Y:S01]  /*2420*/  ISETP.GE.OR P0, PT, R15, R12, P0 ;  /* 0x0000000c0f00720c */ /* 0x000fe20000706670 */
[----:B------:R-:W0:Y:S06]  /*2430*/  LDGDEPBAR ;  /* 0x00000000000079af */ /* 0x000e2c0000000000 */
[----:B------:R-:W2:Y:S01]  /*2440*/  @!P1 LDC.64 R46, c[0x0][0x238] ;  /* 0x00008e00ff2e9b82 */ /* 0x000ea20000000a00 */
[----:B------:R-:W-:Y:S07]  /*2450*/  @!P1 SHF.R.S32.HI R17, RZ, 0x1f, R51 ;  /* 0x0000001fff119819 */ /* 0x000fee0000011433 */
[----:B------:R-:W3:Y:S08]  /*2460*/  @!P1 LDC.64 R52, c[0x0][0x210] ;  /* 0x00008400ff349b82 */ /* 0x000ef00000000a00 */
[----:B-1----:R-:W1:Y:S01]  /*2470*/  @!P2 LDC.64 R48, c[0x0][0x238] ;  /* 0x00008e00ff30ab82 */ /* 0x002e620000000a00 */
[----:B------:R-:W-:Y:S04]  /*2480*/  DEPBAR.LE SB0, 0x3 ;  /* 0x000080c00000791a */ /* 0x000fe80000000000 */
[----:B------:R-:W4:Y:S01]  /*2490*/  LDS R9, [R14] ;  /* 0x000000000e097984 */ /* 0x000f220000000800 */
[-C--:B--2---:R-:W-:Y:S02]  /*24a0*/  @!P1 IMAD R17, R17, R46.reuse, RZ ;  /* 0x0000002e11119224 */ /* 0x084fe400078e02ff */
[C---:B------:R-:W-:Y:S04]  /*24b0*/  @!P1 IMAD.WIDE.U32 R22, R51.reuse, R46, R44 ;  /* 0x0000002e33169225 */ /* 0x040fe800078e002c */
[----:B------:R-:W-:Y:S01]  /*24c0*/  @!P1 IMAD R17, R51, R47, R17 ;  /* 0x0000002f33119224 */ /* 0x000fe200078e0211 */
[----:B---3--:R-:W-:Y:S01]  /*24d0*/  @!P1 LEA R52, P3, R22, R52, 0x2 ;  /* 0x0000003416349211 */ /* 0x008fe200078610ff */
[----:B------:R-:W2:Y:S02]  /*24e0*/  @!P2 LDC.64 R46, c[0x0][0x210] ;  /* 0x00008400ff2eab82 */ /* 0x000ea40000000a00 */
[----:B------:R-:W-:Y:S02]  /*24f0*/  @!P1 IMAD.IADD R17, R23, 0x1, R17 ;  /* 0x0000000117119824 */ /* 0x000fe400078e0211 */
[----:B-1----:R-:W-:Y:S03]  /*2500*/  @!P2 IMAD.WIDE.U32 R26, R50, R48, R44 ;  /* 0x00000030321aa225 */ /* 0x002fe600078e002c */
[----:B------:R-:W-:Y:S02]  /*2510*/  @!P1 LEA.HI.X R53, R22, R53, R17, 0x2, P3 ;  /* 0x0000003516359211 */ /* 0x000fe400018f1411 */
[----:B------:R-:W1:Y:S01]  /*2520*/  @!P0 LDS.128 R20, [R16+0x2020] ;  /* 0x0020200010148984 */ /* 0x000e620000000c00 */
[----:B------:R-:W-:Y:S07]  /*2530*/  @!P2 SHF.R.S32.HI R17, RZ, 0x1f, R50 ;  /* 0x0000001fff11a819 */ /* 0x000fee0000011432 */
[----:B------:R-:W-:Y:S01]  /*2540*/  @!PT LDS RZ, [RZ] ;  /* 0x00000000fffff984 */ /* 0x000fe20000000800 */
[----:B------:R-:W-:Y:S01]  /*2550*/  @!PT LDS RZ, [RZ] ;  /* 0x00000000fffff984 */ /* 0x000fe20000000800 */
[----:B------:R-:W-:Y:S01]  /*2560*/  @!PT LDS RZ, [RZ] ;  /* 0x00000000fffff984 */ /* 0x000fe20000000800 */
[----:B------:R3:W-:Y:S01]  /*2570*/  @!P1 LDGSTS.E.BYPASS.LTC128B.128 [R16+0x2020], desc[UR38][R52.64] ;  /* 0x0202000034109fae */ /* 0x0007e2000b901d66 */
[----:B--2---:R-:W-:Y:S07]  /*2580*/  @!P2 LEA R46, P3, R26, R46, 0x2 ;  /* 0x0000002e1a2ea211 */ /* 0x004fee00078610ff */
[----:B------:R-:W0:Y:S01]  /*2590*/  LDGDEPBAR ;  /* 0x00000000000079af */ /* 0x000e220000000000 */
[----:B----4-:R-:W-:Y:S04]  /*25a0*/  FSETP.GT.FTZ.AND P1, PT, R9, RZ, PT ;  /* 0x000000ff0900720b */ /* 0x010fe80003f34000 */
[----:B------:R-:W-:Y:S04]  /*25b0*/  ISETP.LT.OR P1, PT, R2, RZ, !P1 ;  /* 0x000000ff0200720c */ /* 0x000fe80004f21670 */
[----:B------:R-:W-:Y:S01]  /*25c0*/  ISETP.GE.OR P1, PT, R15, R12, P1 ;  /* 0x0000000c0f00720c */ /* 0x000fe20000f26670 */
[----:B---3--:R-:W-:Y:S01]  /*25d0*/  @!P2 IMAD R52, R17, R48, RZ ;  /* 0x000000301134a224 */ /* 0x008fe200078e02ff */
[----:B------:R-:W-:Y:S01]  /*25e0*/  LOP3.LUT R17, R8, R13, RZ, 0x3c, !PT ;  /* 0x0000000d08117212 */ /* 0x000fe200078e3cff */
[----:B------:R-:W-:Y:S02]  /*25f0*/  VIADD R13, R3, 0x18 ;  /* 0x00000018030d7836 */ /* 0x000fe40000000000 */
[----:B------:R-:W-:Y:S01]  /*2600*/  @!P2 IMAD R49, R50, R49, R52 ;  /* 0x000000313231a224 */ /* 0x000fe200078e0234 */
[----:B------:R-:W-:Y:S04]  /*2610*/  DEPBAR.LE SB0, 0x3 ;  /* 0x000080c00000791a */ /* 0x000fe80000000000 */
[----:B------:R-:W-:Y:S01]  /*2620*/  @!P2 IMAD.IADD R49, R27, 0x1, R49 ;  /* 0x000000011b31a824 */ /* 0x000fe200078e0231 */
[----:B------:R-:W-:Y:S01]  /*2630*/  LOP3.LUT R8, R13, 0x38, RZ, 0xc0, !PT ;  /* 0x000000380d087812 */ /* 0x000fe200078ec0ff */
[----:B------:R-:W-:Y:S01]  /*2640*/  IMAD R3, R17, 0x4, R0 ;  /* 0x0000000411037824 */ /* 0x000fe200078e0200 */
[----:B------:R-:W-:Y:S01]  /*2650*/  LOP3.LUT R13, R13, 0xffffffc0, RZ, 0xc0, !PT ;  /* 0xffffffc00d0d7812 */ /* 0x000fe200078ec0ff */
[----:B------:R-:W-:Y:S01]  /*2660*/  VIADD R53, R18, 0x6 ;  /* 0x0000000612357836 */ /* 0x000fe20000000000 */
[----:B------:R-:W-:Y:S01]  /*2670*/  @!P2 LEA.HI.X R47, R26, R47, R49, 0x2, P3 ;  /* 0x0000002f1a2fa211 */ /* 0x000fe200018f1431 */
[C---:B-1----:R-:W-:Y:S01]  /*2680*/  @!P0 FFMA.FTZ R4, R11.reuse, R20, R4 ;  /* 0x000000140b048223 */ /* 0x042fe20000010004 */
[----:B------:R-:W1:Y:S01]  /*2690*/  @!P1 LDS.128 R24, [R16+0x3020] ;  /* 0x0030200010189984 */ /* 0x000e620000000c00 */
[----:B------:R-:W-:Y:S01]  /*26a0*/  IADD3 R13, R8, R13, R10 ;  /* 0x0000000d080d7210 */ /* 0x000fe20007ffe00a */
[----:B------:R-:W-:Y:S01]  /*26b0*/  @!P0 FFMA.FTZ R5, R11, R21, R5 ;  /* 0x000000150b058223 */ /* 0x000fe20000010005 */
[----:B------:R-:W-:Y:S01]  /*26c0*/  ISETP.GT.OR P3, PT, R53, R42, P4 ;  /* 0x0000002a3500720c */ /* 0x000fe20002764670 */
[----:B------:R-:W-:Y:S01]  /*26d0*/  @!P0 FFMA.FTZ R6, R11, R22, R6 ;  /* 0x000000160b068223 */ /* 0x000fe20000010006 */
[----:B------:R-:W-:Y:S01]  /*26e0*/  LOP3.LUT R8, R13, 0x3e0, RZ, 0xc0, !PT ;  /* 0x000003e00d087812 */ /* 0x000fe200078ec0ff */
[----:B------:R-:W-:Y:S01]  /*26f0*/  @!P0 FFMA.FTZ R7, R11, R23, R7 ;  /* 0x000000170b078223 */ /* 0x000fe20000010007 */
[----:B------:R-:W-:Y:S01]  /*2700*/  IMAD.MOV.U32 R18, RZ, RZ, R51 ;  /* 0x000000ffff127224 */ /* 0x000fe200078e0033 */
[----:B------:R-:W2:Y:S01]  /*2710*/  LDS R3, [R3] ;  /* 0x0000000003037984 */ /* 0x000ea20000000800 */
[----:B------:R-:W-:Y:S03]  /*2720*/  SHF.R.U32.HI R8, RZ, 0x5, R8 ;  /* 0x00000005ff087819 */ /* 0x000fe60000011608 */
[----:B------:R-:W-:Y:S01]  /*2730*/  @!PT LDS RZ, [RZ] ;  /* 0x00000000fffff984 */ /* 0x000fe20000000800 */
[----:B------:R-:W-:Y:S01]  /*2740*/  @!PT LDS RZ, [RZ] ;  /* 0x00000000fffff984 */ /* 0x000fe20000000800 */
[----:B------:R-:W-:Y:S01]  /*2750*/  @!PT LDS RZ, [RZ] ;  /* 0x00000000fffff984 */ /* 0x000fe20000000800 */
[----:B------:R3:W-:Y:S01]  /*2760*/  @!P2 LDGSTS.E.BYPASS.LTC128B.128 [R16+0x3020], desc[UR38][R46.64] ;  /* 0x030200002e10afae */ /* 0x0007e2000b901d66 */
[----:B------:R-:W-:Y:S03]  /*2770*/  LOP3.LUT R13, R8, R13, RZ, 0x3c, !PT ;  /* 0x0000000d080d7212 */ /* 0x000fe600078e3cff */
[----:B------:R-:W4:Y:S01]  /*2780*/  @!P3 LDC.64 R48, c[0x0][0x210] ;  /* 0x00008400ff30bb82 */ /* 0x000f220000000a00 */
[----:B------:R-:W-:Y:S01]  /*2790*/  @!P3 SHF.R.S32.HI R50, RZ, 0x1f, R53 ;  /* 0x0000001fff32b819 */ /* 0x000fe20000011435 */
[----:B------:R-:W-:Y:S02]  /*27a0*/  IMAD R14, R13, 0x4, R0 ;  /* 0x000000040d0e7824 */ /* 0x000fe400078e0200 */
[----:B------:R-:W0:Y:S04]  /*27b0*/  LDGDEPBAR ;  /* 0x00000000000079af */ /* 0x000e280000000000 */
[----:B---3--:R-:W3:Y:S01]  /*27c0*/  @!P3 LDC.64 R46, c[0x0][0x238] ;  /* 0x00008e00ff2ebb82 */ /* 0x008ee20000000a00 */
[C---:B-1----:R-:W-:Y:S01]  /*27d0*/  @!P1 FFMA.FTZ R4, R9.reuse, R24, R4 ;  /* 0x0000001809049223 */ /* 0x042fe20000010004 */
[C---:B------:R-:W-:Y:S01]  /*27e0*/  @!P1 FFMA.FTZ R5, R9.reuse, R25, R5 ;  /* 0x0000001909059223 */ /* 0x040fe20000010005 */
[C---:B------:R-:W-:Y:S01]  /*27f0*/  @!P1 FFMA.FTZ R6, R9.reuse, R26, R6 ;  /* 0x0000001a09069223 */ /* 0x040fe20000010006 */
[----:B------:R-:W-:Y:S01]  /*2800*/  @!P1 FFMA.FTZ R7, R9, R27, R7 ;  /* 0x0000001b09079223 */ /* 0x000fe20000010007 */
[----:B------:R-:W-:Y:S04]  /*2810*/  DEPBAR.LE SB0, 0x3 ;  /* 0x000080c00000791a */ /* 0x000fe80000000000 */
[----:B------:R-:W1:Y:S01]  /*2820*/  LDS R13, [R14] ;  /* 0x000000000e0d7984 */ /* 0x000e620000000800 */
[----:B--2---:R-:W-:Y:S04]  /*2830*/  FSETP.GT.FTZ.AND P2, PT, R3, RZ, PT ;  /* 0x000000ff0300720b */ /* 0x004fe80003f54000 */
        /* <DEDUP_REMOVED lines=30> */
.L_x_1052:
[----:B------:R-:W-:Y:S05]  /*2a20*/  BSYNC B0 ;  /* 0x0000000000007941 */ /* 0x000fea0003800000 */
.L_x_1051:
[----:B------:R-:W-:Y:S05]  /*2a30*/  @!P5 BRA `(.L_x_1050) ;  /* 0x0000000000d4d947 */ /* 0x000fea0003800000 */
[----:B------:R-:W-:Y:S01]  /*2a40*/  VIADD R11, R51, 0x3 ;  /* 0x00000003330b7836 */ /* 0x000fe20000000000 */
[----:B------:R-:W-:Y:S01]  /*2a50*/  HFMA2.MMA R24, -RZ, RZ, 0, 1.78813934326171875e-07 ;  /* 0x00000003ff187435 */ /* 0x000fe200000001ff */
[----:B------:R-:W-:Y:S01]  /*2a60*/  IMAD.MOV.U32 R26, RZ, RZ, R19 ;  /* 0x000000ffff1a7224 */ /* 0x000fe200078e0013 */
[----:B------:R-:W-:Y:S02]  /*2a70*/  MOV R14, RZ ;  /* 0x000000ff000e7202 */ /* 0x000fe40000000f00 */
[----:B------:R-:W-:-:S07]  /*2a80*/  SHF.R.S32.HI R25, RZ, 0x1f, R11 ;  /* 0x0000001fff197819 */ /* 0x000fce000001140b */
.L_x_1054:
        /* <DEDUP_REMOVED lines=22> */
[----:B------:R-:W-:Y:S02]  /*2bf0*/  @!P1 IMAD R27, R21, 0x4, R0 ;  /* 0x00000004151b9824 */ /* 0x000fe400078e0200 */
        /* <DEDUP_REMOVED lines=19> */
[----:B------:R-:W2:Y:S02]  /*2d30*/  @!P0 LDS.128 R16, [R16+0x2020] ;  /* 0x0020200010108984 */ /* 0x000ea40000000c00 */
[C---:B--2---:R-:W-:Y:S01]  /*2d40*/  @!P0 FFMA.FTZ R4, R3.reuse, R16, R4 ;  /* 0x0000001003048223 */ /* 0x044fe20000010004 */
[C---:B------:R-:W-:Y:S01]  /*2d50*/  @!P0 FFMA.FTZ R5, R3.reuse, R17, R5 ;  /* 0x0000001103058223 */ /* 0x040fe20000010005 */
[C---:B------:R-:W-:Y:S01]  /*2d60*/  @!P0 FFMA.FTZ R6, R3.reuse, R18, R6 ;  /* 0x0000001203068223 */ /* 0x040fe20000010006 */
[----:B------:R-:W-:Y:S01]  /*2d70*/  @!P0 FFMA.FTZ R7, R3, R19, R7 ;  /* 0x0000001303078223 */ /* 0x000fe20000010007 */
[----:B-1----:R-:W-:Y:S09]  /*2d80*/  @P2 BRA `(.L_x_1054) ;  /* 0xfffffffc00402947 */ /* 0x002ff2000383ffff */
.L_x_1050:
[----:B------:R-:W-:Y:S05]  /*2d90*/  BSYNC B1 ;  /* 0x0000000000017941 */ /* 0x000fea0003800000 */
.L_x_1049:
[----:B------:R-:W-:Y:S05]  /*2da0*/  @P4 EXIT ;  /* 0x000000000000494d */ /* 0x000fea0003800000 */
[----:B------:R-:W1:Y:S01]  /*2db0*/  S2R R0, SR_CTAID.Y ;  /* 0x0000000000007919 */ /* 0x000e620000002600 */
[----:B------:R-:W-:Y:S02]  /*2dc0*/  ULDC.64 UR4, c[0x0][0x288] ;  /* 0x0000a20000047ab9 */ /* 0x000fe40000000a00 */
[----:B------:R-:W-:-:S04]  /*2dd0*/  IMAD R3, R38, UR4, RZ ;  /* 0x0000000426037c24 */ /* 0x000fc8000f8e02ff */
        /* <DEDUP_REMOVED lines=20> */
[----:B------:R-:W-:Y:S01]  /*2f20*/  STG.E.128 desc[UR38][R8.64], R4 ;  /* 0x0000000408007986 */ /* 0x000fe2000c101d26 */
[----:B------:R-:W-:Y:S05]  /*2f30*/  EXIT ;  /* 0x000000000000794d */ /* 0x000fea0003800000 */
.L_x_1055:
        /* <DEDUP_REMOVED lines=12> */
.L_x_1674:


//--------------------- .text._ZN7cutlass13device_kernelIN5flash19FlashAttnFwdCombineIN4cute5tupleIJNS3_1CILi8EEENS5_ILi128EEEEEELi7ELi256ELi1ELb0ELb0EffNS_4arch4Sm90EEEEEvNT_6ParamsE --------------------------
	.section	.text._ZN7cutlass13device_kernelIN5flash19FlashAttnFwdCombineIN4cute5tupleIJNS3_1CILi8EEENS5_ILi128EEEEEELi7ELi256ELi1ELb0ELb0EffNS_4arch4Sm90EEEEEvNT_6ParamsE,"ax",@progbits
	.align	128
.text._ZN7cutlass13device_kernelIN5flash19FlashAttnFwdCombineIN4cute5tupleIJNS3_1CILi8EEENS5_ILi128EEEEEELi7ELi256ELi1ELb0ELb0EffNS_4arch4Sm90EEEEEvNT_6ParamsE:
        .type           _ZN7cutlass13device_kernelIN5flash19FlashAttnFwdCombineIN4cute5tupleIJNS3_1CILi8EEENS5_ILi128EEEEEELi7ELi256ELi1ELb0ELb0EffNS_4arch4Sm90EEEEEvNT_6ParamsE,@function
        .size           _ZN7cutlass13device_kernelIN5flash19FlashAttnFwdCombineIN4cute5tupleIJNS3_1CILi8EEENS5_ILi128EEEEEELi7ELi256ELi1ELb0ELb0EffNS_4arch4Sm90EEEEEvNT_6ParamsE,(.L_x_1675 - _ZN7cutlass13device_kernelIN5flash19FlashAttnFwdCombineIN4cute5tupleIJNS3_1CILi8EEENS5_ILi128EEEEEELi7ELi256ELi1ELb0ELb0EffNS_4arch4Sm90EEEEEvNT_6ParamsE)
        .other          _ZN7cutlass13device_kernelIN5flash19FlashAttnFwdCombineIN4cute5tupleIJNS3_1CILi8EEENS5_ILi128EEEEEELi7ELi256ELi1ELb0ELb0EffNS_4arch4Sm90EEEEEvNT_6ParamsE,@"STO_CUDA_ENTRY STV_DEFAULT"
_ZN7cutlass13device_kernelIN5flash19FlashAttnFwdCombineIN4cute5tupleIJNS3_1CILi8EEENS5_ILi128EEEEEELi7ELi256ELi1ELb0ELb0EffNS_4arch4Sm90EEEEEvNT_6ParamsE:
        /* <DEDUP_REMOVED lines=58> */
.L_x_1056:
        /* <DEDUP_REMOVED lines=105> */
[C-C-:B------:R-:W-:Y:S01]  /*0a30*/  @P6 IMAD R21, R22.reuse, 0x4, R25.reuse ;  /* 0x0000000416156824 */ /* 0x140fe200078e0219 */
        /* <DEDUP_REMOVED lines=38> */
.L_x_1058:
[----:B------:R-:W-:Y:S05]  /*0ca0*/  BSYNC B0 ;  /* 0x0000000000007941 */ /* 0x000fea0003800000 */
.L_x_1057:
        /* <DEDUP_REMOVED lines=24> */
[----:B------:R-:W-:Y:S02]  /*0e30*/  IMAD.IADD R23, R23, 0x1, R5 ;  /* 0x0000000117177824 */ /* 0x000fe400078e0205 */
[----:B------:R-:W-:Y:S02]  /*0e40*/  IMAD R4, R4, UR4, RZ ;  /* 0x0000000404047c24 */ /* 0x000fe4000f8e02ff */
[----:B------:R-:W-:Y:S02]  /*0e50*/  IMAD R35, R8, R35, R20 ;  /* 0x0000002308237224 */ /* 0x000fe400078e0214 */
[C---:B------:R-:W-:Y:S02]  /*0e60*/  IMAD R4, R3.reuse, UR5, R4 ;  /* 0x0000000503047c24 */ /* 0x040fe4000f8e0204 */
[----:B------:R-:W2:Y:S01]  /*0e70*/  @!P4 LDC.64 R18, c[0x0][0x238] ;  /* 0x00008e00ff12cb82 */ /* 0x000ea20000000a00 */
[----:B------:R-:W-:Y:S01]  /*0e80*/  IMAD.WIDE.U32 R22, R3, UR4, R22 ;  /* 0x0000000403167c25 */ /* 0x000fe2000f8e0016 */
[----:B------:R-:W-:Y:S01]  /*0e90*/  SHF.R.S32.HI R34, RZ, 0x1f, R35 ;  /* 0x0000001fff227819 */ /* 0x000fe20000011423 */
[----:B------:R-:W-:-:S02]  /*0ea0*/  ULDC.64 UR4, c[0x0][0x230] ;  /* 0x00008c0000047ab9 */ /* 0x000fc40000000a00 */
[----:B------:R-:W-:Y:S02]  /*0eb0*/  IMAD.IADD R23, R23, 0x1, R4 ;  /* 0x0000000117177824 */ /* 0x000fe400078e0204 */
[----:B------:R-:W-:Y:S01]  /*0ec0*/  IMAD R3, R34, UR4, RZ ;  /* 0x0000000422037c24 */ /* 0x000fe2000f8e02ff */
[----:B------:R-:W3:Y:S01]  /*0ed0*/  @!P4 LDC.64 R10, c[0x0][0x210] ;  /* 0x00008400ff0acb82 */ /* 0x000ee20000000a00 */
[----:B------:R-:W-:-:S04]  /*0ee0*/  IMAD.WIDE.U32 R22, R35, UR4, R22 ;  /* 0x0000000423167c25 */ /* 0x000fc8000f8e0016 */
[----:B------:R-:W-:Y:S01]  /*0ef0*/  IMAD R3, R35, UR5, R3 ;  /* 0x0000000523037c24 */ /* 0x000fe2000f8e0203 */
[----:B------:R-:W-:Y:S01]  /*0f00*/  IADD3 R38, P0, R14, R22, RZ ;  /* 0x000000160e267210 */ /* 0x000fe20007f1e0ff */
[----:B------:R-:W-:Y:S01]  /*0f10*/  IMAD R15, R12, 0x80, R14 ;  /* 0x000000800c0f7824 */ /* 0x000fe200078e020e */
[----:B------:R-:W4:Y:S02]  /*0f20*/  @!P5 LDC.64 R16, c[0x0][0x238] ;  /* 0x00008e00ff10db82 */ /* 0x000f240000000a00 */
[----:B------:R-:W-:Y:S02]  /*0f30*/  IADD3.X R39, R36, R23, R3, P0, !PT ;  /* 0x0000001724277210 */ /* 0x000fe400007fe403 */
[----:B------:R-:W-:-:S04]  /*0f40*/  MOV R3, 0x400 ;  /* 0x0000040000037802 */ /* 0x000fc80000000f00 */
[----:B------:R-:W5:Y:S01]  /*0f50*/  @!P4 LDC.64 R6, c[0x0][0x210] ;  /* 0x00008400ff06cb82 */ /* 0x000f620000000a00 */
[----:B-1----:R-:W-:Y:S02]  /*0f60*/  LEA R0, R0, R3, 0x18 ;  /* 0x0000000300007211 */ /* 0x002fe400078ec0ff */
[----:B--2---:R-:W-:-:S03]  /*0f70*/  @!P4 IADD3 R18, P2, R38, R18, RZ ;  /* 0x000000122612c210 */ /* 0x004fc60007f5e0ff */
[----:B------:R-:W-:Y:S02]  /*0f80*/  @!P4 IMAD R3, R15, 0x4, R0 ;  /* 0x000000040f03c824 */ /* 0x000fe400078e0200 */
[----:B------:R-:W1:Y:S01]  /*0f90*/  @!P5 LDC.64 R4, c[0x0][0x210] ;  /* 0x00008400ff04db82 */ /* 0x000e620000000a00 */
[----:B---3--:R-:W-:Y:S01]  /*0fa0*/  @!P4 LEA R10, P3, R38, R10, 0x2 ;  /* 0x0000000a260ac211 */ /* 0x008fe200078610ff */
[----:B------:R-:W-:-:S03]  /*0fb0*/  @!P4 IMAD.X R19, R39, 0x1, R19, P2 ;  /* 0x000000012713c824 */ /* 0x000fc600010e0613 */
[----:B------:R-:W-:Y:S02]  /*0fc0*/  @!P4 LEA.HI.X R11, R38, R11, R39, 0x2, P3 ;  /* 0x0000000b260bc211 */ /* 0x000fe400018f1427 */
[----:B----4-:R-:W-:-:S03]  /*0fd0*/  @!P5 LEA R21, P0, R16, R38, 0x1 ;  /* 0x000000261015d211 */ /* 0x010fc600078008ff */
[----:B------:R-:W-:Y:S01]  /*0fe0*/  @!PT LDS RZ, [RZ] ;  /* 0x00000000fffff984 */ /* 0x000fe20000000800 */
[----:B------:R-:W-:Y:S01]  /*0ff0*/  @!PT LDS RZ, [RZ] ;  /* 0x00000000fffff984 */ /* 0x000fe20000000800 */
[----:B------:R-:W-:Y:S01]  /*1000*/  @!PT LDS RZ, [RZ] ;  /* 0x00000000fffff984 */ /* 0x000fe20000000800 */
[----:B------:R2:W-:Y:S01]  /*1010*/  @!P4 LDGSTS.E.BYPASS.LTC128B.128 [R3+0x1020], desc[UR38][R10.64] ;  /* 0x010200000a03cfae */ /* 0x0005e2000b901d66 */
[----:B------:R-:W-:-:S03]  /*1020*/  @!P5 LEA.HI.X R17, R16, R39, R17, 0x1, P0 ;  /* 0x000000271011d211 */ /* 0x000fc600000f0c11 */
[----:B------:R-:W0:Y:S01]  /*1030*/  LDGDEPBAR ;  /* 0x00000000000079af */ /* 0x000e220000000000 */
[----:B-----5:R-:W-:-:S04]  /*1040*/  @!P4 LEA R6, P2, R18, R6, 0x2 ;  /* 0x000000061206c211 */ /* 0x020fc800078410ff */
[----:B------:R-:W-:Y:S02]  /*1050*/  @!P4 LEA.HI.X R7, R18, R7, R19, 0x2, P2 ;  /* 0x000000071207c211 */ /* 0x000fe400010f1413 */
[----:B-1----:R-:W-:-:S04]  /*1060*/  @!P5 LEA R4, P0, R21, R4, 0x2 ;  /* 0x000000041504d211 */ /* 0x002fc800078010ff */
[----:B------:R-:W-:Y:S02]  /*1070*/  @!P5 LEA.HI.X R5, R21, R5, R17, 0x2, P0 ;  /* 0x000000051505d211 */ /* 0x000fe400000f1411 */
[C---:B------:R-:W-:Y:S01]  /*1080*/  LOP3.LUT P0, RZ, R2.reuse, 0x2, RZ, 0xc0, !PT ;  /* 0x0000000202ff7812 */ /* 0x040fe2000780c0ff */
[C-C-:B--2---:R-:W-:Y:S01]  /*1090*/  @!P4 IMAD R10, R15.reuse, 0x4, R0.reuse ;  /* 0x000000040f0ac824 */ /* 0x144fe200078e0200 */
[----:B------:R-:W-:Y:S01]  /*10a0*/  SHF.L.U32 R11, R2, 0x3, RZ ;  /* 0x00000003020b7819 */ /* 0x000fe200000006ff */
[----:B------:R-:W-:-:S03]  /*10b0*/  @!P5 IMAD R3, R15, 0x4, R0 ;  /* 0x000000040f03d824 */ /* 0x000fc600078e0200 */
[----:B------:R-:W-:Y:S01]  /*10c0*/  @!P4 LDGSTS.E.BYPASS.LTC128B.128 [R10+0x2020], desc[UR38][R6.64] ;  /* 0x02020000060acfae */ /* 0x000fe2000b901d66 */
[----:B------:R-:W-:-:S03]  /*10d0*/  LOP3.LUT R11, R11, 0xf8, RZ, 0xc0, !PT ;  /* 0x000000f80b0b7812 */ /* 0x000fc600078ec0ff */
[----:B------:R-:W0:Y:S01]  /*10e0*/  LDGDEPBAR ;  /* 0x00000000000079af */ /* 0x000e220000000000 */
[----:B------:R-:W-:-:S03]  /*10f0*/  LOP3.LUT R11, R11, 0x7, R12, 0xf8, !PT ;  /* 0x000000070b0b7812 */ /* 0x000fc600078ef80c */
[----:B------:R1:W-:Y:S01]  /*1100*/  @!P5 LDGSTS.E.BYPASS.LTC128B.128 [R3+0x3020], desc[UR38][R4.64] ;  /* 0x030200000403dfae */ /* 0x0003e2000b901d66 */
[----:B------:R-:W-:Y:S01]  /*1110*/  LOP3.LUT R24, R11, 0x7, R24, 0x78, !PT ;  /* 0x000000070b187812 */ /* 0x000fe200078e7818 */
[----:B------:R-:W-:Y:S02]  /*1120*/  IMAD.MOV.U32 R11, RZ, RZ, 0x3e0 ;  /* 0x000003e0ff0b7424 */ /* 0x000fe400078e00ff */
[----:B------:R-:W0:Y:S02]  /*1130*/  LDGDEPBAR ;  /* 0x00000000000079af */ /* 0x000e240000000000 */
        /* <DEDUP_REMOVED lines=119> */
.L_x_1060:
[----:B------:R-:W-:Y:S05]  /*18b0*/  BSYNC B0 ;  /* 0x0000000000007941 */ /* 0x000fea0003800000 */
.L_x_1059:
[----:B------:R-:W-:Y:S01]  /*18c0*/  IMAD R37, R12, 0x4, R0 ;  /* 0x000000040c257824 */ /* 0x000fe200078e0200 */
[----:B------:R-:W-:Y:S01]  /*18d0*/  STS [R24], R10 ;  /* 0x0000000a18007388 */ /* 0x000fe20000000800 */
[----:B------:R-:W-:Y:S01]  /*18e0*/  BSSY B1, `(.L_x_1061) ;  /* 0x00000e0000017945 */ /* 0x000fe20003800000 */
[----:B-1----:R-:W-:Y:S02]  /*18f0*/  CS2R R4, SRZ ;  /* 0x0000000000047805 */ /* 0x002fe4000001ff00 */
[----:B------:R-:W-:Y:S04]  /*1900*/  STS [R23], R7 ;  /* 0x0000000717007388 */ /* 0x000fe80000000800 */
[----:B------:R1:W-:Y:S04]  /*1910*/  STS [R22], R6 ;  /* 0x0000000616007388 */ /* 0x0003e80000000800 */
[----:B------:R-:W-:Y:S04]  /*1920*/  STS [R11], R17 ;  /* 0x000000110b007388 */ /* 0x000fe80000000800 */
        /* <DEDUP_REMOVED lines=19> */
[----:B------:R-:W-:Y:S01]  /*1a60*/  IMAD.MOV.U32 R20, RZ, RZ, RZ ;  /* 0x000000ffff147224 */ /* 0x000fe200078e00ff */
[----:B------:R-:W-:Y:S02]  /*1a70*/  CS2R R4, SRZ ;  /* 0x0000000000047805 */ /* 0x000fe4000001ff00 */
[----:B------:R-:W-:-:S05]  /*1a80*/  LOP3.LUT R41, R2, 0x3, RZ, 0xc0, !PT ;  /* 0x0000000302297812 */ /* 0x000fca00078ec0ff */
[----:B------:R-:W-:-:S07]  /*1a90*/  IMAD.IADD R41, R2, 0x1, -R41 ;  /* 0x0000000102297824 */ /* 0x000fce00078e0a29 */
.L_x_1065:
        /* <DEDUP_REMOVED lines=142> */
.L_x_1064:
[----:B------:R-:W-:Y:S05]  /*2380*/  BSYNC B0 ;  /* 0x0000000000007941 */ /* 0x000fea0003800000 */
.L_x_1063:
[----:B------:R-:W-:Y:S05]  /*2390*/  @!P5 BRA `(.L_x_1062) ;  /* 0x0000000000d0d947 */ /* 0x000fea0003800000 */
[----:B------:R-:W-:Y:S01]  /*23a0*/  VIADD R8, R42, 0x3 ;  /* 0x000000032a087836 */ /* 0x000fe20000000000 */
[----:B------:R-:W-:Y:S01]  /*23b0*/  HFMA2.MMA R20, -RZ, RZ, 0, 1.78813934326171875e-07 ;  /* 0x00000003ff147435 */ /* 0x000fe200000001ff */
[----:B------:R-:W-:-:S03]  /*23c0*/  IMAD.MOV.U32 R10, RZ, RZ, RZ ;  /* 0x000000ffff0a7224 */ /* 0x000fc600078e00ff */
[----:B------:R-:W-:-:S07]  /*23d0*/  SHF.R.S32.HI R11, RZ, 0x1f, R8 ;  /* 0x0000001fff0b7819 */ /* 0x000fce0000011408 */
.L_x_1066:
        /* <DEDUP_REMOVED lines=48> */
.L_x_1062:
[----:B------:R-:W-:Y:S05]  /*26e0*/  BSYNC B1 ;  /* 0x0000000000017941 */ /* 0x000fea0003800000 */
.L_x_1061:
        /* <DEDUP_REMOVED lines=26> */
.L_x_1067:
        /* <DEDUP_REMOVED lines=15> */
.L_x_1675:


//--------------------- .text._ZN7cutlass13device_kernelIN5flash19FlashAttnFwdCombineIN4cute5tupleIJNS3_1CILi8EEENS5_ILi128EEEEEELi6ELi256ELi1ELb0ELb0EffNS_4arch4Sm90EEEEEvNT_6ParamsE --------------------------
	.section	.text._ZN7cutlass13device_kernelIN5flash19FlashAttnFwdCombineIN4cute5tupleIJNS3_1CILi8EEENS5_ILi128EEEEEELi6ELi256ELi1ELb0ELb0EffNS_4arch4Sm90EEEEEvNT_6ParamsE,"ax",@progbits
	.align	128
.text._ZN7cutlass13device_kernelIN5flash19FlashAttnFwdCombineIN4cute5tupleIJNS3_1CILi8EEENS5_ILi128EEEEEELi6ELi256ELi1ELb0ELb0EffNS_4arch4Sm90EEEEEvNT_6ParamsE:
        .type           _ZN7cutlass13device_kernelIN5flash19FlashAttnFwdCombineIN4cute5tupleIJNS3_1CILi8EEENS5_ILi128EEEEEELi6ELi256ELi1ELb0ELb0EffNS_4arch4Sm90EEEEEvNT_6ParamsE,@function
        .size           _ZN7cutlass13device_kernelIN5flash19FlashAttnFwdCombineIN4cute5tupleIJNS3_1CILi8EEENS5_ILi128EEEEEELi6ELi256ELi1ELb0ELb0EffNS_4arch4Sm90EEEEEvNT_6ParamsE,(.L_x_1676 - _ZN7cutlass13device_kernelIN5flash19FlashAttnFwdCombineIN4cute5tupleIJNS3_1CILi8EEENS5_ILi128EEEEEELi6ELi256ELi1ELb0ELb0EffNS_4arch4Sm90EEEEEvNT_6ParamsE)
        .other          _ZN7cutlass13device_kernelIN5flash19FlashAttnFwdCombineIN4cute5tupleIJNS3_1CILi8EEENS5_ILi128EEEEEELi6ELi256ELi1ELb0ELb0EffNS_4arch4Sm90EEEEEvNT_6ParamsE,@"STO_CUDA_ENTRY STV_DEFAULT"
_ZN7cutlass13device_kernelIN5flash19FlashAttnFwdCombineIN4cute5tupleIJNS3_1CILi8EEENS5_ILi128EEEEEELi6ELi256ELi1ELb0ELb0EffNS_4arch4Sm90EEEEEvNT_6ParamsE:
        /* <DEDUP_REMOVED lines=58> */
.L_x_1068:
        /* <DEDUP_REMOVED lines=94> */
.L_x_1070:
[----:B------:R-:W-:Y:S05]  /*0980*/  BSYNC B0 ;  /* 0x0000000000007941 */ /* 0x000fea0003800000 */
.L_x_1069:
        /* <DEDUP_REMOVED lines=14> */
[----:B--2---:R-:W-:Y:S01]  /*0a70*/  IMAD.WIDE.U32 R22, R32, R4, UR4 ;  /* 0x0000000420167e25 */ /* 0x004fe2000f8e0004 */
        /* <DEDUP_REMOVED lines=29> */
[--C-:B------:R-:W-:Y:S02]  /*0c50*/  @!P4 IMAD R3, R15, 0x4, R0.reuse ;  /* 0x000000040f03c824 */ /* 0x100fe400078e0200 */
[----:B------:R-:W1:Y:S01]  /*0c60*/  @!P5 LDC.64 R4, c[0x0][0x210] ;  /* 0x00008400ff04db82 */ /* 0x000e620000000a00 */
[----:B---3--:R-:W-:Y:S01]  /*0c70*/  @!P4 LEA R10, P3, R38, R10, 0x2 ;  /* 0x0000000a260ac211 */ /* 0x008fe200078610ff */
[----:B------:R-:W-:Y:S02]  /*0c80*/  @!P4 IMAD.X R19, R39, 0x1, R19, P2 ;  /* 0x000000012713c824 */ /* 0x000fe400010e0613 */
[----:B------:R-:W-:Y:S01]  /*0c90*/  IMAD R37, R12, 0x4, R0 ;  /* 0x000000040c257824 */ /* 0x000fe200078e0200 */
[----:B------:R-:W-:Y:S02]  /*0ca0*/  @!P4 LEA.HI.X R11, R38, R11, R39, 0x2, P3 ;  /* 0x0000000b260bc211 */ /* 0x000fe400018f1427 */
[----:B------:R-:W-:Y:S02]  /*0cb0*/  ISETP.NE.AND P3, PT, R2, RZ, PT ;  /* 0x000000ff0200720c */ /* 0x000fe40003f65270 */
[C---:B----4-:R-:W-:Y:S01]  /*0cc0*/  @!P5 LEA R21, P0, R16.reuse, R38, 0x1 ;  /* 0x000000261015d211 */ /* 0x050fe200078008ff */
[----:B------:R-:W-:Y:S01]  /*0cd0*/  @!PT LDS RZ, [RZ] ;  /* 0x00000000fffff984 */ /* 0x000fe20000000800 */
[----:B------:R-:W-:Y:S01]  /*0ce0*/  @!PT LDS RZ, [RZ] ;  /* 0x00000000fffff984 */ /* 0x000fe20000000800 */
[----:B------:R-:W-:Y:S01]  /*0cf0*/  @!PT LDS RZ, [RZ] ;  /* 0x00000000fffff984 */ /* 0x000fe20000000800 */
[----:B------:R2:W-:Y:S03]  /*0d00*/  @!P4 LDGSTS.E.BYPASS.LTC128B.128 [R3+0x820], desc[UR38][R10.64] ;  /* 0x008200000a03cfae */ /* 0x0005e6000b901d66 */
[----:B------:R-:W-:Y:S01]  /*0d10*/  @!P5 LEA.HI.X R17, R16, R39, R17, 0x1, P0 ;  /* 0x000000271011d211 */ /* 0x000fe200000f0c11 */
[----:B------:R-:W0:Y:S01]  /*0d20*/  LDGDEPBAR ;  /* 0x00000000000079af */ /* 0x000e220000000000 */
[----:B-----5:R-:W-:-:S04]  /*0d30*/  @!P4 LEA R6, P2, R18, R6, 0x2 ;  /* 0x000000061206c211 */ /* 0x020fc800078410ff */
[----:B------:R-:W-:Y:S02]  /*0d40*/  @!P4 LEA.HI.X R7, R18, R7, R19, 0x2, P2 ;  /* 0x000000071207c211 */ /* 0x000fe400010f1413 */
[----:B-1----:R-:W-:-:S04]  /*0d50*/  @!P5 LEA R4, P0, R21, R4, 0x2 ;  /* 0x000000041504d211 */ /* 0x002fc800078010ff */
[----:B------:R-:W-:Y:S01]  /*0d60*/  @!P5 LEA.HI.X R5, R21, R5, R17, 0x2, P0 ;  /* 0x000000051505d211 */ /* 0x000fe200000f1411 */
[C-C-:B--2---:R-:W-:Y:S02]  /*0d70*/  @!P4 IMAD R10, R15.reuse, 0x4, R0.reuse ;  /* 0x000000040f0ac824 */ /* 0x144fe400078e0200 */
[----:B------:R-:W-:Y:S02]  /*0d80*/  @!P5 IMAD R3, R15, 0x4, R0 ;  /* 0x000000040f03d824 */ /* 0x000fe400078e0200 */
[----:B------:R-:W-:Y:S01]  /*0d90*/  IMAD.SHL.U32 R11, R2, 0x8, RZ ;  /* 0x00000008020b7824 */ /* 0x000fe200078e00ff */
[----:B------:R-:W-:Y:S04]  /*0da0*/  @!P4 LDGSTS.E.BYPASS.LTC128B.128 [R10+0x1820], desc[UR38][R6.64] ;  /* 0x01820000060acfae */ /* 0x000fe8000b901d66 */
[----:B------:R-:W0:Y:S01]  /*0db0*/  LDGDEPBAR ;  /* 0x00000000000079af */ /* 0x000e220000000000 */
[----:B------:R-:W-:-:S03]  /*0dc0*/  LOP3.LUT R11, R11, 0xf8, RZ, 0xc0, !PT ;  /* 0x000000f80b0b7812 */ /* 0x000fc600078ec0ff */
[----:B------:R1:W-:Y:S01]  /*0dd0*/  @!P5 LDGSTS.E.BYPASS.LTC128B.128 [R3+0x2820], desc[UR38][R4.64] ;  /* 0x028200000403dfae */ /* 0x0003e2000b901d66 */
[----:B------:R-:W-:-:S03]  /*0de0*/  LOP3.LUT R11, R11, 0x7, R12, 0xf8, !PT ;  /* 0x000000070b0b7812 */ /* 0x000fc600078ef80c */
[----:B------:R-:W0:Y:S01]  /*0df0*/  LDGDEPBAR ;  /* 0x00000000000079af */ /* 0x000e220000000000 */
        /* <DEDUP_REMOVED lines=99> */
.L_x_1072:
[----:B------:R-:W-:Y:S05]  /*1430*/  BSYNC B0 ;  /* 0x0000000000007941 */ /* 0x000fea0003800000 */
.L_x_1071:
[----:B------:R2:W-:Y:S01]  /*1440*/  STS [R4], R17 ;  /* 0x0000001104007388 */ /* 0x0005e20000000800 */
[----:B------:R-:W-:Y:S03]  /*1450*/  BSSY B1, `(.L_x_1073) ;  /* 0x00000de000017945 */ /* 0x000fe60003800000 */
[----:B------:R-:W-:Y:S04]  /*1460*/  STS [R3], R16 ;  /* 0x0000001003007388 */ /* 0x000fe80000000800 */
[----:B------:R1:W-:Y:S01]  /*1470*/  @!P2 STS [R37+0x800], R7 ;  /* 0x000800072500a388 */ /* 0x0003e20000000800 */
[----:B------:R-:W-:Y:S01]  /*1480*/  BAR.SYNC.DEFER_BLOCKING 0x0 ;  /* 0x0000000000007b1d */ /* 0x000fe20000010000 */
[----:B--2---:R-:W-:-:S02]  /*1490*/  CS2R R4, SRZ ;  /* 0x0000000000047805 */ /* 0x004fc4000001ff00 */
[----:B-1----:R-:W-:-:S03]  /*14a0*/  CS2R R6, SRZ ;  /* 0x0000000000067805 */ /* 0x002fc6000001ff00 */
        /* <DEDUP_REMOVED lines=20> */
.L_x_1077:
        /* <DEDUP_REMOVED lines=142> */
.L_x_1076:
[----:B------:R-:W-:Y:S05]  /*1ed0*/  BSYNC B0 ;  /* 0x0000000000007941 */ /* 0x000fea0003800000 */
.L_x_1075:
[----:B------:R-:W-:Y:S05]  /*1ee0*/  @!P5 BRA `(.L_x_1074) ;  /* 0x0000000000d0d947 */ /* 0x000fea0003800000 */
[----:B------:R-:W-:Y:S01]  /*1ef0*/  VIADD R8, R42, 0x3 ;  /* 0x000000032a087836 */ /* 0x000fe20000000000 */
[----:B------:R-:W-:Y:S01]  /*1f00*/  HFMA2.MMA R20, -RZ, RZ, 0, 1.78813934326171875e-07 ;  /* 0x00000003ff147435 */ /* 0x000fe200000001ff */
[----:B------:R-:W-:-:S03]  /*1f10*/  IMAD.MOV.U32 R10, RZ, RZ, RZ ;  /* 0x000000ffff0a7224 */ /* 0x000fc600078e00ff */
[----:B------:R-:W-:-:S07]  /*1f20*/  SHF.R.S32.HI R11, RZ, 0x1f, R8 ;  /* 0x0000001fff0b7819 */ /* 0x000fce0000011408 */
.L_x_1078:
        /* <DEDUP_REMOVED lines=48> */
.L_x_1074:
[----:B------:R-:W-:Y:S05]  /*2230*/  BSYNC B1 ;  /* 0x0000000000017941 */ /* 0x000fea0003800000 */
.L_x_1073:
        /* <DEDUP_REMOVED lines=26> */
.L_x_1079:
        /* <DEDUP_REMOVED lines=10> */
.L_x_1676:


//--------------------- .text._ZN7cutlass13device_kernelIN5flash19FlashAttnFwdCombineIN4cute5tupleIJNS3_1CILi8EEENS5_ILi128EEEEEELi5ELi256ELi1ELb0ELb0EffNS_4arch4Sm90EEEEEvNT_6ParamsE --------------------------
	.section	.text._ZN7cutlass13device_kernelIN5flash19FlashAttnFwdCombineIN4cute5tupleIJNS3_1CILi8EEENS5_ILi128EEEEEELi5ELi256ELi1ELb0ELb0EffNS_4arch4Sm90EEEEEvNT_6ParamsE,"ax",@progbits
	.align	128
.text._ZN7cutlass13device_kernelIN5flash19FlashAttnFwdCombineIN4cute5tupleIJNS3_1CILi8EEENS5_ILi128EEEEEELi5ELi256ELi1ELb0ELb0EffNS_4arch4Sm90EEEEEvNT_6ParamsE:
        .type           _ZN7cutlass13device_kernelIN5flash19FlashAttnFwdCombineIN4cute5tupleIJNS3_1CILi8EEENS5_ILi128EEEEEELi5ELi256ELi1ELb0ELb0EffNS_4arch4Sm90EEEEEvNT_6ParamsE,@function
        .size           _ZN7cutlass13device_kernelIN5flash19FlashAttnFwdCombineIN4cute5tupleIJNS3_1CILi8EEENS5_ILi128EEEEEELi5ELi256ELi1ELb0ELb0EffNS_4arch4Sm90EEEEEvNT_6ParamsE,(.L_x_1677 - _ZN7cutlass13device_kernelIN5flash19FlashAttnFwdCombineIN4cute5tupleIJNS3_1CILi8EEENS5_ILi128EEEEEELi5ELi256ELi1ELb0ELb0EffNS_4arch4Sm90EEEEEvNT_6ParamsE)
        .other          _ZN7cutlass13device_kernelIN5flash19FlashAttnFwdCombineIN4cute5tupleIJNS3_1CILi8EEENS5_ILi128EEEEEELi5ELi256ELi1ELb0ELb0EffNS_4arch4Sm90EEEEEvNT_6ParamsE,@"STO_CUDA_ENTRY STV_DEFAULT"
_ZN7cutlass13device_kernelIN5flash19FlashAttnFwdCombineIN4cute5tupleIJNS3_1CILi8EEENS5_ILi128EEEEEELi5ELi256ELi1ELb0ELb0EffNS_4arch4Sm90EEEEEvNT_6ParamsE:
        /* <DEDUP_REMOVED lines=58> */
.L_x_1080:
        /* <DEDUP_REMOVED lines=51> */
[----:B------:R-:W-:Y:S01]  /*06d0*/  SHF.R.S32.HI R10, RZ, 0x1f, R9 ;  /* 0x0000001fff0a7819 */ /* 0x000fe20000011409 */
[----:B------:R-:W-:-:S03]  /*06e0*/  ULDC.64 UR4, c[0x0][0x270] ;  /* 0x00009c0000047ab9 */ /* 0x000fc60000000a00 */
[----:B------:R-:W-:Y:S01]  /*06f0*/  IADD3 R23, R23, R7, RZ ;  /* 0x0000000717177210 */ /* 0x000fe20007ffe0ff */
[----:B------:R-:W-:Y:S01]  /*0700*/  IMAD R10, R10, UR4, RZ ;  /* 0x000000040a0a7c24 */ /* 0x000fe2000f8e02ff */
        /* <DEDUP_REMOVED lines=12> */
.L_x_1082:
[----:B------:R-:W-:Y:S05]  /*07d0*/  BSYNC B0 ;  /* 0x0000000000007941 */ /* 0x000fea0003800000 */
.L_x_1081:
        /* <DEDUP_REMOVED lines=27> */
[----:B--2---:R-:W2:Y:S01]  /*0990*/  @!P4 LDC.64 R18, c[0x0][0x238] ;  /* 0x00008e00ff12cb82 */ /* 0x004ea20000000a00 */
        /* <DEDUP_REMOVED lines=35> */
[----:B------:R-:W-:-:S03]  /*0bd0*/  @!P5 IMAD R3, R15, 0x4, R0 ;  /* 0x000000040f03d824 */ /* 0x000fc600078e0200 */
[----:B------:R-:W-:Y:S04]  /*0be0*/  @!P4 LDGSTS.E.BYPASS.LTC128B.128 [R10+0x1420], desc[UR38][R6.64] ;  /* 0x01420000060acfae */ /* 0x000fe8000b901d66 */
[----:B------:R-:W0:Y:S04]  /*0bf0*/  LDGDEPBAR ;  /* 0x00000000000079af */ /* 0x000e280000000000 */
        /* <DEDUP_REMOVED lines=91> */
.L_x_1084:
[----:B------:R-:W-:Y:S05]  /*11b0*/  BSYNC B0 ;  /* 0x0000000000007941 */ /* 0x000fea0003800000 */
.L_x_1083:
[----:B------:R2:W-:Y:S01]  /*11c0*/  STS [R3], R7 ;  /* 0x0000000703007388 */ /* 0x0005e20000000800 */
[----:B------:R-:W-:Y:S01]  /*11d0*/  BSSY B1, `(.L_x_1085) ;  /* 0x00000dd000017945 */ /* 0x000fe20003800000 */
[----:B------:R-:W-:Y:S02]  /*11e0*/  CS2R R4, SRZ ;  /* 0x0000000000047805 */ /* 0x000fe4000001ff00 */
        /* <DEDUP_REMOVED lines=23> */
.L_x_1089:
        /* <DEDUP_REMOVED lines=142> */
.L_x_1088:
[----:B------:R-:W-:Y:S05]  /*1c40*/  BSYNC B0 ;  /* 0x0000000000007941 */ /* 0x000fea0003800000 */
.L_x_1087:
[----:B------:R-:W-:Y:S05]  /*1c50*/  @!P5 BRA `(.L_x_1086) ;  /* 0x0000000000d0d947 */ /* 0x000fea0003800000 */
[----:B------:R-:W-:Y:S01]  /*1c60*/  VIADD R8, R42, 0x3 ;  /* 0x000000032a087836 */ /* 0x000fe20000000000 */
[----:B------:R-:W-:Y:S01]  /*1c70*/  HFMA2.MMA R20, -RZ, RZ, 0, 1.78813934326171875e-07 ;  /* 0x00000003ff147435 */ /* 0x000fe200000001ff */
[----:B-1----:R-:W-:-:S03]  /*1c80*/  IMAD.MOV.U32 R10, RZ, RZ, RZ ;  /* 0x000000ffff0a7224 */ /* 0x002fc600078e00ff */
[----:B------:R-:W-:-:S07]  /*1c90*/  SHF.R.S32.HI R11, RZ, 0x1f, R8 ;  /* 0x0000001fff0b7819 */ /* 0x000fce0000011408 */
.L_x_1090:
        /* <DEDUP_REMOVED lines=48> */
.L_x_1086:
[----:B------:R-:W-:Y:S05]  /*1fa0*/  BSYNC B1 ;  /* 0x0000000000017941 */ /* 0x000fea0003800000 */
.L_x_1085:
[----:B------:R-:W-:Y:S05]  /*1fb0*/  @P4 EXIT ;  /* 0x000000000000494d */ /* 0x000fea0003800000 */
[----:B------:R-:W2:Y:S01]  /*1fc0*/  S2R R0, SR_CTAID.Y ;  /* 0x0000000000007919 */ /* 0x000ea20000002600 */
[----:B------:R-:W-:Y:S02]  /*1fd0*/  ULDC.64 UR4, c[0x0][0x288] ;  /* 0x0000a20000047ab9 */ /* 0x000fe40000000a00 */
[----:B------:R-:W-:-:S04]  /*1fe0*/  IMAD R34, R34, UR4, RZ ;  /* 0x0000000422227c24 */ /* 0x000fc8000f8e02ff */
        /* <DEDUP_REMOVED lines=22> */
.L_x_1091:
        /* <DEDUP_REMOVED lines=11> */
.L_x_1677:


//--------------------- .text._ZN7cutlass13device_kernelIN5flash19FlashAttnFwdCombineIN4cute5tupleIJNS3_1CILi8EEENS5_ILi128EEEEEELi8ELi256ELi1ELb0ELb1EffNS_4arch4Sm90EEEEEvNT_6ParamsE --------------------------
	.section	.text._ZN7cutlass13device_kernelIN5flash19FlashAttnFwdCombineIN4cute5tupleIJNS3_1CILi8EEENS5_ILi128EEEEEELi8ELi256ELi1ELb0ELb1EffNS_4arch4Sm90EEEEEvNT_6ParamsE,"ax",@progbits
	.align	128
.text._ZN7cutlass13device_kernelIN5flash19FlashAttnFwdCombineIN4cute5tupleIJNS3_1CILi8EEENS5_ILi128EEEEEELi8ELi256ELi1ELb0ELb1EffNS_4arch4Sm90EEEEEvNT_6ParamsE:
        .type           _ZN7cutlass13device_kernelIN5flash19FlashAttnFwdCombineIN4cute5tupleIJNS3_1CILi8EEENS5_ILi128EEEEEELi8ELi256ELi1ELb0ELb1EffNS_4arch4Sm90EEEEEvNT_6ParamsE,@function
        .size           _ZN7cutlass13device_kernelIN5flash19FlashAttnFwdCombineIN4cute5tupleIJNS3_1CILi8EEENS5_ILi128EEEEEELi8ELi256ELi1ELb0ELb1EffNS_4arch4Sm90EEEEEvNT_6ParamsE,(.L_x_1678 - _ZN7cutlass13device_kernelIN5flash19FlashAttnFwdCombineIN4cute5tupleIJNS3_1CILi8EEENS5_ILi128EEEEEELi8ELi256ELi1ELb0ELb1EffNS_4arch4Sm90EEEEEvNT_6ParamsE)
        .other          _ZN7cutlass13device_kernelIN5flash19FlashAttnFwdCombineIN4cute5tupleIJNS3_1CILi8EEENS5_ILi128EEEEEELi8ELi256ELi1ELb0ELb1EffNS_4arch4Sm90EEEEEvNT_6ParamsE,@"STO_CUDA_ENTRY STV_DEFAULT"
_ZN7cutlass13device_kernelIN5flash19FlashAttnFwdCombineIN4cute5tupleIJNS3_1CILi8EEENS5_ILi128EEEEEELi8ELi256ELi1ELb0ELb1EffNS_4arch4Sm90EEEEEvNT_6ParamsE:
        /* <DEDUP_REMOVED lines=57> */
.L_x_1092:
        /* <DEDUP_REMOVED lines=25> */
.L_x_1093:
        /* <DEDUP_REMOVED lines=101> */
.L_x_1095:
        /* <DEDUP_REMOVED lines=14> */
[----:B------:R-:W-:Y:S05]  /*0c50*/  CALL.REL.NOINC `($__internal_36_$__cuda_sm20_div_u64) ;  /* 0x0000002800e47944 */ /* 0x000fea0003c00000 */
[----:B------:R-:W-:Y:S05]  /*0c60*/  BRA `(.L_x_1097) ;  /* 0x00000000004c7947 */ /* 0x000fea0003800000 */
.L_x_1096:
        /* <DEDUP_REMOVED lines=19> */
.L_x_1097:
[----:B------:R-:W-:Y:S02]  /*0da0*/  IADD3 R8, R8, -0x1, RZ ;  /* 0xffffffff08087810 */ /* 0x000fe40007ffe0ff */
[----:B------:R-:W-:-:S07]  /*0db0*/  MOV R20, R0 ;  /* 0x0000000000147202 */ /* 0x000fce0000000f00 */
.L_x_1094:
        /* <DEDUP_REMOVED lines=12> */
[----:B--2---:R-:W-:Y:S01]  /*0e80*/  SHF.R.U32.HI R2, RZ, 0x2, R27 ;  /* 0x00000002ff027819 */ /* 0x004fe2000001161b */
        /* <DEDUP_REMOVED lines=187> */
.L_x_1099:
[----:B------:R-:W-:Y:S05]  /*1a40*/  BSYNC B0 ;  /* 0x0000000000007941 */ /* 0x000fea0003800000 */
.L_x_1098:
[----:B--2---:R-:W-:Y:S01]  /*1a50*/  LOP3.LUT R2, R0, 0xffffffe0, RZ, 0xc0, !PT ;  /* 0xffffffe000027812 */ /* 0x004fe200078ec0ff */
[----:B------:R-:W2:Y:S01]  /*1a60*/  LDC.64 R4, c[0x0][0x240] ;  /* 0x00009000ff047b82 */ /* 0x000ea20000000a00 */
[----:B------:R-:W-:Y:S01]  /*1a70*/  USHF.L.U32 UR4, UR36, 0x7, URZ ;  /* 0x0000000724047899 */ /* 0x000fe2000800063f */
[C---:B------:R-:W-:Y:S01]  /*1a80*/  @P1 IMAD.HI.U32 R0, R21.reuse, R20, RZ ;  /* 0x0000001415001227 */ /* 0x040fe200078e00ff */
[----:B------:R-:W-:Y:S01]  /*1a90*/  ISETP.GE.AND P0, PT, R21, R17, PT ;  /* 0x000000111500720c */ /* 0x000fe20003f06270 */
[----:B------:R-:W0:Y:S01]  /*1aa0*/  LDGDEPBAR ;  /* 0x00000000000079af */ /* 0x000e220000000000 */
[----:B------:R-:W-:Y:S01]  /*1ab0*/  USHF.R.S32.HI UR5, URZ, 0x1f, UR4 ;  /* 0x0000001f3f057899 */ /* 0x000fe20008011404 */
[----:B------:R-:W-:Y:S02]  /*1ac0*/  IMAD.IADD R2, R23, 0x1, -R2 ;  /* 0x0000000117027824 */ /* 0x000fe400078e0a02 */
        /* <DEDUP_REMOVED lines=8> */
[--C-:B------:R-:W-:Y:S01]  /*1b50*/  IMAD R15, R12, 0x80, R14.reuse ;  /* 0x000000800c0f7824 */ /* 0x100fe200078e020e */
[----:B------:R-:W-:Y:S01]  /*1b60*/  ISETP.GE.AND P4, PT, R14, R13, PT ;  /* 0x0000000d0e00720c */ /* 0x000fe20003f86270 */
[----:B------:R-:W-:Y:S01]  /*1b70*/  IMAD R32, R22, R32, R21 ;  /* 0x0000002016207224 */ /* 0x000fe200078e0215 */
[----:B------:R-:W-:-:S02]  /*1b80*/  SHF.R.S32.HI R34, RZ, 0x1f, R14 ;  /* 0x0000001fff227819 */ /* 0x000fc4000001140e */
[----:B------:R-:W-:Y:S02]  /*1b90*/  ISETP.LT.OR P4, PT, R9, RZ, P4 ;  /* 0x000000ff0900720c */ /* 0x000fe40002781670 */
[----:B------:R-:W-:Y:S01]  /*1ba0*/  IADD3 R33, P0, R32, R24, RZ ;  /* 0x0000001820217210 */ /* 0x000fe20007f1e0ff */
[-C--:B--2---:R-:W-:Y:S01]  /*1bb0*/  IMAD R6, R6, R4.reuse, RZ ;  /* 0x0000000406067224 */ /* 0x084fe200078e02ff */
[----:B------:R-:W-:Y:S01]  /*1bc0*/  ISETP.LT.OR P3, PT, R16, 0x3, P4 ;  /* 0x000000031000780c */ /* 0x000fe20002761670 */
[C---:B------:R-:W-:Y:S01]  /*1bd0*/  IMAD.WIDE.U32 R26, R3.reuse, R4, UR4 ;  /* 0x00000004031a7e25 */ /* 0x040fe2000f8e0004 */
[----:B------:R-:W-:Y:S01]  /*1be0*/  LEA.HI.X.SX32 R32, R32, R25, 0x1, P0 ;  /* 0x0000001920207211 */ /* 0x000fe200000f0eff */
[----:B------:R-:W-:Y:S02]  /*1bf0*/  ULDC.64 UR4, c[0x0][0x230] ;  /* 0x00008c0000047ab9 */ /* 0x000fe40000000a00 */
[----:B------:R-:W-:Y:S02]  /*1c00*/  IMAD R5, R3, R5, R6 ;  /* 0x0000000503057224 */ /* 0x000fe400078e0206 */
[----:B------:R-:W-:-:S02]  /*1c10*/  IMAD R3, R32, UR4, RZ ;  /* 0x0000000420037c24 */ /* 0x000fc4000f8e02ff */
[----:B------:R-:W1:Y:S01]  /*1c20*/  @!P4 LDC.64 R18, c[0x0][0x238] ;  /* 0x00008e00ff12cb82 */ /* 0x000e620000000a00 */
[----:B------:R-:W-:Y:S01]  /*1c30*/  IADD3 R27, R27, R5, RZ ;  /* 0x000000051b1b7210 */ /* 0x000fe20007ffe0ff */
[C---:B------:R-:W-:Y:S02]  /*1c40*/  IMAD R3, R33.reuse, UR5, R3 ;  /* 0x0000000521037c24 */ /* 0x040fe4000f8e0203 */
[----:B------:R-:W-:-:S04]  /*1c50*/  IMAD.WIDE.U32 R26, R33, UR4, R26 ;  /* 0x00000004211a7c25 */ /* 0x000fc8000f8e001a */
[----:B------:R-:W2:Y:S01]  /*1c60*/  @!P4 LDC.64 R10, c[0x0][0x210] ;  /* 0x00008400ff0acb82 */ /* 0x000ea20000000a00 */
[----:B------:R-:W-:-:S04]  /*1c70*/  IADD3 R38, P0, R14, R26, RZ ;  /* 0x0000001a0e267210 */ /* 0x000fc80007f1e0ff */
[----:B------:R-:W-:-:S03]  /*1c80*/  IADD3.X R39, R34, R27, R3, P0, !PT ;  /* 0x0000001b22277210 */ /* 0x000fc600007fe403 */
[----:B------:R-:W3:Y:S01]  /*1c90*/  @!P3 LDC.64 R16, c[0x0][0x238] ;  /* 0x00008e00ff10bb82 */ /* 0x000ee20000000a00 */
[----:B------:R-:W-:-:S04]  /*1ca0*/  MOV R3, 0x400 ;  /* 0x0000040000037802 */ /* 0x000fc80000000f00 */
[----:B----4-:R-:W-:-:S03]  /*1cb0*/  LEA R0, R0, R3, 0x18 ;  /* 0x0000000300007211 */ /* 0x010fc600078ec0ff */
[----:B------:R-:W4:Y:S01]  /*1cc0*/  @!P4 LDC.64 R6, c[0x0][0x210] ;  /* 0x00008400ff06cb82 */ /* 0x000f220000000a00 */
[----:B-1----:R-:W-:Y:S01]  /*1cd0*/  @!P4 IADD3 R18, P1, R38, R18, RZ ;  /* 0x000000122612c210 */ /* 0x002fe20007f3e0ff */
[----:B------:R-:W-:-:S04]  /*1ce0*/  @!P4 IMAD R3, R15, 0x4, R0 ;  /* 0x000000040f03c824 */ /* 0x000fc800078e0200 */
[----:B------:R-:W-:Y:S02]  /*1cf0*/  @!P4 IMAD.X R19, R39, 0x1, R19, P1 ;  /* 0x000000012713c824 */ /* 0x000fe400008e0613 */
[----:B------:R-:W1:Y:S01]  /*1d00*/  @!P3 LDC.64 R4, c[0x0][0x210] ;  /* 0x00008400ff04bb82 */ /* 0x000e620000000a00 */
[----:B--2---:R-:W-:-:S04]  /*1d10*/  @!P4 LEA R10, P2, R38, R10, 0x2 ;  /* 0x0000000a260ac211 */ /* 0x004fc800078410ff */
[----:B------:R-:W-:Y:S02]  /*1d20*/  @!P4 LEA.HI.X R11, R38, R11, R39, 0x2, P2 ;  /* 0x0000000b260bc211 */ /* 0x000fe400010f1427 */
[----:B---3--:R-:W-:-:S03]  /*1d30*/  @!P3 LEA R21, P0, R16, R38, 0x1 ;  /* 0x000000261015b211 */ /* 0x008fc600078008ff */
[----:B------:R-:W-:Y:S01]  /*1d40*/  @!PT LDS RZ, [RZ] ;  /* 0x00000000fffff984 */ /* 0x000fe20000000800 */
[----:B------:R-:W-:Y:S01]  /*1d50*/  @!PT LDS RZ, [RZ] ;  /* 0x00000000fffff984 */ /* 0x000fe20000000800 */
[----:B------:R-:W-:Y:S01]  /*1d60*/  @!PT LDS RZ, [RZ] ;  /* 0x00000000fffff984 */ /* 0x000fe20000000800 */
[----:B------:R2:W-:Y:S01]  /*1d70*/  @!P4 LDGSTS.E.BYPASS.LTC128B.128 [R3+0x2020], desc[UR38][R10.64] ;  /* 0x020200000a03cfae */ /* 0x0005e2000b901d66 */
[----:B------:R-:W-:-:S03]  /*1d80*/  @!P3 LEA.HI.X R17, R16, R39, R17, 0x1, P0 ;  /* 0x000000271011b211 */ /* 0x000fc600000f0c11 */
[----:B------:R-:W0:Y:S01]  /*1d90*/  LDGDEPBAR ;  /* 0x00000000000079af */ /* 0x000e220000000000 */
[----:B----4-:R-:W-:-:S04]  /*1da0*/  @!P4 LEA R6, P1, R18, R6, 0x2 ;  /* 0x000000061206c211 */ /* 0x010fc800078210ff */
[----:B------:R-:W-:Y:S02]  /*1db0*/  @!P4 LEA.HI.X R7, R18, R7, R19, 0x2, P1 ;  /* 0x000000071207c211 */ /* 0x000fe400008f1413 */
[----:B-1----:R-:W-:-:S04]  /*1dc0*/  @!P3 LEA R4, P0, R21, R4, 0x2 ;  /* 0x000000041504b211 */ /* 0x002fc800078010ff */
[----:B------:R-:W-:Y:S01]  /*1dd0*/  @!P3 LEA.HI.X R5, R21, R5, R17, 0x2, P0 ;  /* 0x000000051505b211 */ /* 0x000fe200000f1411 */
[----:B------:R-:W-:Y:S01]  /*1de0*/  IMAD.MOV.U32 R17, RZ, RZ, 0x840 ;  /* 0x00000840ff117424 */ /* 0x000fe200078e00ff */
[----:B------:R-:W-:-:S04]  /*1df0*/  LOP3.LUT P0, RZ, R2, 0x2, RZ, 0xc0, !PT ;  /* 0x0000000202ff7812 */ /* 0x000fc8000780c0ff */
[----:B------:R-:W-:Y:S01]  /*1e00*/  SEL R17, R17, 0x7c0, !P0 ;  /* 0x000007c011117807 */ /* 0x000fe20004000000 */
[C-C-:B--2---:R-:W-:Y:S01]  /*1e10*/  @!P4 IMAD R10, R15.reuse, 0x4, R0.reuse ;  /* 0x000000040f0ac824 */ /* 0x144fe200078e0200 */
[----:B------:R-:W-:Y:S01]  /*1e20*/  SHF.L.U32 R11, R2, 0x3, RZ ;  /* 0x00000003020b7819 */ /* 0x000fe200000006ff */
[----:B------:R-:W-:-:S03]  /*1e30*/  @!P3 IMAD R3, R15, 0x4, R0 ;  /* 0x000000040f03b824 */ /* 0x000fc600078e0200 */
[----:B------:R-:W-:Y:S01]  /*1e40*/  @!P4 LDGSTS.E.BYPASS.LTC128B.128 [R10+0x3020], desc[UR38][R6.64] ;  /* 0x03020000060acfae */ /* 0x000fe2000b901d66 */
[----:B------:R-:W-:-:S03]  /*1e50*/  LOP3.LUT R11, R11, 0xf8, RZ, 0xc0, !PT ;  /* 0x000000f80b0b7812 */ /* 0x000fc600078ec0ff */
[----:B------:R-:W0:Y:S01]  /*1e60*/  LDGDEPBAR ;  /* 0x00000000000079af */ /* 0x000e220000000000 */
[----:B------:R-:W-:-:S03]  /*1e70*/  LOP3.LUT R11, R11, 0x7, R12, 0xf8, !PT ;  /* 0x000000070b0b7812 */ /* 0x000fc600078ef80c */
[----:B------:R1:W-:Y:S04]  /*1e80*/  @!P3 LDGSTS.E.BYPASS.LTC128B.128 [R3+0x4020], desc[UR38][R4.64] ;  /* 0x040200000403bfae */ /* 0x0003e8000b901d66 */
        /* <DEDUP_REMOVED lines=73> */
[----:B------:R-:W-:Y:S01]  /*2320*/  @P3 VIADD R29, R2, 0x80 ;  /* 0x00000080021d3836 */ /* 0x000fe20000000000 */
        /* <DEDUP_REMOVED lines=65> */
[----:B------:R-:W-:Y:S02]  /*2740*/  @P0 SHF.R.U32.HI R3, RZ, R8, R20 ;  /* 0x00000008ff030219 */ /* 0x000fe40000011614 */
[----:B------:R-:W-:Y:S02]  /*2750*/  MOV R20, R24 ;  /* 0x0000001800147202 */ /* 0x000fe40000000f00 */
        /* <DEDUP_REMOVED lines=13> */
.L_x_1101:
[----:B------:R-:W-:Y:S05]  /*2830*/  BSYNC B0 ;  /* 0x0000000000007941 */ /* 0x000fea0003800000 */
.L_x_1100:
[----:B------:R-:W-:Y:S01]  /*2840*/  STS [R37], R16 ;  /* 0x0000001025007388 */ /* 0x000fe20000000800 */
[----:B------:R-:W-:Y:S01]  /*2850*/  IMAD R2, R12, 0x4, R0 ;  /* 0x000000040c027824 */ /* 0x000fe200078e0200 */
[----:B------:R-:W-:Y:S02]  /*2860*/  BSSY B1, `(.L_x_1102) ;  /* 0x00000e3000017945 */ /* 0x000fe40003800000 */
[----:B------:R-:W-:Y:S04]  /*2870*/  STS [R36], R11 ;  /* 0x0000000b24007388 */ /* 0x000fe80000000800 */
[----:B------:R-:W-:Y:S04]  /*2880*/  STS [R35], R10 ;  /* 0x0000000a23007388 */ /* 0x000fe80000000800 */
[----:B------:R-:W-:Y:S04]  /*2890*/  STS [R17], R7 ;  /* 0x0000000711007388 */ /* 0x000fe80000000800 */
[----:B------:R2:W-:Y:S04]  /*28a0*/  STS [R37+0x1000], R6 ;  /* 0x0010000625007388 */ /* 0x0005e80000000800 */
[----:B------:R-:W-:Y:S04]  /*28b0*/  STS [R36+0x1000], R5 ;  /* 0x0010000524007388 */ /* 0x000fe80000000800 */
[----:B------:R3:W-:Y:S04]  /*28c0*/  STS [R35+0x1000], R4 ;  /* 0x0010000423007388 */ /* 0x0007e80000000800 */
[----:B------:R-:W-:Y:S04]  /*28d0*/  STS [R17+0x1000], R26 ;  /* 0x0010001a11007388 */ /* 0x000fe80000000800 */
[----:B------:R-:W-:Y:S01]  /*28e0*/  @!P1 STS [R2+0x2000], R27 ;  /* 0x0020001b02009388 */ /* 0x000fe20000000800 */
[----:B------:R-:W-:Y:S01]  /*28f0*/  BAR.SYNC.DEFER_BLOCKING 0x0 ;  /* 0x0000000000007b1d */ /* 0x000fe20000010000 */
[----:B--2---:R-:W-:-:S02]  /*2900*/  CS2R R6, SRZ ;  /* 0x0000000000067805 */ /* 0x004fc4000001ff00 */
[----:B---3--:R-:W-:-:S03]  /*2910*/  CS2R R4, SRZ ;  /* 0x0000000000047805 */ /* 0x008fc6000001ff00 */
        /* <DEDUP_REMOVED lines=15> */
[----:B------:R-:W-:Y:S01]  /*2a10*/  IMAD.IADD R37, R37, 0x1, -R35 ;  /* 0x0000000125257824 */ /* 0x000fe200078e0a23 */
[----:B------:R-:W-:Y:S01]  /*2a20*/  CS2R R6, SRZ ;  /* 0x0000000000067805 */ /* 0x000fe2000001ff00 */
[----:B------:R-:W-:Y:S01]  /*2a30*/  IMAD.MOV.U32 R20, RZ, RZ, RZ ;  /* 0x000000ffff147224 */ /* 0x000fe200078e00ff */
[----:B------:R-:W-:-:S07]  /*2a40*/  CS2R R4, SRZ ;  /* 0x0000000000047805 */ /* 0x000fce000001ff00 */
.L_x_1106:
        /* <DEDUP_REMOVED lines=12> */
[----:B-1----:R-:W1:Y:S01]  /*2b10*/  @!P1 LDC.64 R18, c[0x0][0x238] ;  /* 0x00008e00ff129b82 */ /* 0x002e620000000a00 */
        /* <DEDUP_REMOVED lines=129> */
.L_x_1105:
[----:B------:R-:W-:Y:S05]  /*3330*/  BSYNC B0 ;  /* 0x0000000000007941 */ /* 0x000fea0003800000 */
.L_x_1104:
[----:B------:R-:W-:Y:S05]  /*3340*/  @!P5 BRA `(.L_x_1103) ;  /* 0x0000000000d0d947 */ /* 0x000fea0003800000 */
[----:B------:R-:W-:Y:S01]  /*3350*/  VIADD R8, R40, 0x3 ;  /* 0x0000000328087836 */ /* 0x000fe20000000000 */
[----:B------:R-:W-:Y:S01]  /*3360*/  HFMA2.MMA R20, -RZ, RZ, 0, 1.78813934326171875e-07 ;  /* 0x00000003ff147435 */ /* 0x000fe200000001ff */
[----:B------:R-:W-:-:S03]  /*3370*/  IMAD.MOV.U32 R10, RZ, RZ, RZ ;  /* 0x000000ffff0a7224 */ /* 0x000fc600078e00ff */
[----:B------:R-:W-:-:S07]  /*3380*/  SHF.R.S32.HI R11, RZ, 0x1f, R8 ;  /* 0x0000001fff0b7819 */ /* 0x000fce0000011408 */
.L_x_1107:
        /* <DEDUP_REMOVED lines=14> */
[----:B------:R-:W-:Y:S06]  /*3470*/  IMAD R2, R2, 0x4, R0 ;  /* 0x0000000402027824 */ /* 0x000fec00078e0200 */
[----:B------:R-:W3:Y:S01]  /*3480*/  LDS R2, [R2] ;  /* 0x0000000002027984 */ /* 0x000ee20000000800 */
[-C--:B--2---:R-:W-:Y:S04]  /*3490*/  @!P1 IMAD.WIDE.U32 R22, R8, R16.reuse, R38 ;  /* 0x0000001008169225 */ /* 0x084fe800078e0026 */
[----:B------:R-:W-:Y:S01]  /*34a0*/  @!P1 IMAD R3, R11, R16, RZ ;  /* 0x000000100b039224 */ /* 0x000fe200078e02ff */
[----:B-1----:R-:W-:Y:S01]  /*34b0*/  @!P1 LEA R18, P0, R22, R18, 0x2 ;  /* 0x0000001216129211 */ /* 0x002fe200078010ff */
        /* <DEDUP_REMOVED lines=29> */
.L_x_1103:
[----:B------:R-:W-:Y:S05]  /*3690*/  BSYNC B1 ;  /* 0x0000000000017941 */ /* 0x000fea0003800000 */
.L_x_1102:
        /* <DEDUP_REMOVED lines=21> */
        .weak           $__internal_36_$__cuda_sm20_div_u64
        .type           $__internal_36_$__cuda_sm20_div_u64,@function
        .size           $__internal_36_$__cuda_sm20_div_u64,(.L_x_1678 - $__internal_36_$__cuda_sm20_div_u64)
$__internal_36_$__cuda_sm20_div_u64:
[----:B------:R-:W-:Y:S02]  /*37f0*/  IMAD.MOV.U32 R10, RZ, RZ, R7 ;  /* 0x000000ffff0a7224 */ /* 0x000fe400078e0007 */
[----:B------:R-:W-:-:S04]  /*3800*/  IMAD.MOV.U32 R11, RZ, RZ, RZ ;  /* 0x000000ffff0b7224 */ /* 0x000fc800078e00ff */
        /* <DEDUP_REMOVED lines=50> */
[----:B------:R-:W-:Y:S01]  /*3b30*/  HFMA2.MMA R3, -RZ, RZ, 0, 0 ;  /* 0x00000000ff037435 */ /* 0x000fe200000001ff */
        /* <DEDUP_REMOVED lines=8> */
[----:B------:R-:W-:Y:S06]  /*3bc0*/  RET.REL.NODEC R2 `(_ZN7cutlass13device_kernelIN5flash19FlashAttnFwdCombineIN4cute5tupleIJNS3_1CILi8EEENS5_ILi128EEEEEELi8ELi256ELi1ELb0ELb1EffNS_4arch4Sm90EEEEEvNT_6ParamsE) ;  /* 0xffffffc4020c7950 */ /* 0x000fec0003c3ffff */
.L_x_1108:
        /* <DEDUP_REMOVED lines=11> */
.L_x_1678:


//--------------------- .text._ZN7cutlass13device_kernelIN5flash19FlashAttnFwdCombineIN4cute5tupleIJNS3_1CILi8EEENS5_ILi128EEEEEELi7ELi256ELi1ELb0ELb1EffNS_4arch4Sm90EEEEEvNT_6ParamsE --------------------------
	.section	.text._ZN7cutlass13device_kernelIN5flash19FlashAttnFwdCombineIN4cute5tupleIJNS3_1CILi8EEENS5_ILi128EEEEEELi7ELi256ELi1ELb0ELb1EffNS_4arch4Sm90EEEEEvNT_6ParamsE,"ax",@progbits
	.align	128
.text._ZN7cutlass13device_kernelIN5flash19FlashAttnFwdCombineIN4cute5tupleIJNS3_1CILi8EEENS5_ILi128EEEEEELi7ELi256ELi1ELb0ELb1EffNS_4arch4Sm90EEEEEvNT_6ParamsE:
        .type           _ZN7cutlass13device_kernelIN5flash19FlashAttnFwdCombineIN4cute5tupleIJNS3_1CILi8EEENS5_ILi128EEEEEELi7ELi256ELi1ELb0ELb1EffNS_4arch4Sm90EEEEEvNT_6ParamsE,@function
        .size           _ZN7cutlass13device_kernelIN5flash19FlashAttnFwdCombineIN4cute5tupleIJNS3_1CILi8EEENS5_ILi128EEEEEELi7ELi256ELi1ELb0ELb1EffNS_4arch4Sm90EEEEEvNT_6ParamsE,(.L_x_1680 - _ZN7cutlass13device_kernelIN5flash19FlashAttnFwdCombineIN4cute5tupleIJNS3_1CILi8EEENS5_ILi128EEEEEELi7ELi256ELi1ELb0ELb1EffNS_4arch4Sm90EEEEEvNT_6ParamsE)
        .other          _ZN7cutlass13device_kernelIN5flash19FlashAttnFwdCombineIN4cute5tupleIJNS3_1CILi8EEENS5_ILi128EEEEEELi7ELi256ELi1ELb0ELb1EffNS_4arch4Sm90EEEEEvNT_6ParamsE,@"STO_CUDA_ENTRY STV_DEFAULT"
_ZN7cutlass13device_kernelIN5flash19FlashAttnFwdCombineIN4cute5tupleIJNS3_1CILi8EEENS5_ILi128EEEEEELi7ELi256ELi1ELb0ELb1EffNS_4arch4Sm90EEEEEvNT_6ParamsE:
        /* <DEDUP_REMOVED lines=57> */
.L_x_1109:
        /* <DEDUP_REMOVED lines=25> */
.L_x_1110:
        /* <DEDUP_REMOVED lines=101> */
.L_x_1112:
[----:B------:R-:W-:Y:S01]  /*0b70*/  VIADD R3, R22, 0xffffffff ;  /* 0xffffffff16037836 */ /* 0x000fe20000000000 */
[----:B------:R-:W-:Y:S01]  /*0b80*/  IADD3 R8, -R0, 0x1f, RZ ;  /* 0x0000001f00087810 */ /* 0x000fe20007ffe1ff */
[----:B--2---:R-:W-:-:S03]  /*0b90*/  IMAD.MOV.U32 R4, RZ, RZ, 0x1 ;  /* 0x00000001ff047424 */ /* 0x004fc600078e00ff */
        /* <DEDUP_REMOVED lines=11> */
[----:B------:R-:W-:Y:S05]  /*0c50*/  CALL.REL.NOINC `($__internal_37_$__cuda_sm20_div_u64) ;  /* 0x00000024002c7944 */ /* 0x000fea0003c00000 */
[----:B------:R-:W-:Y:S05]  /*0c60*/  BRA `(.L_x_1114) ;  /* 0x00000000004c7947 */ /* 0x000fea0003800000 */
.L_x_1113:
        /* <DEDUP_REMOVED lines=19> */
.L_x_1114:
[----:B------:R-:W-:Y:S02]  /*0da0*/  IADD3 R8, R8, -0x1, RZ ;  /* 0xffffffff08087810 */ /* 0x000fe40007ffe0ff */
[----:B------:R-:W-:-:S07]  /*0db0*/  MOV R20, R0 ;  /* 0x0000000000147202 */ /* 0x000fce0000000f00 */
.L_x_1111:
        /* <DEDUP_REMOVED lines=16> */
[----:B------:R-:W-:Y:S01]  /*0ec0*/  ISETP.GE.AND P3, PT, R21, R16, PT ;  /* 0x000000101500720c */ /* 0x000fe20003f66270 */
[----:B------:R-:W-:Y:S01]  /*0ed0*/  @P1 IMAD.HI.U32 R4, R3, R20, RZ ;  /* 0x0000001403041227 */ /* 0x000fe200078e00ff */
[----:B------:R-:W-:Y:S01]  /*0ee0*/  MOV R29, R25 ;  /* 0x00000019001d7202 */ /* 0x000fe20000000f00 */
[----:B------:R-:W2:Y:S01]  /*0ef0*/  S2UR UR6, SR_CgaCtaId ;  /* 0x00000000000679c3 */ /* 0x000ea20000008800 */
        /* <DEDUP_REMOVED lines=59> */
[----:B------:R-:W-:Y:S02]  /*12b0*/  IMAD.MOV.U32 R6, RZ, RZ, 0x210 ;  /* 0x00000210ff067424 */ /* 0x000fe400078e00ff */
[----:B------:R-:W-:-:S03]  /*12c0*/  @!P6 IMAD.WIDE.U32 R32, R9, R14, R32 ;  /* 0x0000000e0920e225 */ /* 0x000fc600078e0020 */
[----:B------:R-:W-:Y:S01]  /*12d0*/  SEL R6, R6, 0x1f0, !P5 ;  /* 0x000001f006067807 */ /* 0x000fe20006800000 */
[----:B--2---:R-:W-:Y:S01]  /*12e0*/  IMAD.MOV.U32 R28, RZ, RZ, 0xf8 ;  /* 0x000000f8ff1c7424 */ /* 0x004fe200078e00ff */
[----:B------:R-:W-:Y:S01]  /*12f0*/  @!P6 IADD3 R15, R33, R15, RZ ;  /* 0x0000000f210fe210 */ /* 0x000fe20007ffe0ff */
[----:B------:R-:W-:Y:S01]  /*1300*/  @!P4 IMAD.IADD R7, R31, 0x1, R7 ;  /* 0x000000011f07c824 */ /* 0x000fe200078e0207 */
[----:B----4-:R-:W-:Y:S02]  /*1310*/  @!P6 LEA R10, P2, R32, R10, 0x2 ;  /* 0x0000000a200ae211 */ /* 0x010fe400078410ff */
[----:B------:R-:W-:Y:S02]  /*1320*/  SEL R28, R28, 0x108, !P0 ;  /* 0x000001081c1c7807 */ /* 0x000fe40004000000 */
[----:B------:R-:W-:Y:S01]  /*1330*/  @!P6 LEA.HI.X R11, R32, R11, R15, 0x2, P2 ;  /* 0x0000000b200be211 */ /* 0x000fe200010f140f */
[C---:B------:R-:W-:Y:S01]  /*1340*/  IMAD.IADD R15, R19.reuse, 0x1, R6 ;  /* 0x00000001130f7824 */ /* 0x040fe200078e0206 */
[----:B-1----:R-:W-:Y:S01]  /*1350*/  @!P4 LEA R4, P0, R30, R4, 0x2 ;  /* 0x000000041e04c211 */ /* 0x002fe200078010ff */
[----:B------:R-:W-:-:S03]  /*1360*/  IMAD.IADD R14, R19, 0x1, R28 ;  /* 0x00000001130e7824 */ /* 0x000fc600078e021c */
[----:B------:R-:W-:Y:S01]  /*1370*/  @!P4 LEA.HI.X R5, R30, R5, R7, 0x2, P0 ;  /* 0x000000051e05c211 */ /* 0x000fe200000f1407 */
[C-C-:B------:R-:W-:Y:S01]  /*1380*/  @P6 IMAD R9, R14.reuse, 0x4, R23.reuse ;  /* 0x000000040e096824 */ /* 0x140fe200078e0217 */
[----:B------:R-:W-:Y:S01]  /*1390*/  @P4 MOV R7, 0xff800000 ;  /* 0xff80000000074802 */ /* 0x000fe20000000f00 */
[--C-:B------:R-:W-:Y:S01]  /*13a0*/  @!P6 IMAD R14, R14, 0x4, R23.reuse ;  /* 0x000000040e0ee824 */ /* 0x100fe200078e0217 */
[C---:B------:R-:W-:Y:S01]  /*13b0*/  @P4 LEA R29, R15.reuse, R23, 0x2 ;  /* 0x000000170f1d4211 */ /* 0x040fe200078e10ff */
[----:B------:R-:W-:Y:S01]  /*13c0*/  @!P4 IMAD R15, R15, 0x4, R23 ;  /* 0x000000040f0fc824 */ /* 0x000fe200078e0217 */
[----:B------:R1:W-:Y:S04]  /*13d0*/  @P6 STS [R9], R3 ;  /* 0x0000000309006388 */ /* 0x0003e80000000800 */
[----:B------:R-:W-:Y:S01]  /*13e0*/  @!PT LDS RZ, [RZ] ;  /* 0x00000000fffff984 */ /* 0x000fe20000000800 */
[----:B------:R-:W-:Y:S01]  /*13f0*/  @!PT LDS RZ, [RZ] ;  /* 0x00000000fffff984 */ /* 0x000fe20000000800 */
[----:B------:R-:W-:Y:S01]  /*1400*/  @!PT LDS RZ, [RZ] ;  /* 0x00000000fffff984 */ /* 0x000fe20000000800 */
[----:B------:R2:W-:Y:S04]  /*1410*/  @!P6 LDGSTS.E.LTC128B [R14], desc[UR38][R10.64] ;  /* 0x000000000a0eefae */ /* 0x0005e8000b921966 */
[----:B------:R2:W-:Y:S04]  /*1420*/  @P4 STS [R29], R7 ;  /* 0x000000071d004388 */ /* 0x0005e80000000800 */
[----:B------:R-:W-:Y:S01]  /*1430*/  @!PT LDS RZ, [RZ] ;  /* 0x00000000fffff984 */ /* 0x000fe20000000800 */
[----:B------:R-:W-:Y:S01]  /*1440*/  @!PT LDS RZ, [RZ] ;  /* 0x00000000fffff984 */ /* 0x000fe20000000800 */
[----:B------:R-:W-:Y:S01]  /*1450*/  @!PT LDS RZ, [RZ] ;  /* 0x00000000fffff984 */ /* 0x000fe20000000800 */
[----:B------:R2:W-:Y:S01]  /*1460*/  @!P4 LDGSTS.E.LTC128B [R15], desc[UR38][R4.64] ;  /* 0x00000000040fcfae */ /* 0x0005e2000b921966 */
[----:B-1----:R-:W-:-:S02]  /*1470*/  @P3 IADD3 R9, R19, R28, R6 ;  /* 0x0000001c13093210 */ /* 0x002fc40007ffe006 */
[----:B------:R-:W-:Y:S02]  /*1480*/  @P3 MOV R3, 0xff800000 ;  /* 0xff80000000033802 */ /* 0x000fe40000000f00 */
[----:B------:R-:W-:-:S05]  /*1490*/  @P3 LEA R9, R9, R23, 0x2 ;  /* 0x0000001709093211 */ /* 0x000fca00078e10ff */
        /* <DEDUP_REMOVED lines=19> */
.L_x_1116:
[----:B------:R-:W-:Y:S05]  /*15d0*/  BSYNC B0 ;  /* 0x0000000000007941 */ /* 0x000fea0003800000 */
.L_x_1115:
[----:B---3--:R-:W-:Y:S01]  /*15e0*/  LOP3.LUT R6, R0, 0xffffffe0, RZ, 0xc0, !PT ;  /* 0xffffffe000067812 */ /* 0x008fe200078ec0ff */
[----:B------:R-:W-:Y:S01]  /*15f0*/  USHF.L.U32 UR4, UR36, 0x7, URZ ;  /* 0x0000000724047899 */ /* 0x000fe2000800063f */
[----:B--2---:R-:W2:Y:S01]  /*1600*/  LDC.64 R4, c[0x0][0x240] ;  /* 0x00009000ff047b82 */ /* 0x004ea20000000a00 */
[C---:B------:R-:W-:Y:S01]  /*1610*/  @P1 IMAD.HI.U32 R0, R18.reuse, R20, RZ ;  /* 0x0000001412001227 */ /* 0x040fe200078e00ff */
[----:B------:R-:W-:Y:S01]  /*1620*/  ISETP.GE.AND P0, PT, R18, R17, PT ;  /* 0x000000111200720c */ /* 0x000fe20003f06270 */
[----:B------:R-:W-:Y:S01]  /*1630*/  USHF.R.S32.HI UR5, URZ, 0x1f, UR4 ;  /* 0x0000001f3f057899 */ /* 0x000fe20008011404 */
[----:B------:R-:W0:Y:S01]  /*1640*/  LDGDEPBAR ;  /* 0x00000000000079af */ /* 0x000e220000000000 */
[----:B------:R-:W-:Y:S02]  /*1650*/  IMAD.IADD R2, R2, 0x1, -R6 ;  /* 0x0000000102027824 */ /* 0x000fe400078e0a06 */
        /* <DEDUP_REMOVED lines=46> */
[----:B---3--:R-:W-:-:S04]  /*1940*/  @!P4 LEA R6, P1, R18, R6, 0x2 ;  /* 0x000000061206c211 */ /* 0x008fc800078210ff */
[----:B------:R-:W-:Y:S02]  /*1950*/  @!P4 LEA.HI.X R7, R18, R7, R19, 0x2, P1 ;  /* 0x000000071207c211 */ /* 0x000fe400008f1413 */
[----:B-1----:R-:W-:-:S04]  /*1960*/  @!P3 LEA R4, P0, R21, R4, 0x2 ;  /* 0x000000041504b211 */ /* 0x002fc800078010ff */
[----:B------:R-:W-:Y:S02]  /*1970*/  @!P3 LEA.HI.X R5, R21, R5, R17, 0x2, P0 ;  /* 0x000000051505b211 */ /* 0x000fe400000f1411 */
[C---:B------:R-:W-:Y:S01]  /*1980*/  LOP3.LUT P0, RZ, R2.reuse, 0x2, RZ, 0xc0, !PT ;  /* 0x0000000202ff7812 */ /* 0x040fe2000780c0ff */
        /* <DEDUP_REMOVED lines=127> */
.L_x_1118:
[----:B------:R-:W-:Y:S05]  /*2180*/  BSYNC B0 ;  /* 0x0000000000007941 */ /* 0x000fea0003800000 */
.L_x_1117:
[----:B------:R-:W-:Y:S01]  /*2190*/  IMAD R35, R12, 0x4, R0 ;  /* 0x000000040c237824 */ /* 0x000fe200078e0200 */
[----:B------:R-:W-:Y:S01]  /*21a0*/  STS [R27], R10 ;  /* 0x0000000a1b007388 */ /* 0x000fe20000000800 */
[----:B------:R-:W-:Y:S03]  /*21b0*/  BSSY B1, `(.L_x_1119) ;  /* 0x00000e0000017945 */ /* 0x000fe60003800000 */
[----:B------:R-:W-:Y:S04]  /*21c0*/  STS [R26], R7 ;  /* 0x000000071a007388 */ /* 0x000fe80000000800 */
[----:B------:R2:W-:Y:S04]  /*21d0*/  STS [R23], R6 ;  /* 0x0000000617007388 */ /* 0x0005e80000000800 */
[----:B------:R3:W-:Y:S04]  /*21e0*/  STS [R11], R5 ;  /* 0x000000050b007388 */ /* 0x0007e80000000800 */
        /* <DEDUP_REMOVED lines=20> */
[----:B-1----:R-:W-:Y:S01]  /*2330*/  IMAD.MOV.U32 R20, RZ, RZ, RZ ;  /* 0x000000ffff147224 */ /* 0x002fe200078e00ff */
[----:B------:R-:W-:Y:S02]  /*2340*/  CS2R R4, SRZ ;  /* 0x0000000000047805 */ /* 0x000fe4000001ff00 */
[----:B------:R-:W-:-:S05]  /*2350*/  LOP3.LUT R39, R2, 0x3, RZ, 0xc0, !PT ;  /* 0x0000000302277812 */ /* 0x000fca00078ec0ff */
[----:B------:R-:W-:-:S07]  /*2360*/  IMAD.IADD R39, R2, 0x1, -R39 ;  /* 0x0000000102277824 */ /* 0x000fce00078e0a27 */
.L_x_1123:
        /* <DEDUP_REMOVED lines=142> */
.L_x_1122:
[----:B------:R-:W-:Y:S05]  /*2c50*/  BSYNC B0 ;  /* 0x0000000000007941 */ /* 0x000fea0003800000 */
.L_x_1121:
[----:B------:R-:W-:Y:S05]  /*2c60*/  @!P5 BRA `(.L_x_1120) ;  /* 0x0000000000d0d947 */ /* 0x000fea0003800000 */
[----:B------:R-:W-:Y:S01]  /*2c70*/  VIADD R8, R40, 0x3 ;  /* 0x0000000328087836 */ /* 0x000fe20000000000 */
[----:B-1----:R-:W-:Y:S01]  /*2c80*/  HFMA2.MMA R20, -RZ, RZ, 0, 1.78813934326171875e-07 ;  /* 0x00000003ff147435 */ /* 0x002fe200000001ff */
[----:B------:R-:W-:-:S03]  /*2c90*/  IMAD.MOV.U32 R10, RZ, RZ, RZ ;  /* 0x000000ffff0a7224 */ /* 0x000fc600078e00ff */
[----:B------:R-:W-:-:S07]  /*2ca0*/  SHF.R.S32.HI R11, RZ, 0x1f, R8 ;  /* 0x0000001fff0b7819 */ /* 0x000fce0000011408 */
.L_x_1124:
        /* <DEDUP_REMOVED lines=48> */
.L_x_1120:
[----:B------:R-:W-:Y:S05]  /*2fb0*/  BSYNC B1 ;  /* 0x0000000000017941 */ /* 0x000fea0003800000 */
.L_x_1119:
        /* <DEDUP_REMOVED lines=21> */
        .weak           $__internal_37_$__cuda_sm20_div_u64
        .type           $__internal_37_$__cuda_sm20_div_u64,@function
        .size           $__internal_37_$__cuda_sm20_div_u64,(.L_x_1680 - $__internal_37_$__cuda_sm20_div_u64)
$__internal_37_$__cuda_sm20_div_u64:
        /* <DEDUP_REMOVED lines=60> */
[----:B------:R-:W-:Y:S06]  /*34d0*/  RET.REL.NODEC R6 `(_ZN7cutlass13device_kernelIN5flash19FlashAttnFwdCombineIN4cute5tupleIJNS3_1CILi8EEENS5_ILi128EEEEEELi7ELi256ELi1ELb0ELb1EffNS_4arch4Sm90EEEEEvNT_6ParamsE) ;  /* 0xffffffc806c87950 */ /* 0x000fec0003c3ffff */
.L_x_1125:
        /* <DEDUP_REMOVED lines=10> */
.L_x_1680:


//--------------------- .text._ZN7cutlass13device_kernelIN5flash19FlashAttnFwdCombineIN4cute5tupleIJNS3_1CILi8EEENS5_ILi128EEEEEELi6ELi256ELi1ELb0ELb1EffNS_4arch4Sm90EEEEEvNT_6ParamsE --------------------------
	.section	.text._ZN7cutlass13device_kernelIN5flash19FlashAttnFwdCombineIN4cute5tupleIJNS3_1CILi8EEENS5_ILi128EEEEEELi6ELi256ELi1ELb0ELb1EffNS_4arch4Sm90EEEEEvNT_6ParamsE,"ax",@progbits
	.align	128
.text._ZN7cutlass13device_kernelIN5flash19FlashAttnFwdCombineIN4cute5tupleIJNS3_1CILi8EEENS5_ILi128EEEEEELi6ELi256ELi1ELb0ELb1EffNS_4arch4Sm90EEEEEvNT_6ParamsE:
        .type           _ZN7cutlass13device_kernelIN5flash19FlashAttnFwdCombineIN4cute5tupleIJNS3_1CILi8EEENS5_ILi128EEEEEELi6ELi256ELi1ELb0ELb1EffNS_4arch4Sm90EEEEEvNT_6ParamsE,@function
        .size           _ZN7cutlass13device_kernelIN5flash19FlashAttnFwdCombineIN4cute5tupleIJNS3_1CILi8EEENS5_ILi128EEEEEELi6ELi256ELi1ELb0ELb1EffNS_4arch4Sm90EEEEEvNT_6ParamsE,(.L_x_1682 - _ZN7cutlass13device_kernelIN5flash19FlashAttnFwdCombineIN4cute5tupleIJNS3_1CILi8EEENS5_ILi128EEEEEELi6ELi256ELi1ELb0ELb1EffNS_4arch4Sm90EEEEEvNT_6ParamsE)
        .other          _ZN7cutlass13device_kernelIN5flash19FlashAttnFwdCombineIN4cute5tupleIJNS3_1CILi8EEENS5_ILi128EEEEEELi6ELi256ELi1ELb0ELb1EffNS_4arch4Sm90EEEEEvNT_6ParamsE,@"STO_CUDA_ENTRY STV_DEFAULT"
_ZN7cutlass13device_kernelIN5flash19FlashAttnFwdCombineIN4cute5tupleIJNS3_1CILi8EEENS5_ILi128EEEEEELi6ELi256ELi1ELb0ELb1EffNS_4arch4Sm90EEEEEvNT_6ParamsE:
        /* <DEDUP_REMOVED lines=57> */
.L_x_1126:
        /* <DEDUP_REMOVED lines=25> */
.L_x_1127:
        /* <DEDUP_REMOVED lines=101> */
.L_x_1129:
        /* <DEDUP_REMOVED lines=14> */
[----:B------:R-:W-:Y:S05]  /*0c50*/  CALL.REL.NOINC `($__internal_38_$__cuda_sm20_div_u64) ;  /* 0x0000002000047944 */ /* 0x000fea0003c00000 */
[----:B------:R-:W-:Y:S05]  /*0c60*/  BRA `(.L_x_1131) ;  /* 0x00000000004c7947 */ /* 0x000fea0003800000 */
.L_x_1130:
        /* <DEDUP_REMOVED lines=19> */
.L_x_1131:
[----:B------:R-:W-:Y:S02]  /*0da0*/  IADD3 R8, R8, -0x1, RZ ;  /* 0xffffffff08087810 */ /* 0x000fe40007ffe0ff */
[----:B------:R-:W-:-:S07]  /*0db0*/  MOV R20, R0 ;  /* 0x0000000000147202 */ /* 0x000fce0000000f00 */
.L_x_1128:
        /* <DEDUP_REMOVED lines=43> */
[----:B------:R-:W-:Y:S01]  /*1070*/  @!P3 IMAD.WIDE.U32 R28, R19, R6, R14 ;  /* 0x00000006131cb225 */ /* 0x000fe200078e000e */
[----:B------:R-:W-:-:S03]  /*1080*/  HFMA2.MMA R6, -RZ, RZ, 0, 1.4781951904296875e-05 ;  /* 0x000000f8ff067435 */ /* 0x000fc600000001ff */
[----:B------:R-:W-:Y:S02]  /*1090*/  @!P3 IMAD R11, R19, R7, R11 ;  /* 0x00000007130bb224 */ /* 0x000fe400078e020b */
[----:B------:R-:W-:Y:S02]  /*10a0*/  @P3 IMAD.U32 R7, RZ, RZ, UR4 ;  /* 0x00000004ff073e24 */ /* 0x000fe4000f8e00ff */
[----:B------:R-:W-:Y:S02]  /*10b0*/  @!P3 IMAD.IADD R18, R29, 0x1, R11 ;  /* 0x000000011d12b824 */ /* 0x000fe400078e020b */
[----:B------:R-:W-:Y:S01]  /*10c0*/  @P3 IMAD.MOV.U32 R19, RZ, RZ, -0x800000 ;  /* 0xff800000ff133424 */ /* 0x000fe200078e00ff */
[----:B------:R-:W-:Y:S02]  /*10d0*/  SEL R6, R6, 0x108, !P0 ;  /* 0x0000010806067807 */ /* 0x000fe40004000000 */
[C---:B------:R-:W-:Y:S02]  /*10e0*/  @P3 LEA R11, R9.reuse, R7, 0x2 ;  /* 0x00000007090b3211 */ /* 0x040fe400078e10ff */
[C---:B----4-:R-:W-:Y:S01]  /*10f0*/  @!P3 LEA R26, P0, R28.reuse, R4, 0x2 ;  /* 0x000000041c1ab211 */ /* 0x050fe200078010ff */
[----:B------:R-:W-:Y:S01]  /*1100*/  @P2 IMAD.IADD R4, R9, 0x1, R6 ;  /* 0x0000000109042824 */ /* 0x000fe200078e0206 */
[----:B------:R-:W-:Y:S01]  /*1110*/  @!P3 MOV R7, UR4 ;  /* 0x000000040007bc02 */ /* 0x000fe20008000f00 */
[----:B------:R2:W-:Y:S01]  /*1120*/  @P3 STS [R11], R19 ;  /* 0x000000130b003388 */ /* 0x0005e20000000800 */
[----:B------:R-:W-:-:S02]  /*1130*/  @!P3 LEA.HI.X R27, R28, R5, R18, 0x2, P0 ;  /* 0x000000051c1bb211 */ /* 0x000fc400000f1412 */
[----:B------:R-:W-:Y:S01]  /*1140*/  @P2 MOV R5, 0xff800000 ;  /* 0xff80000000052802 */ /* 0x000fe20000000f00 */
[----:B------:R-:W-:Y:S01]  /*1150*/  @!P3 IMAD R18, R9, 0x4, R7 ;  /* 0x000000040912b824 */ /* 0x000fe200078e0207 */
[----:B------:R-:W-:-:S04]  /*1160*/  @P2 LEA R4, R4, R7, 0x2 ;  /* 0x0000000704042211 */ /* 0x000fc800078e10ff */
        /* <DEDUP_REMOVED lines=21> */
.L_x_1133:
[----:B------:R-:W-:Y:S05]  /*12c0*/  BSYNC B0 ;  /* 0x0000000000007941 */ /* 0x000fea0003800000 */
.L_x_1132:
        /* <DEDUP_REMOVED lines=55> */
[----:B---3--:R-:W-:-:S04]  /*1640*/  @!P4 LEA R6, P1, R18, R6, 0x2 ;  /* 0x000000061206c211 */ /* 0x008fc800078210ff */
        /* <DEDUP_REMOVED lines=108> */
.L_x_1135:
[----:B------:R-:W-:Y:S05]  /*1d10*/  BSYNC B0 ;  /* 0x0000000000007941 */ /* 0x000fea0003800000 */
.L_x_1134:
[----:B------:R1:W-:Y:S01]  /*1d20*/  STS [R19], R6 ;  /* 0x0000000613007388 */ /* 0x0003e20000000800 */
[----:B------:R-:W-:Y:S03]  /*1d30*/  BSSY B1, `(.L_x_1136) ;  /* 0x00000de000017945 */ /* 0x000fe60003800000 */
[----:B------:R2:W-:Y:S04]  /*1d40*/  STS [R18], R5 ;  /* 0x0000000512007388 */ /* 0x0005e80000000800 */
[----:B------:R-:W-:Y:S01]  /*1d50*/  @!P1 STS [R35+0x800], R11 ;  /* 0x0008000b23009388 */ /* 0x000fe20000000800 */
[----:B------:R-:W-:Y:S01]  /*1d60*/  BAR.SYNC.DEFER_BLOCKING 0x0 ;  /* 0x0000000000007b1d */ /* 0x000fe20000010000 */
[----:B-1----:R-:W-:-:S02]  /*1d70*/  CS2R R6, SRZ ;  /* 0x0000000000067805 */ /* 0x002fc4000001ff00 */
[----:B--2---:R-:W-:-:S03]  /*1d80*/  CS2R R4, SRZ ;  /* 0x0000000000047805 */ /* 0x004fc6000001ff00 */
        /* <DEDUP_REMOVED lines=20> */
.L_x_1140:
        /* <DEDUP_REMOVED lines=142> */
.L_x_1139:
[----:B------:R-:W-:Y:S05]  /*27b0*/  BSYNC B0 ;  /* 0x0000000000007941 */ /* 0x000fea0003800000 */
.L_x_1138:
[----:B------:R-:W-:Y:S05]  /*27c0*/  @!P5 BRA `(.L_x_1137) ;  /* 0x0000000000d0d947 */ /* 0x000fea0003800000 */
[----:B------:R-:W-:Y:S01]  /*27d0*/  VIADD R8, R40, 0x3 ;  /* 0x0000000328087836 */ /* 0x000fe20000000000 */
[----:B------:R-:W-:Y:S01]  /*27e0*/  HFMA2.MMA R20, -RZ, RZ, 0, 1.78813934326171875e-07 ;  /* 0x00000003ff147435 */ /* 0x000fe200000001ff */
[----:B------:R-:W-:-:S03]  /*27f0*/  IMAD.MOV.U32 R10, RZ, RZ, RZ ;  /* 0x000000ffff0a7224 */ /* 0x000fc600078e00ff */
[----:B------:R-:W-:-:S07]  /*2800*/  SHF.R.S32.HI R11, RZ, 0x1f, R8 ;  /* 0x0000001fff0b7819 */ /* 0x000fce0000011408 */
.L_x_1141:
        /* <DEDUP_REMOVED lines=48> */
.L_x_1137:
[----:B------:R-:W-:Y:S05]  /*2b10*/  BSYNC B1 ;  /* 0x0000000000017941 */ /* 0x000fea0003800000 */
.L_x_1136:
        /* <DEDUP_REMOVED lines=21> */
        .weak           $__internal_38_$__cuda_sm20_div_u64
        .type           $__internal_38_$__cuda_sm20_div_u64,@function
        .size           $__internal_38_$__cuda_sm20_div_u64,(.L_x_1682 - $__internal_38_$__cuda_sm20_div_u64)
$__internal_38_$__cuda_sm20_div_u64:
        /* <DEDUP_REMOVED lines=60> */
[----:B------:R-:W-:Y:S06]  /*3030*/  RET.REL.NODEC R6 `(_ZN7cutlass13device_kernelIN5flash19FlashAttnFwdCombineIN4cute5tupleIJNS3_1CILi8EEENS5_ILi128EEEEEELi6ELi256ELi1ELb0ELb1EffNS_4arch4Sm90EEEEEvNT_6ParamsE) ;  /* 0xffffffcc06f07950 */ /* 0x000fec0003c3ffff */
.L_x_1142:
        /* <DEDUP_REMOVED lines=12> */
.L_x_1682:


//--------------------- .text._ZN7cutlass13device_kernelIN5flash19FlashAttnFwdCombineIN4cute5tupleIJNS3_1CILi8EEENS5_ILi128EEEEEELi5ELi256ELi1ELb0ELb1EffNS_4arch4Sm90EEEEEvNT_6ParamsE --------------------------
	.section	.text._ZN7cutlass13device_kernelIN5flash19FlashAttnFwdCombineIN4cute5tupleIJNS3_1CILi8EEENS5_ILi128EEEEEELi5ELi256ELi1ELb0ELb1EffNS_4arch4Sm90EEEEEvNT_6ParamsE,"ax",@progbits
	.align	128
.text._ZN7cutlass13device_kernelIN5flash19FlashAttnFwdCombineIN4cute5tupleIJNS3_1CILi8EEENS5_ILi128EEEEEELi5ELi256ELi1ELb0ELb1EffNS_4arch4Sm90EEEEEvNT_6ParamsE:
        .type           _ZN7cutlass13device_kernelIN5flash19FlashAttnFwdCombineIN4cute5tupleIJNS3_1CILi8EEENS5_ILi128EEEEEELi5ELi256ELi1ELb0ELb1EffNS_4arch4Sm90EEEEEvNT_6ParamsE,@function
        .size           _ZN7cutlass13device_kernelIN5flash19FlashAttnFwdCombineIN4cute5tupleIJNS3_1CILi8EEENS5_ILi128EEEEEELi5ELi256ELi1ELb0ELb1EffNS_4arch4Sm90EEEEEvNT_6ParamsE,(.L_x_1684 - _ZN7cutlass13device_kernelIN5flash19FlashAttnFwdCombineIN4cute5tupleIJNS3_1CILi8EEENS5_ILi128EEEEEELi5ELi256ELi1ELb0ELb1EffNS_4arch4Sm90EEEEEvNT_6ParamsE)
        .other          _ZN7cutlass13device_kernelIN5flash19FlashAttnFwdCombineIN4cute5tupleIJNS3_1CILi8EEENS5_ILi128EEEEEELi5ELi256ELi1ELb0ELb1EffNS_4arch4Sm90EEEEEvNT_6ParamsE,@"STO_CUDA_ENTRY STV_DEFAULT"
_ZN7cutlass13device_kernelIN5flash19FlashAttnFwdCombineIN4cute5tupleIJNS3_1CILi8EEENS5_ILi128EEEEEELi5ELi256ELi1ELb0ELb1EffNS_4arch4Sm90EEEEEvNT_6ParamsE:
        /* <DEDUP_REMOVED lines=57> */
.L_x_1143:
        /* <DEDUP_REMOVED lines=25> */
.L_x_1144:
        /* <DEDUP_REMOVED lines=101> */
.L_x_1146:
        /* <DEDUP_REMOVED lines=14> */
[----:B------:R-:W-:Y:S05]  /*0c50*/  CALL.REL.NOINC `($__internal_39_$__cuda_sm20_div_u64) ;  /* 0x0000001c00607944 */ /* 0x000fea0003c00000 */
[----:B------:R-:W-:Y:S05]  /*0c60*/  BRA `(.L_x_1148) ;  /* 0x00000000004c7947 */ /* 0x000fea0003800000 */
.L_x_1147:
        /* <DEDUP_REMOVED lines=19> */
.L_x_1148:
[----:B------:R-:W-:Y:S02]  /*0da0*/  IADD3 R8, R8, -0x1, RZ ;  /* 0xffffffff08087810 */ /* 0x000fe40007ffe0ff */
[----:B------:R-:W-:-:S07]  /*0db0*/  MOV R20, R0 ;  /* 0x0000000000147202 */ /* 0x000fce0000000f00 */
.L_x_1145:
[----:B------:R-:W-:Y:S01]  /*0dc0*/  SHF.R.S32.HI R0, RZ, 0x1f, R2 ;  /* 0x0000001fff007819 */ /* 0x000fe20000011402 */
[----:B------:R-:W1:Y:S01]  /*0dd0*/  LDC R13, c[0x0][0x21c] ;  /* 0x00008700ff0d7b82 */ /* 0x000e620000000800 */
[----:B------:R-:W-:Y:S02]  /*0de0*/  BSSY B0, `(.L_x_1149) ;  /* 0x0000033000007945 */ /* 0x000fe40003800000 */
[CC--:B------:R-:W-:Y:S02]  /*0df0*/  LEA.HI R3, R0.reuse, R2.reuse, RZ, 0x3 ;  /* 0x0000000200037211 */ /* 0x0c0fe400078f18ff */
[----:B------:R-:W-:Y:S02]  /*0e00*/  LEA.HI R0, R0, R2, RZ, 0x5 ;  /* 0x0000000200007211 */ /* 0x000fe400078f28ff */
[----:B--2---:R-:W-:Y:S02]  /*0e10*/  LOP3.LUT R5, R3, 0xfffffff8, RZ, 0xc0, !PT ;  /* 0xfffffff803057812 */ /* 0x004fe400078ec0ff */
        /* <DEDUP_REMOVED lines=47> */
.L_x_1150:
[----:B------:R-:W-:Y:S05]  /*1110*/  BSYNC B0 ;  /* 0x0000000000007941 */ /* 0x000fea0003800000 */
.L_x_1149:
[----:B--2---:R-:W-:Y:S01]  /*1120*/  LOP3.LUT R7, R0, 0xffffffe0, RZ, 0xc0, !PT ;  /* 0xffffffe000077812 */ /* 0x004fe200078ec0ff */
[----:B------:R-:W-:Y:S01]  /*1130*/  USHF.L.U32 UR4, UR36, 0x7, URZ ;  /* 0x0000000724047899 */ /* 0x000fe2000800063f */
[----:B------:R-:W2:Y:S01]  /*1140*/  LDC.64 R4, c[0x0][0x240] ;  /* 0x00009000ff047b82 */ /* 0x000ea20000000a00 */
        /* <DEDUP_REMOVED lines=148> */
.L_x_1152:
[----:B------:R-:W-:Y:S05]  /*1a90*/  BSYNC B0 ;  /* 0x0000000000007941 */ /* 0x000fea0003800000 */
.L_x_1151:
[----:B------:R2:W-:Y:S01]  /*1aa0*/  STS [R17], R6 ;  /* 0x0000000611007388 */ /* 0x0005e20000000800 */
[----:B------:R-:W-:Y:S01]  /*1ab0*/  BSSY B1, `(.L_x_1153) ;  /* 0x00000dd000017945 */ /* 0x000fe20003800000 */
[----:B-1----:R-:W-:Y:S02]  /*1ac0*/  CS2R R4, SRZ ;  /* 0x0000000000047805 */ /* 0x002fe4000001ff00 */
[----:B------:R-:W-:Y:S01]  /*1ad0*/  @!P1 STS [R35+0x400], R10 ;  /* 0x0004000a23009388 */ /* 0x000fe20000000800 */
        /* <DEDUP_REMOVED lines=22> */
.L_x_1157:
        /* <DEDUP_REMOVED lines=142> */
.L_x_1156:
[----:B------:R-:W-:Y:S05]  /*2520*/  BSYNC B0 ;  /* 0x0000000000007941 */ /* 0x000fea0003800000 */
.L_x_1155:
[----:B------:R-:W-:Y:S05]  /*2530*/  @!P5 BRA `(.L_x_1154) ;  /* 0x0000000000d0d947 */ /* 0x000fea0003800000 */
[----:B------:R-:W-:Y:S01]  /*2540*/  VIADD R8, R40, 0x3 ;  /* 0x0000000328087836 */ /* 0x000fe20000000000 */
[----:B------:R-:W-:Y:S01]  /*2550*/  HFMA2.MMA R20, -RZ, RZ, 0, 1.78813934326171875e-07 ;  /* 0x00000003ff147435 */ /* 0x000fe200000001ff */
[----:B------:R-:W-:-:S03]  /*2560*/  IMAD.MOV.U32 R10, RZ, RZ, RZ ;  /* 0x000000ffff0a7224 */ /* 0x000fc600078e00ff */
[----:B------:R-:W-:-:S07]  /*2570*/  SHF.R.S32.HI R11, RZ, 0x1f, R8 ;  /* 0x0000001fff0b7819 */ /* 0x000fce0000011408 */
.L_x_1158:
        /* <DEDUP_REMOVED lines=48> */
.L_x_1154:
[----:B------:R-:W-:Y:S05]  /*2880*/  BSYNC B1 ;  /* 0x0000000000017941 */ /* 0x000fea0003800000 */
.L_x_1153:
        /* <DEDUP_REMOVED lines=21> */
        .weak           $__internal_39_$__cuda_sm20_div_u64
        .type           $__internal_39_$__cuda_sm20_div_u64,@function
        .size           $__internal_39_$__cuda_sm20_div_u64,(.L_x_1684 - $__internal_39_$__cuda_sm20_div_u64)
$__internal_39_$__cuda_sm20_div_u64:
        /* <DEDUP_REMOVED lines=60> */
[----:B------:R-:W-:Y:S06]  /*2da0*/  RET.REL.NODEC R6 `(_ZN7cutlass13device_kernelIN5flash19FlashAttnFwdCombineIN4cute5tupleIJNS3_1CILi8EEENS5_ILi128EEEEEELi5ELi256ELi1ELb0ELb1EffNS_4arch4Sm90EEEEEvNT_6ParamsE) ;  /* 0xffffffd006947950 */ /* 0x000fec0003c3ffff */
.L_x_1159:
        /* <DEDUP_REMOVED lines=13> */
.L_x_1684:


//--------------------- .text._ZN7cutlass13device_kernelIN5flash19FlashAttnFwdCombineIN4cute5tupleIJNS3_1CILi8EEENS5_ILi128EEEEEELi8ELi256ELi1ELb0ELb0EffNS_4arch4Sm80EEEEEvNT_6ParamsE --------------------------
	.section	.text._ZN7cutlass13device_kernelIN5flash19FlashAttnFwdCombineIN4cute5tupleIJNS3_1CILi8EEENS5_ILi128EEEEEELi8ELi256ELi1ELb0ELb0EffNS_4arch4Sm80EEEEEvNT_6ParamsE,"ax",@progbits
	.align	128
.text._ZN7cutlass13device_kernelIN5flash19FlashAttnFwdCombineIN4cute5tupleIJNS3_1CILi8EEENS5_ILi128EEEEEELi8ELi256ELi1ELb0ELb0EffNS_4arch4Sm80EEEEEvNT_6ParamsE:
        .type           _ZN7cutlass13device_kernelIN5flash19FlashAttnFwdCombineIN4cute5tupleIJNS3_1CILi8EEENS5_ILi128EEEEEELi8ELi256ELi1ELb0ELb0EffNS_4arch4Sm80EEEEEvNT_6ParamsE,@function
        .size           _ZN7cutlass13device_kernelIN5flash19FlashAttnFwdCombineIN4cute5tupleIJNS3_1CILi8EEENS5_ILi128EEEEEELi8ELi256ELi1ELb0ELb0EffNS_4arch4Sm80EEEEEvNT_6ParamsE,(.L_x_1686 - _ZN7cutlass13device_kernelIN5flash19FlashAttnFwdCombineIN4cute5tupleIJNS3_1CILi8EEENS5_ILi128EEEEEELi8ELi256ELi1ELb0ELb0EffNS_4arch4Sm80EEEEEvNT_6ParamsE)
        .other          _ZN7cutlass13device_kernelIN5flash19FlashAttnFwdCombineIN4cute5tupleIJNS3_1CILi8EEENS5_ILi128EEEEEELi8ELi256ELi1ELb0ELb0EffNS_4arch4Sm80EEEEEvNT_6ParamsE,@"STO_CUDA_ENTRY STV_DEFAULT"
_ZN7cutlass13device_kernelIN5flash19FlashAttnFwdCombineIN4cute5tupleIJNS3_1CILi8EEENS5_ILi128EEEEEELi8ELi256ELi1ELb0ELb0EffNS_4arch4Sm80EEEEEvNT_6ParamsE:
        /* <DEDUP_REMOVED lines=58> */
.L_x_1160:
        /* <DEDUP_REMOVED lines=210> */
.L_x_1162:
[----:B------:R-:W-:Y:S05]  /*10c0*/  BSYNC B0 ;  /* 0x0000000000007941 */ /* 0x000fea0003800000 */
.L_x_1161:
        /* <DEDUP_REMOVED lines=228> */
.L_x_1164:
[----:B------:R-:W-:Y:S05]  /*1f10*/  BSYNC B0 ;  /* 0x0000000000007941 */ /* 0x000fea0003800000 */
.L_x_1163:
        /* <DEDUP_REMOVED lines=34> */
.L_x_1169:
        /* <DEDUP_REMOVED lines=142> */
.L_x_1168:
[----:B------:R-:W-:Y:S05]  /*2a20*/  BSYNC B0 ;  /* 0x0000000000007941 */ /* 0x000fea0003800000 */
.L_x_1167:
[----:B------:R-:W-:Y:S05]  /*2a30*/  @!P5 BRA `(.L_x_1166) ;  /* 0x0000000000d4d947 */ /* 0x000fea0003800000 */
[----:B------:R-:W-:Y:S01]  /*2a40*/  VIADD R11, R51, 0x3 ;  /* 0x00000003330b7836 */ /* 0x000fe20000000000 */
[----:B------:R-:W-:Y:S01]  /*2a50*/  HFMA2.MMA R24, -RZ, RZ, 0, 1.78813934326171875e-07 ;  /* 0x00000003ff187435 */ /* 0x000fe200000001ff */
[----:B------:R-:W-:Y:S01]  /*2a60*/  IMAD.MOV.U32 R26, RZ, RZ, R19 ;  /* 0x000000ffff1a7224 */ /* 0x000fe200078e0013 */
[----:B------:R-:W-:Y:S02]  /*2a70*/  MOV R14, RZ ;  /* 0x000000ff000e7202 */ /* 0x000fe40000000f00 */
[----:B------:R-:W-:-:S07]  /*2a80*/  SHF.R.S32.HI R25, RZ, 0x1f, R11 ;  /* 0x0000001fff197819 */ /* 0x000fce000001140b */
.L_x_1170:
        /* <DEDUP_REMOVED lines=48> */
.L_x_1166:
[----:B------:R-:W-:Y:S05]  /*2d90*/  BSYNC B1 ;  /* 0x0000000000017941 */ /* 0x000fea0003800000 */
.L_x_1165:
        /* <DEDUP_REMOVED lines=26> */
.L_x_1171:
        /* <DEDUP_REMOVED lines=12> */
.L_x_1686:


//--------------------- .text._ZN7cutlass13device_kernelIN5flash19FlashAttnFwdCombineIN4cute5tupleIJNS3_1CILi8EEENS5_ILi128EEEEEELi7ELi256ELi1ELb0ELb0EffNS_4arch4Sm80EEEEEvNT_6ParamsE --------------------------
	.section	.text._ZN7cutlass13device_kernelIN5flash19FlashAttnFwdCombineIN4cute5tupleIJNS3_1CILi8EEENS5_ILi128EEEEEELi7ELi256ELi1ELb0ELb0EffNS_4arch4Sm80EEEEEvNT_6ParamsE,"ax",@progbits
	.align	128
.text._ZN7cutlass13device_kernelIN5flash19FlashAttnFwdCombineIN4cute5tupleIJNS3_1CILi8EEENS5_ILi128EEEEEELi7ELi256ELi1ELb0ELb0EffNS_4arch4Sm80EEEEEvNT_6ParamsE:
        .type           _ZN7cutlass13device_kernelIN5flash19FlashAttnFwdCombineIN4cute5tupleIJNS3_1CILi8EEENS5_ILi128EEEEEELi7ELi256ELi1ELb0ELb0EffNS_4arch4Sm80EEEEEvNT_6ParamsE,@function
        .size           _ZN7cutlass13device_kernelIN5flash19FlashAttnFwdCombineIN4cute5tupleIJNS3_1CILi8EEENS5_ILi128EEEEEELi7ELi256ELi1ELb0ELb0EffNS_4arch4Sm80EEEEEvNT_6ParamsE,(.L_x_1687 - _ZN7cutlass13device_kernelIN5flash19FlashAttnFwdCombineIN4cute5tupleIJNS3_1CILi8EEENS5_ILi128EEEEEELi7ELi256ELi1ELb0ELb0EffNS_4arch4Sm80EEEEEvNT_6ParamsE)
        .other          _ZN7cutlass13device_kernelIN5flash19FlashAttnFwdCombineIN4cute5tupleIJNS3_1CILi8EEENS5_ILi128EEEEEELi7ELi256ELi1ELb0ELb0EffNS_4arch4Sm80EEEEEvNT_6ParamsE,@"STO_CUDA_ENTRY STV_DEFAULT"
_ZN7cutlass13device_kernelIN5flash19FlashAttnFwdCombineIN4cute5tupleIJNS3_1CILi8EEENS5_ILi128EEEEEELi7ELi256ELi1ELb0ELb0EffNS_4arch4Sm80EEEEEvNT_6ParamsE:
        /* <DEDUP_REMOVED lines=58> */
.L_x_1172:
        /* <DEDUP_REMOVED lines=144> */
.L_x_1174:
[----:B------:R-:W-:Y:S05]  /*0ca0*/  BSYNC B0 ;  /* 0x0000000000007941 */ /* 0x000fea0003800000 */
.L_x_1173:
        /* <DEDUP_REMOVED lines=192> */
.L_x_1176:
[----:B------:R-:W-:Y:S05]  /*18b0*/  BSYNC B0 ;  /* 0x0000000000007941 */ /* 0x000fea0003800000 */
.L_x_1175:
        /* <DEDUP_REMOVED lines=30> */
.L_x_1181:
        /* <DEDUP_REMOVED lines=142> */
.L_x_1180:
[----:B------:R-:W-:Y:S05]  /*2380*/  BSYNC B0 ;  /* 0x0000000000007941 */ /* 0x000fea0003800000 */
.L_x_1179:
[----:B------:R-:W-:Y:S05]  /*2390*/  @!P5 BRA `(.L_x_1178) ;  /* 0x0000000000d0d947 */ /* 0x000fea0003800000 */
[----:B------:R-:W-:Y:S01]  /*23a0*/  VIADD R8, R42, 0x3 ;  /* 0x000000032a087836 */ /* 0x000fe20000000000 */
[----:B------:R-:W-:Y:S01]  /*23b0*/  HFMA2.MMA R20, -RZ, RZ, 0, 1.78813934326171875e-07 ;  /* 0x00000003ff147435 */ /* 0x000fe200000001ff */
[----:B------:R-:W-:-:S03]  /*23c0*/  IMAD.MOV.U32 R10, RZ, RZ, RZ ;  /* 0x000000ffff0a7224 */ /* 0x000fc600078e00ff */
[----:B------:R-:W-:-:S07]  /*23d0*/  SHF.R.S32.HI R11, RZ, 0x1f, R8 ;  /* 0x0000001fff0b7819 */ /* 0x000fce0000011408 */
.L_x_1182:
        /* <DEDUP_REMOVED lines=48> */
.L_x_1178:
[----:B------:R-:W-:Y:S05]  /*26e0*/  BSYNC B1 ;  /* 0x0000000000017941 */ /* 0x000fea0003800000 */
.L_x_1177:
        /* <DEDUP_REMOVED lines=26> */
.L_x_1183:
        /* <DEDUP_REMOVED lines=15> */
.L_x_1687:


//--------------------- .text._ZN7cutlass13device_kernelIN5flash19FlashAttnFwdCombineIN4cute5tupleIJNS3_1CILi8EEENS5_ILi128EEEEEELi6ELi256ELi1ELb0ELb0EffNS_4arch4Sm80EEEEEvNT_6ParamsE --------------------------
	.section	.text._ZN7cutlass13device_kernelIN5flash19FlashAttnFwdCombineIN4cute5tupleIJNS3_1CILi8EEENS5_ILi128EEEEEELi6ELi256ELi1ELb0ELb0EffNS_4arch4Sm80EEEEEvNT_6ParamsE,"ax",@progbits
	.align	128
.text._ZN7cutlass13device_kernelIN5flash19FlashAttnFwdCombineIN4cute5tupleIJNS3_1CILi8EEENS5_ILi128EEEEEELi6ELi256ELi1ELb0ELb0EffNS_4arch4Sm80EEEEEvNT_6ParamsE:
        .type           _ZN7cutlass13device_kernelIN5flash19FlashAttnFwdCombineIN4cute5tupleIJNS3_1CILi8EEENS5_ILi128EEEEEELi6ELi256ELi1ELb0ELb0EffNS_4arch4Sm80EEEEEvNT_6ParamsE,@function
        .size           _ZN7cutlass13device_kernelIN5flash19FlashAttnFwdCombineIN4cute5tupleIJNS3_1CILi8EEENS5_ILi128EEEEEELi6ELi256ELi1ELb0ELb0EffNS_4arch4Sm80EEEEEvNT_6ParamsE,(.L_x_1688 - _ZN7cutlass13device_kernelIN5flash19FlashAttnFwdCombineIN4cute5tupleIJNS3_1CILi8EEENS5_ILi128EEEEEELi6ELi256ELi1ELb0ELb0EffNS_4arch4Sm80EEEEEvNT_6ParamsE)
        .other          _ZN7cutlass13device_kernelIN5flash19FlashAttnFwdCombineIN4cute5tupleIJNS3_1CILi8EEENS5_ILi128EEEEEELi6ELi256ELi1ELb0ELb0EffNS_4arch4Sm80EEEEEvNT_6ParamsE,@"STO_CUDA_ENTRY STV_DEFAULT"
_ZN7cutlass13device_kernelIN5flash19FlashAttnFwdCombineIN4cute5tupleIJNS3_1CILi8EEENS5_ILi128EEEEEELi6ELi256ELi1ELb0ELb0EffNS_4arch4Sm80EEEEEvNT_6ParamsE:
        /* <DEDUP_REMOVED lines=58> */
.L_x_1184:
        /* <DEDUP_REMOVED lines=94> */
.L_x_1186:
[----:B------:R-:W-:Y:S05]  /*0980*/  BSYNC B0 ;  /* 0x0000000000007941 */ /* 0x000fea0003800000 */
.L_x_1185:
        /* <DEDUP_REMOVED lines=170> */
.L_x_1188:
[----:B------:R-:W-:Y:S05]  /*1430*/  BSYNC B0 ;  /* 0x0000000000007941 */ /* 0x000fea0003800000 */
.L_x_1187:
        /* <DEDUP_REMOVED lines=27> */
.L_x_1193:
        /* <DEDUP_REMOVED lines=142> */
.L_x_1192:
[----:B------:R-:W-:Y:S05]  /*1ed0*/  BSYNC B0 ;  /* 0x0000000000007941 */ /* 0x000fea0003800000 */
.L_x_1191:
[----:B------:R-:W-:Y:S05]  /*1ee0*/  @!P5 BRA `(.L_x_1190) ;  /* 0x0000000000d0d947 */ /* 0x000fea0003800000 */
[----:B------:R-:W-:Y:S01]  /*1ef0*/  VIADD R8, R42, 0x3 ;  /* 0x000000032a087836 */ /* 0x000fe20000000000 */
[----:B------:R-:W-:Y:S01]  /*1f00*/  HFMA2.MMA R20, -RZ, RZ, 0, 1.78813934326171875e-07 ;  /* 0x00000003ff147435 */ /* 0x000fe200000001ff */
[----:B------:R-:W-:-:S03]  /*1f10*/  IMAD.MOV.U32 R10, RZ, RZ, RZ ;  /* 0x000000ffff0a7224 */ /* 0x000fc600078e00ff */
[----:B------:R-:W-:-:S07]  /*1f20*/  SHF.R.S32.HI R11, RZ, 0x1f, R8 ;  /* 0x0000001fff0b7819 */ /* 0x000fce0000011408 */
.L_x_1194:
        /* <DEDUP_REMOVED lines=48> */
.L_x_1190:
[----:B------:R-:W-:Y:S05]  /*2230*/  BSYNC B1 ;  /* 0x0000000000017941 */ /* 0x000fea0003800000 */
.L_x_1189:
        /* <DEDUP_REMOVED lines=26> */
.L_x_1195:
        /* <DEDUP_REMOVED lines=10> */
.L_x_1688:


//--------------------- .text._ZN7cutlass13device_kernelIN5flash19FlashAttnFwdCombineIN4cute5tupleIJNS3_1CILi8EEENS5_ILi128EEEEEELi5ELi256ELi1ELb0ELb0EffNS_4arch4Sm80EEEEEvNT_6ParamsE --------------------------
	.section	.text._ZN7cutlass13device_kernelIN5flash19FlashAttnFwdCombineIN4cute5tupleIJNS3_1CILi8EEENS5_ILi128EEEEEELi5ELi256ELi1ELb0ELb0EffNS_4arch4Sm80EEEEEvNT_6ParamsE,"ax",@progbits
	.align	128
.text._ZN7cutlass13device_kernelIN5flash19FlashAttnFwdCombineIN4cute5tupleIJNS3_1CILi8EEENS5_ILi128EEEEEELi5ELi256ELi1ELb0ELb0EffNS_4arch4Sm80EEEEEvNT_6ParamsE:
        .type           _ZN7cutlass13device_kernelIN5flash19FlashAttnFwdCombineIN4cute5tupleIJNS3_1CILi8EEENS5_ILi128EEEEEELi5ELi256ELi1ELb0ELb0EffNS_4arch4Sm80EEEEEvNT_6ParamsE,@function
        .size           _ZN7cutlass13device_kernelIN5flash19FlashAttnFwdCombineIN4cute5tupleIJNS3_1CILi8EEENS5_ILi128EEEEEELi5ELi256ELi1ELb0ELb0EffNS_4arch4Sm80EEEEEvNT_6ParamsE,(.L_x_1689 - _ZN7cutlass13device_kernelIN5flash19FlashAttnFwdCombineIN4cute5tupleIJNS3_1CILi8EEENS5_ILi128EEEEEELi5ELi256ELi1ELb0ELb0EffNS_4arch4Sm80EEEEEvNT_6ParamsE)
        .other          _ZN7cutlass13device_kernelIN5flash19FlashAttnFwdCombineIN4cute5tupleIJNS3_1CILi8EEENS5_ILi128EEEEEELi5ELi256ELi1ELb0ELb0EffNS_4arch4Sm80EEEEEvNT_6ParamsE,@"STO_CUDA_ENTRY STV_DEFAULT"
_ZN7cutlass13device_kernelIN5flash19FlashAttnFwdCombineIN4cute5tupleIJNS3_1CILi8EEENS5_ILi128EEEEEELi5ELi256ELi1ELb0ELb0EffNS_4arch4Sm80EEEEEvNT_6ParamsE:
        /* <DEDUP_REMOVED lines=58> */
.L_x_1196:
        /* <DEDUP_REMOVED lines=67> */
.L_x_1198:
[----:B------:R-:W-:Y:S05]  /*07d0*/  BSYNC B0 ;  /* 0x0000000000007941 */ /* 0x000fea0003800000 */
.L_x_1197:
        /* <DEDUP_REMOVED lines=157> */
.L_x_1200:
[----:B------:R-:W-:Y:S05]  /*11b0*/  BSYNC B0 ;  /* 0x0000000000007941 */ /* 0x000fea0003800000 */
.L_x_1199:
        /* <DEDUP_REMOVED lines=26> */
.L_x_1205:
        /* <DEDUP_REMOVED lines=142> */
.L_x_1204:
[----:B------:R-:W-:Y:S05]  /*1c40*/  BSYNC B0 ;  /* 0x0000000000007941 */ /* 0x000fea0003800000 */
.L_x_1203:
[----:B------:R-:W-:Y:S05]  /*1c50*/  @!P5 BRA `(.L_x_1202) ;  /* 0x0000000000d0d947 */ /* 0x000fea0003800000 */
[----:B------:R-:W-:Y:S01]  /*1c60*/  VIADD R8, R42, 0x3 ;  /* 0x000000032a087836 */ /* 0x000fe20000000000 */
[----:B------:R-:W-:Y:S01]  /*1c70*/  HFMA2.MMA R20, -RZ, RZ, 0, 1.78813934326171875e-07 ;  /* 0x00000003ff147435 */ /* 0x000fe200000001ff */
[----:B-1----:R-:W-:-:S03]  /*1c80*/  IMAD.MOV.U32 R10, RZ, RZ, RZ ;  /* 0x000000ffff0a7224 */ /* 0x002fc600078e00ff */
[----:B------:R-:W-:-:S07]  /*1c90*/  SHF.R.S32.HI R11, RZ, 0x1f, R8 ;  /* 0x0000001fff0b7819 */ /* 0x000fce0000011408 */
.L_x_1206:
        /* <DEDUP_REMOVED lines=48> */
.L_x_1202:
[----:B------:R-:W-:Y:S05]  /*1fa0*/  BSYNC B1 ;  /* 0x0000000000017941 */ /* 0x000fea0003800000 */
.L_x_1201:
        /* <DEDUP_REMOVED lines=26> */
.L_x_1207:
        /* <DEDUP_REMOVED lines=11> */
.L_x_1689:


//--------------------- .text._ZN7cutlass13device_kernelIN5flash19FlashAttnFwdCombineIN4cute5tupleIJNS3_1CILi8EEENS5_ILi128EEEEEELi8ELi256ELi1ELb0ELb1EffNS_4arch4Sm80EEEEEvNT_6ParamsE --------------------------
	.section	.text._ZN7cutlass13device_kernelIN5flash19FlashAttnFwdCombineIN4cute5tupleIJNS3_1CILi8EEENS5_ILi128EEEEEELi8ELi256ELi1ELb0ELb1EffNS_4arch4Sm80EEEEEvNT_6ParamsE,"ax",@progbits
	.align	128
.text._ZN7cutlass13device_kernelIN5flash19FlashAttnFwdCombineIN4cute5tupleIJNS3_1CILi8EEENS5_ILi128EEEEEELi8ELi256ELi1ELb0ELb1EffNS_4arch4Sm80EEEEEvNT_6ParamsE:
        .type           _ZN7cutlass13device_kernelIN5flash19FlashAttnFwdCombineIN4cute5tupleIJNS3_1CILi8EEENS5_ILi128EEEEEELi8ELi256ELi1ELb0ELb1EffNS_4arch4Sm80EEEEEvNT_6ParamsE,@function
        .size           _ZN7cutlass13device_kernelIN5flash19FlashAttnFwdCombineIN4cute5tupleIJNS3_1CILi8EEENS5_ILi128EEEEEELi8ELi256ELi1ELb0ELb1EffNS_4arch4Sm80EEEEEvNT_6ParamsE,(.L_x_1690 - _ZN7cutlass13device_kernelIN5flash19FlashAttnFwdCombineIN4cute5tupleIJNS3_1CILi8EEENS5_ILi128EEEEEELi8ELi256ELi1ELb0ELb1EffNS_4arch4Sm80EEEEEvNT_6ParamsE)
        .other          _ZN7cutlass13device_kernelIN5flash19FlashAttnFwdCombineIN4cute5tupleIJNS3_1CILi8EEENS5_ILi128EEEEEELi8ELi256ELi1ELb0ELb1EffNS_4arch4Sm80EEEEEvNT_6ParamsE,@"STO_CUDA_ENTRY STV_DEFAULT"
_ZN7cutlass13device_kernelIN5flash19FlashAttnFwdCombineIN4cute5tupleIJNS3_1CILi8EEENS5_ILi128EEEEEELi8ELi256ELi1ELb0ELb1EffNS_4arch4Sm80EEEEEvNT_6ParamsE:
        /* <DEDUP_REMOVED lines=57> */
.L_x_1208:
        /* <DEDUP_REMOVED lines=25> */
.L_x_1209:
        /* <DEDUP_REMOVED lines=101> */
.L_x_1211:
        /* <DEDUP_REMOVED lines=14> */
[----:B------:R-:W-:Y:S05]  /*0c50*/  CALL.REL.NOINC `($__internal_40_$__cuda_sm20_div_u64) ;  /* 0x0000002800e47944 */ /* 0x000fea0003c00000 */
[----:B------:R-:W-:Y:S05]  /*0c60*/  BRA `(.L_x_1213) ;  /* 0x00000000004c7947 */ /* 0x000fea0003800000 */
.L_x_1212:
        /* <DEDUP_REMOVED lines=19> */
.L_x_1213:
[----:B------:R-:W-:Y:S02]  /*0da0*/  IADD3 R8, R8, -0x1, RZ ;  /* 0xffffffff08087810 */ /* 0x000fe40007ffe0ff */
[----:B------:R-:W-:-:S07]  /*0db0*/  MOV R20, R0 ;  /* 0x0000000000147202 */ /* 0x000fce0000000f00 */
.L_x_1210:
        /* <DEDUP_REMOVED lines=200> */
.L_x_1215:
[----:B------:R-:W-:Y:S05]  /*1a40*/  BSYNC B0 ;  /* 0x0000000000007941 */ /* 0x000fea0003800000 */
.L_x_1214:
        /* <DEDUP_REMOVED lines=222> */
.L_x_1217:
[----:B------:R-:W-:Y:S05]  /*2830*/  BSYNC B0 ;  /* 0x0000000000007941 */ /* 0x000fea0003800000 */
.L_x_1216:
        /* <DEDUP_REMOVED lines=33> */
.L_x_1222:
        /* <DEDUP_REMOVED lines=142> */
.L_x_1221:
[----:B------:R-:W-:Y:S05]  /*3330*/  BSYNC B0 ;  /* 0x0000000000007941 */ /* 0x000fea0003800000 */
.L_x_1220:
[----:B------:R-:W-:Y:S05]  /*3340*/  @!P5 BRA `(.L_x_1219) ;  /* 0x0000000000d0d947 */ /* 0x000fea0003800000 */
[----:B------:R-:W-:Y:S01]  /*3350*/  VIADD R8, R40, 0x3 ;  /* 0x0000000328087836 */ /* 0x000fe20000000000 */
[----:B------:R-:W-:Y:S01]  /*3360*/  HFMA2.MMA R20, -RZ, RZ, 0, 1.78813934326171875e-07 ;  /* 0x00000003ff147435 */ /* 0x000fe200000001ff */
[----:B------:R-:W-:-:S03]  /*3370*/  IMAD.MOV.U32 R10, RZ, RZ, RZ ;  /* 0x000000ffff0a7224 */ /* 0x000fc600078e00ff */
[----:B------:R-:W-:-:S07]  /*3380*/  SHF.R.S32.HI R11, RZ, 0x1f, R8 ;  /* 0x0000001fff0b7819 */ /* 0x000fce0000011408 */
.L_x_1223:
        /* <DEDUP_REMOVED lines=48> */
.L_x_1219:
[----:B------:R-:W-:Y:S05]  /*3690*/  BSYNC B1 ;  /* 0x0000000000017941 */ /* 0x000fea0003800000 */
.L_x_1218:
        /* <DEDUP_REMOVED lines=21> */
        .weak           $__internal_40_$__cuda_sm20_div_u64
        .type           $__internal_40_$__cuda_sm20_div_u64,@function
        .size           $__internal_40_$__cuda_sm20_div_u64,(.L_x_1690 - $__internal_40_$__cuda_sm20_div_u64)
$__internal_40_$__cuda_sm20_div_u64:
        /* <DEDUP_REMOVED lines=61> */
[----:B------:R-:W-:Y:S06]  /*3bc0*/  RET.REL.NODEC R2 `(_ZN7cutlass13device_kernelIN5flash19FlashAttnFwdCombineIN4cute5tupleIJNS3_1CILi8EEENS5_ILi128EEEEEELi8ELi256ELi1ELb0ELb1EffNS_4arch4Sm80EEEEEvNT_6ParamsE) ;  /* 0xffffffc4020c7950 */ /* 0x000fec0003c3ffff */
.L_x_1224:
        /* <DEDUP_REMOVED lines=11> */
.L_x_1690:


//--------------------- .text._ZN7cutlass13device_kernelIN5flash19FlashAttnFwdCombineIN4cute5tupleIJNS3_1CILi8EEENS5_ILi128EEEEEELi7ELi256ELi1ELb0ELb1EffNS_4arch4Sm80EEEEEvNT_6ParamsE --------------------------
	.section	.text._ZN7cutlass13device_kernelIN5flash19FlashAttnFwdCombineIN4cute5tupleIJNS3_1CILi8EEENS5_ILi128EEEEEELi7ELi256ELi1ELb0ELb1EffNS_4arch4Sm80EEEEEvNT_6ParamsE,"ax",@progbits
	.align	128
.text._ZN7cutlass13device_kernelIN5flash19FlashAttnFwdCombineIN4cute5tupleIJNS3_1CILi8EEENS5_ILi128EEEEEELi7ELi256ELi1ELb0ELb1EffNS_4arch4Sm80EEEEEvNT_6ParamsE:
        .type           _ZN7cutlass13device_kernelIN5flash19FlashAttnFwdCombineIN4cute5tupleIJNS3_1CILi8EEENS5_ILi128EEEEEELi7ELi256ELi1ELb0ELb1EffNS_4arch4Sm80EEEEEvNT_6ParamsE,@function
        .size           _ZN7cutlass13device_kernelIN5flash19FlashAttnFwdCombineIN4cute5tupleIJNS3_1CILi8EEENS5_ILi128EEEEEELi7ELi256ELi1ELb0ELb1EffNS_4arch4Sm80EEEEEvNT_6ParamsE,(.L_x_1692 - _ZN7cutlass13device_kernelIN5flash19FlashAttnFwdCombineIN4cute5tupleIJNS3_1CILi8EEENS5_ILi128EEEEEELi7ELi256ELi1ELb0ELb1EffNS_4arch4Sm80EEEEEvNT_6ParamsE)
        .other          _ZN7cutlass13device_kernelIN5flash19FlashAttnFwdCombineIN4cute5tupleIJNS3_1CILi8EEENS5_ILi128EEEEEELi7ELi256ELi1ELb0ELb1EffNS_4arch4Sm80EEEEEvNT_6ParamsE,@"STO_CUDA_ENTRY STV_DEFAULT"
_ZN7cutlass13device_kernelIN5flash19FlashAttnFwdCombineIN4cute5tupleIJNS3_1CILi8EEENS5_ILi128EEEEEELi7ELi256ELi1ELb0ELb1EffNS_4arch4Sm80EEEEEvNT_6ParamsE:
        /* <DEDUP_REMOVED lines=57> */
.L_x_1225:
        /* <DEDUP_REMOVED lines=25> */
.L_x_1226:
        /* <DEDUP_REMOVED lines=101> */
.L_x_1228:
        /* <DEDUP_REMOVED lines=14> */
[----:B------:R-:W-:Y:S05]  /*0c50*/  CALL.REL.NOINC `($__internal_41_$__cuda_sm20_div_u64) ;  /* 0x00000024002c7944 */ /* 0x000fea0003c00000 */
[----:B------:R-:W-:Y:S05]  /*0c60*/  BRA `(.L_x_1230) ;  /* 0x00000000004c7947 */ /* 0x000fea0003800000 */
.L_x_1229:
        /* <DEDUP_REMOVED lines=19> */
.L_x_1230:
[----:B------:R-:W-:Y:S02]  /*0da0*/  IADD3 R8, R8, -0x1, RZ ;  /* 0xffffffff08087810 */ /* 0x000fe40007ffe0ff */
[----:B------:R-:W-:-:S07]  /*0db0*/  MOV R20, R0 ;  /* 0x0000000000147202 */ /* 0x000fce0000000f00 */
.L_x_1227:
        /* <DEDUP_REMOVED lines=129> */
.L_x_1232:
[----:B------:R-:W-:Y:S05]  /*15d0*/  BSYNC B0 ;  /* 0x0000000000007941 */ /* 0x000fea0003800000 */
.L_x_1231:
        /* <DEDUP_REMOVED lines=186> */
.L_x_1234:
[----:B------:R-:W-:Y:S05]  /*2180*/  BSYNC B0 ;  /* 0x0000000000007941 */ /* 0x000fea0003800000 */
.L_x_1233:
        /* <DEDUP_REMOVED lines=30> */
.L_x_1239:
        /* <DEDUP_REMOVED lines=142> */
.L_x_1238:
[----:B------:R-:W-:Y:S05]  /*2c50*/  BSYNC B0 ;  /* 0x0000000000007941 */ /* 0x000fea0003800000 */
.L_x_1237:
[----:B------:R-:W-:Y:S05]  /*2c60*/  @!P5 BRA `(.L_x_1236) ;  /* 0x0000000000d0d947 */ /* 0x000fea0003800000 */
[----:B------:R-:W-:Y:S01]  /*2c70*/  VIADD R8, R40, 0x3 ;  /* 0x0000000328087836 */ /* 0x000fe20000000000 */
[----:B-1----:R-:W-:Y:S01]  /*2c80*/  HFMA2.MMA R20, -RZ, RZ, 0, 1.78813934326171875e-07 ;  /* 0x00000003ff147435 */ /* 0x002fe200000001ff */
[----:B------:R-:W-:-:S03]  /*2c90*/  IMAD.MOV.U32 R10, RZ, RZ, RZ ;  /* 0x000000ffff0a7224 */ /* 0x000fc600078e00ff */
[----:B------:R-:W-:-:S07]  /*2ca0*/  SHF.R.S32.HI R11, RZ, 0x1f, R8 ;  /* 0x0000001fff0b7819 */ /* 0x000fce0000011408 */
.L_x_1240:
        /* <DEDUP_REMOVED lines=48> */
.L_x_1236:
[----:B------:R-:W-:Y:S05]  /*2fb0*/  BSYNC B1 ;  /* 0x0000000000017941 */ /* 0x000fea0003800000 */
.L_x_1235:
        /* <DEDUP_REMOVED lines=21> */
        .weak           $__internal_41_$__cuda_sm20_div_u64
        .type           $__internal_41_$__cuda_sm20_div_u64,@function
        .size           $__internal_41_$__cuda_sm20_div_u64,(.L_x_1692 - $__internal_41_$__cuda_sm20_div_u64)
$__internal_41_$__cuda_sm20_div_u64:
        /* <DEDUP_REMOVED lines=60> */
[----:B------:R-:W-:Y:S06]  /*34d0*/  RET.REL.NODEC R6 `(_ZN7cutlass13device_kernelIN5flash19FlashAttnFwdCombineIN4cute5tupleIJNS3_1CILi8EEENS5_ILi128EEEEEELi7ELi256ELi1ELb0ELb1EffNS_4arch4Sm80EEEEEvNT_6ParamsE) ;  /* 0xffffffc806c87950 */ /* 0x000fec0003c3ffff */
.L_x_1241:
        /* <DEDUP_REMOVED lines=10> */
.L_x_1692:


//--------------------- .text._ZN7cutlass13device_kernelIN5flash19FlashAttnFwdCombineIN4cute5tupleIJNS3_1CILi8EEENS5_ILi128EEEEEELi6ELi256ELi1ELb0ELb1EffNS_4arch4Sm80EEEEEvNT_6ParamsE --------------------------
	.section	.text._ZN7cutlass13device_kernelIN5flash19FlashAttnFwdCombineIN4cute5tupleIJNS3_1CILi8EEENS5_ILi128EEEEEELi6ELi256ELi1ELb0ELb1EffNS_4arch4Sm80EEEEEvNT_6ParamsE,"ax",@progbits
	.align	128
.text._ZN7cutlass13device_kernelIN5flash19FlashAttnFwdCombineIN4cute5tupleIJNS3_1CILi8EEENS5_ILi128EEEEEELi6ELi256ELi1ELb0ELb1EffNS_4arch4Sm80EEEEEvNT_6ParamsE:
        .type           _ZN7cutlass13device_kernelIN5flash19FlashAttnFwdCombineIN4cute5tupleIJNS3_1CILi8EEENS5_ILi128EEEEEELi6ELi256ELi1ELb0ELb1EffNS_4arch4Sm80EEEEEvNT_6ParamsE,@function
        .size           _ZN7cutlass13device_kernelIN5flash19FlashAttnFwdCombineIN4cute5tupleIJNS3_1CILi8EEENS5_ILi128EEEEEELi6ELi256ELi1ELb0ELb1EffNS_4arch4Sm80EEEEEvNT_6ParamsE,(.L_x_1694 - _ZN7cutlass13device_kernelIN5flash19FlashAttnFwdCombineIN4cute5tupleIJNS3_1CILi8EEENS5_ILi128EEEEEELi6ELi256ELi1ELb0ELb1EffNS_4arch4Sm80EEEEEvNT_6ParamsE)
        .other          _ZN7cutlass13device_kernelIN5flash19FlashAttnFwdCombineIN4cute5tupleIJNS3_1CILi8EEENS5_ILi128EEEEEELi6ELi256ELi1ELb0ELb1EffNS_4arch4Sm80EEEEEvNT_6ParamsE,@"STO_CUDA_ENTRY STV_DEFAULT"
_ZN7cutlass13device_kernelIN5flash19FlashAttnFwdCombineIN4cute5tupleIJNS3_1CILi8EEENS5_ILi128EEEEEELi6ELi256ELi1ELb0ELb1EffNS_4arch4Sm80EEEEEvNT_6ParamsE:
        /* <DEDUP_REMOVED lines=57> */
.L_x_1242:
        /* <DEDUP_REMOVED lines=25> */
.L_x_1243:
        /* <DEDUP_REMOVED lines=101> */
.L_x_1245:
        /* <DEDUP_REMOVED lines=14> */
[----:B------:R-:W-:Y:S05]  /*0c50*/  CALL.REL.NOINC `($__internal_42_$__cuda_sm20_div_u64) ;  /* 0x0000002000047944 */ /* 0x000fea0003c00000 */
[----:B------:R-:W-:Y:S05]  /*0c60*/  BRA `(.L_x_1247) ;  /* 0x00000000004c7947 */ /* 0x000fea0003800000 */
.L_x_1246:
        /* <DEDUP_REMOVED lines=19> */
.L_x_1247:
[----:B------:R-:W-:Y:S02]  /*0da0*/  IADD3 R8, R8, -0x1, RZ ;  /* 0xffffffff08087810 */ /* 0x000fe40007ffe0ff */
[----:B------:R-:W-:-:S07]  /*0db0*/  MOV R20, R0 ;  /* 0x0000000000147202 */ /* 0x000fce0000000f00 */
.L_x_1244:
        /* <DEDUP_REMOVED lines=80> */
.L_x_1249:
[----:B------:R-:W-:Y:S05]  /*12c0*/  BSYNC B0 ;  /* 0x0000000000007941 */ /* 0x000fea0003800000 */
.L_x_1248:
        /* <DEDUP_REMOVED lines=164> */
.L_x_1251:
[----:B------:R-:W-:Y:S05]  /*1d10*/  BSYNC B0 ;  /* 0x0000000000007941 */ /* 0x000fea0003800000 */
.L_x_1250:
        /* <DEDUP_REMOVED lines=27> */
.L_x_1256:
        /* <DEDUP_REMOVED lines=142> */
.L_x_1255:
[----:B------:R-:W-:Y:S05]  /*27b0*/  BSYNC B0 ;  /* 0x0000000000007941 */ /* 0x000fea0003800000 */
.L_x_1254:
[----:B------:R-:W-:Y:S05]  /*27c0*/  @!P5 BRA `(.L_x_1253) ;  /* 0x0000000000d0d947 */ /* 0x000fea0003800000 */
[----:B------:R-:W-:Y:S01]  /*27d0*/  VIADD R8, R40, 0x3 ;  /* 0x0000000328087836 */ /* 0x000fe20000000000 */
[----:B------:R-:W-:Y:S01]  /*27e0*/  HFMA2.MMA R20, -RZ, RZ, 0, 1.78813934326171875e-07 ;  /* 0x00000003ff147435 */ /* 0x000fe200000001ff */
[----:B------:R-:W-:-:S03]  /*27f0*/  IMAD.MOV.U32 R10, RZ, RZ, RZ ;  /* 0x000000ffff0a7224 */ /* 0x000fc600078e00ff */
[----:B------:R-:W-:-:S07]  /*2800*/  SHF.R.S32.HI R11, RZ, 0x1f, R8 ;  /* 0x0000001fff0b7819 */ /* 0x000fce0000011408 */
.L_x_1257:
        /* <DEDUP_REMOVED lines=48> */
.L_x_1253:
[----:B------:R-:W-:Y:S05]  /*2b10*/  BSYNC B1 ;  /* 0x0000000000017941 */ /* 0x000fea0003800000 */
.L_x_1252:
        /* <DEDUP_REMOVED lines=21> */
        .weak           $__internal_42_$__cuda_sm20_div_u64
        .type           $__internal_42_$__cuda_sm20_div_u64,@function
        .size           $__internal_42_$__cuda_sm20_div_u64,(.L_x_1694 - $__internal_42_$__cuda_sm20_div_u64)
$__internal_42_$__cuda_sm20_div_u64:
        /* <DEDUP_REMOVED lines=60> */
[----:B------:R-:W-:Y:S06]  /*3030*/  RET.REL.NODEC R6 `(_ZN7cutlass13device_kernelIN5flash19FlashAttnFwdCombineIN4cute5tupleIJNS3_1CILi8EEENS5_ILi128EEEEEELi6ELi256ELi1ELb0ELb1EffNS_4arch4Sm80EEEEEvNT_6ParamsE) ;  /* 0xffffffcc06f07950 */ /* 0x000fec0003c3ffff */
.L_x_1258:
        /* <DEDUP_REMOVED lines=12> */
.L_x_1694:


//--------------------- .text._ZN7cutlass13device_kernelIN5flash19FlashAttnFwdCombineIN4cute5tupleIJNS3_1CILi8EEENS5_ILi128EEEEEELi5ELi256ELi1ELb0ELb1EffNS_4arch4Sm80EEEEEvNT_6ParamsE --------------------------
	.section	.text._ZN7cutlass13device_kernelIN5flash19FlashAttnFwdCombineIN4cute5tupleIJNS3_1CILi8EEENS5_ILi128EEEEEELi5ELi256ELi1ELb0ELb1EffNS_4arch4Sm80EEEEEvNT_6ParamsE,"ax",@progbits
	.align	128
.text._ZN7cutlass13device_kernelIN5flash19FlashAttnFwdCombineIN4cute5tupleIJNS3_1CILi8EEENS5_ILi128EEEEEELi5ELi256ELi1ELb0ELb1EffNS_4arch4Sm80EEEEEvNT_6ParamsE:
        .type           _ZN7cutlass13device_kernelIN5flash19FlashAttnFwdCombineIN4cute5tupleIJNS3_1CILi8EEENS5_ILi128EEEEEELi5ELi256ELi1ELb0ELb1EffNS_4arch4Sm80EEEEEvNT_6ParamsE,@function
        .size           _ZN7cutlass13device_kernelIN5flash19FlashAttnFwdCombineIN4cute5tupleIJNS3_1CILi8EEENS5_ILi128EEEEEELi5ELi256ELi1ELb0ELb1EffNS_4arch4Sm80EEEEEvNT_6ParamsE,(.L_x_1696 - _ZN7cutlass13device_kernelIN5flash19FlashAttnFwdCombineIN4cute5tupleIJNS3_1CILi8EEENS5_ILi128EEEEEELi5ELi256ELi1ELb0ELb1EffNS_4arch4Sm80EEEEEvNT_6ParamsE)
        .other          _ZN7cutlass13device_kernelIN5flash19FlashAttnFwdCombineIN4cute5tupleIJNS3_1CILi8EEENS5_ILi128EEEEEELi5ELi256ELi1ELb0ELb1EffNS_4arch4Sm80EEEEEvNT_6ParamsE,@"STO_CUDA_ENTRY STV_DEFAULT"
_ZN7cutlass13device_kernelIN5flash19FlashAttnFwdCombineIN4cute5tupleIJNS3_1CILi8EEENS5_ILi128EEEEEELi5ELi256ELi1ELb0ELb1EffNS_4arch4Sm80EEEEEvNT_6ParamsE:
        /* <DEDUP_REMOVED lines=57> */
.L_x_1259:
        /* <DEDUP_REMOVED lines=25> */
.L_x_1260:
        /* <DEDUP_REMOVED lines=101> */
.L_x_1262:
        /* <DEDUP_REMOVED lines=14> */
[----:B------:R-:W-:Y:S05]  /*0c50*/  CALL.REL.NOINC `($__internal_43_$__cuda_sm20_div_u64) ;  /* 0x0000001c00607944 */ /* 0x000fea0003c00000 */
[----:B------:R-:W-:Y:S05]  /*0c60*/  BRA `(.L_x_1264) ;  /* 0x00000000004c7947 */ /* 0x000fea0003800000 */
.L_x_1263:
        /* <DEDUP_REMOVED lines=19> */
.L_x_1264:
[----:B------:R-:W-:Y:S02]  /*0da0*/  IADD3 R8, R8, -0x1, RZ ;  /* 0xffffffff08087810 */ /* 0x000fe40007ffe0ff */
[----:B------:R-:W-:-:S07]  /*0db0*/  MOV R20, R0 ;  /* 0x0000000000147202 */ /* 0x000fce0000000f00 */
.L_x_1261:
        /* <DEDUP_REMOVED lines=53> */
.L_x_1266:
[----:B------:R-:W-:Y:S05]  /*1110*/  BSYNC B0 ;  /* 0x0000000000007941 */ /* 0x000fea0003800000 */
.L_x_1265:
        /* <DEDUP_REMOVED lines=151> */
.L_x_1268:
[----:B------:R-:W-:Y:S05]  /*1a90*/  BSYNC B0 ;  /* 0x0000000000007941 */ /* 0x000fea0003800000 */
.L_x_1267:
        /* <DEDUP_REMOVED lines=26> */
.L_x_1273:
        /* <DEDUP_REMOVED lines=142> */
.L_x_1272:
[----:B------:R-:W-:Y:S05]  /*2520*/  BSYNC B0 ;  /* 0x0000000000007941 */ /* 0x000fea0003800000 */
.L_x_1271:
[----:B------:R-:W-:Y:S05]  /*2530*/  @!P5 BRA `(.L_x_1270) ;  /* 0x0000000000d0d947 */ /* 0x000fea0003800000 */
[----:B------:R-:W-:Y:S01]  /*2540*/  VIADD R8, R40, 0x3 ;  /* 0x0000000328087836 */ /* 0x000fe20000000000 */
[----:B------:R-:W-:Y:S01]  /*2550*/  HFMA2.MMA R20, -RZ, RZ, 0, 1.78813934326171875e-07 ;  /* 0x00000003ff147435 */ /* 0x000fe200000001ff */
[----:B------:R-:W-:-:S03]  /*2560*/  IMAD.MOV.U32 R10, RZ, RZ, RZ ;  /* 0x000000ffff0a7224 */ /* 0x000fc600078e00ff */
[----:B------:R-:W-:-:S07]  /*2570*/  SHF.R.S32.HI R11, RZ, 0x1f, R8 ;  /* 0x0000001fff0b7819 */ /* 0x000fce0000011408 */
.L_x_1274:
        /* <DEDUP_REMOVED lines=48> */
.L_x_1270:
[----:B------:R-:W-:Y:S05]  /*2880*/  BSYNC B1 ;  /* 0x0000000000017941 */ /* 0x000fea0003800000 */
.L_x_1269:
        /* <DEDUP_REMOVED lines=21> */
        .weak           $__internal_43_$__cuda_sm20_div_u64
        .type           $__internal_43_$__cuda_sm20_div_u64,@function
        .size           $__internal_43_$__cuda_sm20_div_u64,(.L_x_1696 - $__internal_43_$__cuda_sm20_div_u64)
$__internal_43_$__cuda_sm20_div_u64:
        /* <DEDUP_REMOVED lines=60> */
[----:B------:R-:W-:Y:S06]  /*2da0*/  RET.REL.NODEC R6 `(_ZN7cutlass13device_kernelIN5flash19FlashAttnFwdCombineIN4cute5tupleIJNS3_1CILi8EEENS5_ILi128EEEEEELi5ELi256ELi1ELb0ELb1EffNS_4arch4Sm80EEEEEvNT_6ParamsE) ;  /* 0xffffffd006947950 */ /* 0x000fec0003c3ffff */
.L_x_1275:
        /* <DEDUP_REMOVED lines=13> */
.L_x_1696:


//--------------------- .text._ZN7cutlass13device_kernelIN5flash19FlashAttnFwdCombineIN4cute5tupleIJNS3_1CILi16EEENS5_ILi64EEEEEELi8ELi256ELi1ELb0ELb0EffNS_4arch4Sm90EEEEEvNT_6ParamsE --------------------------
	.section	.text._ZN7cutlass13device_kernelIN5flash19FlashAttnFwdCombineIN4cute5tupleIJNS3_1CILi16EEENS5_ILi64EEEEEELi8ELi256ELi1ELb0ELb0EffNS_4arch4Sm90EEEEEvNT_6ParamsE,"ax",@progbits
	.align	128
.text._ZN7cutlass13device_kernelIN5flash19FlashAttnFwdCombineIN4cute5tupleIJNS3_1CILi16EEENS5_ILi64EEEEEELi8ELi256ELi1ELb0ELb0EffNS_4arch4Sm90EEEEEvNT_6ParamsE:
        .type           _ZN7cutlass13device_kernelIN5flash19FlashAttnFwdCombineIN4cute5tupleIJNS3_1CILi16EEENS5_ILi64EEEEEELi8ELi256ELi1ELb0ELb0EffNS_4arch4Sm90EEEEEvNT_6ParamsE,@function
        .size           _ZN7cutlass13device_kernelIN5flash19FlashAttnFwdCombineIN4cute5tupleIJNS3_1CILi16EEENS5_ILi64EEEEEELi8ELi256ELi1ELb0ELb0EffNS_4arch4Sm90EEEEEvNT_6ParamsE,(.L_x_1698 - _ZN7cutlass13device_kernelIN5flash19FlashAttnFwdCombineIN4cute5tupleIJNS3_1CILi16EEENS5_ILi64EEEEEELi8ELi256ELi1ELb0ELb0EffNS_4arch4Sm90EEEEEvNT_6ParamsE)
        .other          _ZN7cutlass13device_kernelIN5flash19FlashAttnFwdCombineIN4cute5tupleIJNS3_1CILi16EEENS5_ILi64EEEEEELi8ELi256ELi1ELb0ELb0EffNS_4arch4Sm90EEEEEvNT_6ParamsE,@"STO_CUDA_ENTRY STV_DEFAULT"
_ZN7cutlass13device_kernelIN5flash19FlashAttnFwdCombineIN4cute5tupleIJNS3_1CILi16EEENS5_ILi64EEEEEELi8ELi256ELi1ELb0ELb0EffNS_4arch4Sm90EEEEEvNT_6ParamsE:
        /* <DEDUP_REMOVED lines=58> */
.L_x_1276:
        /* <DEDUP_REMOVED lines=24> */
[C---:B------:R-:W-:Y:S01]  /*0520*/  VIADD R22, R10.reuse, 0x10 ;  /* 0x000000100a167836 */ /* 0x040fe20000000000 */
[----:B------:R-:W-:Y:S01]  /*0530*/  IADD3 R32, R10, 0x20, RZ ;  /* 0x000000200a207810 */ /* 0x000fe20007ffe0ff */
[----:B------:R-:W-:Y:S02]  /*0540*/  IMAD R19, R39, UR4, RZ ;  /* 0x0000000427137c24 */ /* 0x000fe4000f8e02ff */
[----:B------:R-:W-:Y:S01]  /*0550*/  IMAD.WIDE.U32 R16, R36, UR4, RZ ;  /* 0x0000000424107c25 */ /* 0x000fe2000f8e00ff */
[-C--:B------:R-:W-:Y:S01]  /*0560*/  ISETP.GE.AND P5, PT, R22, R25.reuse, PT ;  /* 0x000000191600720c */ /* 0x080fe20003fa6270 */
[----:B------:R-:W3:Y:S01]  /*0570*/  S2UR UR6, SR_CgaCtaId ;  /* 0x00000000000679c3 */ /* 0x000ee20000008800 */
[----:B------:R-:W-:Y:S01]  /*0580*/  ISETP.GE.AND P3, PT, R32, R25, PT ;  /* 0x000000192000720c */ /* 0x000fe20003f66270 */
[----:B------:R-:W-:Y:S01]  /*0590*/  IMAD R28, R36, UR5, R19 ;  /* 0x00000005241c7c24 */ /* 0x000fe2000f8e0213 */
[----:B------:R-:W-:Y:S01]  /*05a0*/  ULDC.64 UR4, c[0x0][0x270] ;  /* 0x00009c0000047ab9 */ /* 0x000fe20000000a00 */
[----:B------:R-:W-:-:S02]  /*05b0*/  IMAD.MOV.U32 R8, RZ, RZ, R4 ;  /* 0x000000ffff087224 */ /* 0x000fc400078e0004 */
[----:B------:R-:W-:Y:S01]  /*05c0*/  VIADD R30, R10, 0x30 ;  /* 0x000000300a1e7836 */ /* 0x000fe20000000000 */
[----:B------:R-:W-:Y:S01]  /*05d0*/  IADD3 R29, R17, R28, RZ ;  /* 0x0000001c111d7210 */ /* 0x000fe20007ffe0ff */
[----:B------:R-:W5:Y:S01]  /*05e0*/  @!P6 LDC.64 R20, c[0x0][0x268] ;  /* 0x00009a00ff14eb82 */ /* 0x000f620000000a00 */
[----:B------:R-:W-:Y:S02]  /*05f0*/  IMAD.MOV.U32 R28, RZ, RZ, R16 ;  /* 0x000000ffff1c7224 */ /* 0x000fe400078e0010 */
[----:B------:R-:W-:Y:S01]  /*0600*/  ISETP.GE.AND P2, PT, R30, R25, PT ;  /* 0x000000191e00720c */ /* 0x000fe20003f46270 */
[C---:B------:R-:W-:Y:S02]  /*0610*/  VIADD R26, R10.reuse, 0x40 ;  /* 0x000000400a1a7836 */ /* 0x040fe40000000000 */
[----:B------:R-:W-:Y:S01]  /*0620*/  @P6 IMAD.MOV.U32 R31, RZ, RZ, -0x800000 ;  /* 0xff800000ff1f6424 */ /* 0x000fe200078e00ff */
[----:B--2---:R-:W-:Y:S01]  /*0630*/  ISETP.NE.AND P0, PT, R5, 0x1, PT ;  /* 0x000000010500780c */ /* 0x004fe20003f05270 */
[----:B------:R-:W-:-:S02]  /*0640*/  VIADD R24, R10, 0x50 ;  /* 0x000000500a187836 */ /* 0x000fc40000000000 */
[----:B------:R-:W-:-:S10]  /*0650*/  @P5 IMAD.MOV.U32 R23, RZ, RZ, -0x800000 ;  /* 0xff800000ff175424 */ /* 0x000fd400078e00ff */
[----:B------:R-:W2:Y:S08]  /*0660*/  @P0 LDC R15, c[0x0][0x2bc] ;  /* 0x0000af00ff0f0b82 */ /* 0x000eb00000000800 */
[----:B------:R-:W3:Y:S01]  /*0670*/  @P0 LDC R9, c[0x0][0x2c0] ;  /* 0x0000b000ff090b82 */ /* 0x000ee20000000800 */
[----:B--2---:R-:W-:Y:S01]  /*0680*/  @P0 IMAD.HI.U32 R18, R4, R15, RZ ;  /* 0x0000000f04120227 */ /* 0x004fe200078e00ff */
[----:B------:R-:W-:-:S04]  /*0690*/  @!P6 SHF.R.S32.HI R15, RZ, 0x1f, R10 ;  /* 0x0000001fff0fe819 */ /* 0x000fc8000001140a */
[----:B---3--:R-:W-:Y:S02]  /*06a0*/  @P0 SHF.R.U32.HI R8, RZ, R9, R18 ;  /* 0x00000009ff080219 */ /* 0x008fe40000011612 */
[----:B------:R-:W2:Y:S02]  /*06b0*/  @!P6 LDC.64 R18, c[0x0][0x250] ;  /* 0x00009400ff12eb82 */ /* 0x000ea40000000a00 */
[--C-:B------:R-:W-:Y:S01]  /*06c0*/  SHF.R.S32.HI R9, RZ, 0x1f, R8.reuse ;  /* 0x0000001fff097819 */ /* 0x100fe20000011408 */
[----:B------:R-:W-:Y:S02]  /*06d0*/  IMAD.MOV R17, RZ, RZ, -R8 ;  /* 0x000000ffff117224 */ /* 0x000fe400078e0a08 */
[----:B------:R-:W-:-:S04]  /*06e0*/  IMAD.WIDE.U32 R28, R8, UR4, R28 ;  /* 0x00000004081c7c25 */ /* 0x000fc8000f8e001c */
[----:B------:R-:W-:Y:S02]  /*06f0*/  IMAD R17, R5, R17, R4 ;  /* 0x0000001105117224 */ /* 0x000fe400078e0204 */
[----:B------:R-:W-:Y:S01]  /*0700*/  IMAD R9, R9, UR4, RZ ;  /* 0x0000000409097c24 */ /* 0x000fe2000f8e02ff */
[----:B------:R-:W3:Y:S01]  /*0710*/  @!P5 LDC.64 R4, c[0x0][0x268] ;  /* 0x00009a00ff04db82 */ /* 0x000ee20000000a00 */
[----:B------:R-:W-:Y:S01]  /*0720*/  UMOV UR4, 0x400 ;  /* 0x0000040000047882 */ /* 0x000fe20000000000 */
[----:B------:R-:W-:Y:S01]  /*0730*/  SHF.R.S32.HI R16, RZ, 0x1f, R17 ;  /* 0x0000001fff107819 */ /* 0x000fe20000011411 */
[----:B------:R-:W-:Y:S01]  /*0740*/  IMAD R9, R8, UR5, R9 ;  /* 0x0000000508097c24 */ /* 0x000fe2000f8e0209 */
[----:B------:R-:W-:Y:S01]  /*0750*/  IADD3 R28, P0, R17, R28, RZ ;  /* 0x0000001c111c7210 */ /* 0x000fe20007f1e0ff */
[-C--:B-----5:R-:W-:Y:S01]  /*0760*/  @!P6 IMAD R8, R15, R20.reuse, RZ ;  /* 0x000000140f08e224 */ /* 0x0a0fe200078e02ff */
[----:B------:R-:W-:Y:S01]  /*0770*/  @!P5 SHF.R.S32.HI R15, RZ, 0x1f, R22 ;  /* 0x0000001fff0fd819 */ /* 0x000fe20000011416 */
[----:B------:R-:W-:Y:S01]  /*0780*/  ULEA UR4, UR6, UR4, 0x18 ;  /* 0x0000000406047291 */ /* 0x000fe2000f8ec03f */
[----:B------:R-:W-:Y:S01]  /*0790*/  IADD3.X R29, R16, R29, R9, P0, !PT ;  /* 0x0000001d101d7210 */ /* 0x000fe200007fe409 */
[C---:B------:R-:W-:Y:S01]  /*07a0*/  @!P6 IMAD R21, R10.reuse, R21, R8 ;  /* 0x000000150a15e224 */ /* 0x040fe200078e0208 */
[----:B------:R-:W5:Y:S01]  /*07b0*/  @!P5 LDC.64 R16, c[0x0][0x250] ;  /* 0x00009400ff10db82 */ /* 0x000f620000000a00 */
[--C-:B------:R-:W-:Y:S01]  /*07c0*/  @!P5 IMAD.MOV.U32 R42, RZ, RZ, R28.reuse ;  /* 0x000000ffff2ad224 */ /* 0x100fe200078e001c */
[----:B------:R-:W-:Y:S01]  /*07d0*/  @!P5 MOV R43, R29 ;  /* 0x0000001d002bd202 */ /* 0x000fe20000000f00 */
[----:B------:R-:W-:Y:S01]  /*07e0*/  @!P6 IMAD.WIDE.U32 R34, R10, R20, R28 ;  /* 0x000000140a22e225 */ /* 0x000fe200078e001c */
[----:B------:R-:W-:-:S04]  /*07f0*/  LEA R2, R2, UR4, 0x2 ;  /* 0x0000000402027c11 */ /* 0x000fc8000f8e10ff */
[----:B------:R-:W1:Y:S01]  /*0800*/  @!P3 LDC.64 R8, c[0x0][0x268] ;  /* 0x00009a00ff08bb82 */ /* 0x000e620000000a00 */
[----:B------:R-:W-:Y:S01]  /*0810*/  @!P6 IADD3 R20, R35, R21, RZ ;  /* 0x000000152314e210 */ /* 0x000fe20007ffe0ff */
[----:B------:R4:W-:Y:S01]  /*0820*/  @P6 STS [R2], R31 ;  /* 0x0000001f02006388 */ /* 0x0009e20000000800 */
[C---:B--2---:R-:W-:Y:S02]  /*0830*/  @!P6 LEA R40, P0, R34.reuse, R18, 0x2 ;  /* 0x000000122228e211 */ /* 0x044fe400078010ff */
[----:B------:R-:W-:Y:S01]  /*0840*/  @!P3 SHF.R.S32.HI R21, RZ, 0x1f, R32 ;  /* 0x0000001fff15b819 */ /* 0x000fe20000011420 */
[-C--:B---3--:R-:W-:Y:S01]  /*0850*/  @!P5 IMAD R15, R15, R4.reuse, RZ ;  /* 0x000000040f0fd224 */ /* 0x088fe200078e02ff */
[----:B------:R-:W-:Y:S01]  /*0860*/  @!P6 LEA.HI.X R41, R34, R19, R20, 0x2, P0 ;  /* 0x000000132229e211 */ /* 0x000fe200000f1414 */
[----:B------:R-:W-:Y:S01]  /*0870*/  @!P5 IMAD.WIDE.U32 R42, R22, R4, R42 ;  /* 0x00000004162ad225 */ /* 0x000fe200078e002a */
[----:B------:R-:W2:Y:S01]  /*0880*/  @!P3 LDC.64 R18, c[0x0][0x250] ;  /* 0x00009400ff12bb82 */ /* 0x000ea20000000a00 */
[----:B------:R-:W-:-:S02]  /*0890*/  ISETP.GE.AND P0, PT, R26, R25, PT ;  /* 0x000000191a00720c */ /* 0x000fc40003f06270 */
[----:B------:R-:W-:Y:S01]  /*08a0*/  @!P5 IMAD R15, R22, R5, R15 ;  /* 0x00000005160fd224 */ /* 0x000fe200078e020f */
[----:B------:R-:W-:Y:S01]  /*08b0*/  @!PT LDS RZ, [RZ] ;  /* 0x00000000fffff984 */ /* 0x000fe20000000800 */
[----:B------:R-:W-:Y:S01]  /*08c0*/  @!PT LDS RZ, [RZ] ;  /* 0x00000000fffff984 */ /* 0x000fe20000000800 */
[----:B------:R-:W-:Y:S01]  /*08d0*/  @!PT LDS RZ, [RZ] ;  /* 0x00000000fffff984 */ /* 0x000fe20000000800 */
[----:B------:R2:W-:Y:S01]  /*08e0*/  @!P6 LDGSTS.E.LTC128B [R2], desc[UR38][R40.64] ;  /* 0x000000002802efae */ /* 0x0005e2000b921966 */
[----:B------:R-:W-:Y:S01]  /*08f0*/  ISETP.GE.AND P6, PT, R24, R25, PT ;  /* 0x000000191800720c */ /* 0x000fe20003fc6270 */
[----:B------:R-:W-:Y:S01]  /*0900*/  VIADD R22, R10, 0x60 ;  /* 0x000000600a167836 */ /* 0x000fe20000000000 */
[C---:B-----5:R-:W-:Y:S01]  /*0910*/  @!P5 LEA R34, P4, R42.reuse, R16, 0x2 ;  /* 0x000000102a22d211 */ /* 0x060fe200078810ff */
[----:B------:R-:W-:Y:S01]  /*0920*/  @!P5 IMAD.IADD R20, R43, 0x1, R15 ;  /* 0x000000012b14d824 */ /* 0x000fe200078e020f */
[----:B------:R-:W3:Y:S01]  /*0930*/  @!P2 LDC.64 R4, c[0x0][0x268] ;  /* 0x00009a00ff04ab82 */ /* 0x000ee20000000a00 */
[----:B------:R-:W-:Y:S01]  /*0940*/  @!P3 MOV R16, R28 ;  /* 0x0000001c0010b202 */ /* 0x000fe20000000f00 */
[----:B------:R5:W-:Y:S01]  /*0950*/  @P5 STS [R2+0x400], R23 ;  /* 0x0004001702005388 */ /* 0x000be20000000800 */
[----:B------:R-:W-:Y:S02]  /*0960*/  @!P2 SHF.R.S32.HI R15, RZ, 0x1f, R30 ;  /* 0x0000001fff0fa819 */ /* 0x000fe4000001141e */
[----:B------:R-:W-:Y:S01]  /*0970*/  @!P5 LEA.HI.X R35, R42, R17, R20, 0x2, P4 ;  /* 0x000000112a23d211 */ /* 0x000fe200020f1414 */
[----:B-1----:R-:W-:-:S02]  /*0980*/  @!P3 IMAD R21, R21, R8, RZ ;  /* 0x000000081515b224 */ /* 0x002fc400078e02ff */
[----:B------:R-:W-:Y:S02]  /*0990*/  @!P3 IMAD.MOV.U32 R17, RZ, RZ, R29 ;  /* 0x000000ffff11b224 */ /* 0x000fe400078e001d */
[C---:B------:R-:W-:Y:S01]  /*09a0*/  @!P3 IMAD R21, R32.reuse, R9, R21 ;  /* 0x000000092015b224 */ /* 0x040fe200078e0215 */
[----:B------:R-:W-:Y:S01]  /*09b0*/  @!PT LDS RZ, [RZ] ;  /* 0x00000000fffff984 */ /* 0x000fe20000000800 */
[----:B------:R-:W-:Y:S01]  /*09c0*/  @!PT LDS RZ, [RZ] ;  /* 0x00000000fffff984 */ /* 0x000fe20000000800 */
[----:B------:R-:W-:Y:S01]  /*09d0*/  @!PT LDS RZ, [RZ] ;  /* 0x00000000fffff984 */ /* 0x000fe20000000800 */
[----:B------:R1:W-:Y:S01]  /*09e0*/  @!P5 LDGSTS.E.LTC128B [R2+0x400], desc[UR38][R34.64] ;  /* 0x004000002202dfae */ /* 0x0003e2000b921966 */
[----:B------:R-:W-:Y:S01]  /*09f0*/  @!P3 IMAD.WIDE.U32 R32, R32, R8, R16 ;  /* 0x000000082020b225 */ /* 0x000fe200078e0010 */
[----:B------:R-:W-:Y:S01]  /*0a00*/  ISETP.GE.AND P5, PT, R22, R25, PT ;  /* 0x000000191600720c */ /* 0x000fe20003fa6270 */
[----:B------:R-:W1:Y:S02]  /*0a10*/  @!P2 LDC.64 R16, c[0x0][0x250] ;  /* 0x00009400ff10ab82 */ /* 0x000e640000000a00 */
[----:B------:R-:W-:Y:S02]  /*0a20*/  @!P3 IMAD.IADD R20, R33, 0x1, R21 ;  /* 0x000000012114b824 */ /* 0x000fe400078e0215 */
[----:B------:R-:W-:-:S02]  /*0a30*/  @!P2 IMAD.MOV.U32 R33, RZ, RZ, R29 ;  /* 0x000000ffff21a224 */ /* 0x000fc400078e001d */
[----:B----4-:R-:W-:Y:S02]  /*0a40*/  @P2 IMAD.MOV.U32 R31, RZ, RZ, -0x800000 ;  /* 0xff800000ff1f2424 */ /* 0x010fe400078e00ff */
[----:B------:R-:W4:Y:S01]  /*0a50*/  @!P0 LDC.64 R8, c[0x0][0x268] ;  /* 0x00009a00ff088b82 */ /* 0x000f220000000a00 */
[C---:B--2---:R-:W-:Y:S01]  /*0a60*/  @!P3 LEA R40, P4, R32.reuse, R18, 0x2 ;  /* 0x000000122028b211 */ /* 0x044fe200078810ff */
[----:B---3--:R-:W-:Y:S02]  /*0a70*/  @!P2 IMAD R15, R15, R4, RZ ;  /* 0x000000040f0fa224 */ /* 0x008fe400078e02ff */
[----:B------:R-:W-:Y:S01]  /*0a80*/  @!P5 MOV R43, R29 ;  /* 0x0000001d002bd202 */ /* 0x000fe20000000f00 */
[----:B------:R-:W-:Y:S01]  /*0a90*/  @!P5 IMAD.MOV.U32 R42, RZ, RZ, R28 ;  /* 0x000000ffff2ad224 */ /* 0x000fe200078e001c */
[----:B------:R-:W-:Y:S01]  /*0aa0*/  @!P3 LEA.HI.X R41, R32, R19, R20, 0x2, P4 ;  /* 0x000000132029b211 */ /* 0x000fe200020f1414 */
[----:B------:R-:W-:Y:S01]  /*0ab0*/  @!P2 IMAD R19, R30, R5, R15 ;  /* 0x000000051e13a224 */ /* 0x000fe200078e020f */
[----:B------:R-:W2:Y:S01]  /*0ac0*/  @!P0 LDC.64 R20, c[0x0][0x250] ;  /* 0x00009400ff148b82 */ /* 0x000ea20000000a00 */
[----:B------:R-:W-:-:S02]  /*0ad0*/  @!P2 MOV R32, R28 ;  /* 0x0000001c0020a202 */ /* 0x000fc40000000f00 */
[----:B-----5:R-:W-:Y:S02]  /*0ae0*/  @P3 MOV R23, 0xff800000 ;  /* 0xff80000000173802 */ /* 0x020fe40000000f00 */
[----:B------:R-:W-:Y:S01]  /*0af0*/  @!P0 SHF.R.S32.HI R15, RZ, 0x1f, R26 ;  /* 0x0000001fff0f8819 */ /* 0x000fe2000001141a */
[----:B------:R-:W-:Y:S02]  /*0b00*/  @!P2 IMAD.WIDE.U32 R32, R30, R4, R32 ;  /* 0x000000041e20a225 */ /* 0x000fe400078e0020 */
[----:B------:R3:W-:Y:S01]  /*0b10*/  @P3 STS [R2+0x800], R23 ;  /* 0x0008001702003388 */ /* 0x0007e20000000800 */
[----:B------:R-:W5:Y:S02]  /*0b20*/  @!P6 LDC.64 R4, c[0x0][0x268] ;  /* 0x00009a00ff04eb82 */ /* 0x000f640000000a00 */
[----:B------:R-:W-:Y:S01]  /*0b30*/  @!P2 IADD3 R30, R33, R19, RZ ;  /* 0x00000013211ea210 */ /* 0x000fe20007ffe0ff */
[----:B------:R-:W-:Y:S01]  /*0b40*/  @!PT LDS RZ, [RZ] ;  /* 0x00000000fffff984 */ /* 0x000fe20000000800 */
[----:B------:R-:W-:Y:S01]  /*0b50*/  @!PT LDS RZ, [RZ] ;  /* 0x00000000fffff984 */ /* 0x000fe20000000800 */
[----:B------:R-:W-:Y:S01]  /*0b60*/  @!PT LDS RZ, [RZ] ;  /* 0x00000000fffff984 */ /* 0x000fe20000000800 */
[----:B------:R-:W-:Y:S01]  /*0b70*/  @!P3 LDGSTS.E.LTC128B [R2+0x800], desc[UR38][R40.64] ;  /* 0x008000002802bfae */ /* 0x000fe2000b921966 */
[----:B-1----:R-:W-:Y:S01]  /*0b80*/  @!P2 LEA R34, P3, R32, R16, 0x2 ;  /* 0x000000102022a211 */ /* 0x002fe200078610ff */
[----:B------:R-:W-:-:S02]  /*0b90*/  @!P0 IMAD.MOV.U32 R33, RZ, RZ, R29 ;  /* 0x000000ffff218224 */ /* 0x000fc400078e001d */
[-C--:B----4-:R-:W-:Y:S01]  /*0ba0*/  @!P0 IMAD R15, R15, R8.reuse, RZ ;  /* 0x000000080f0f8224 */ /* 0x090fe200078e02ff */
[----:B------:R-:W-:Y:S01]  /*0bb0*/  @!P2 LEA.HI.X R35, R32, R17, R30, 0x2, P3 ;  /* 0x000000112023a211 */ /* 0x000fe200018f141e */
[----:B------:R-:W-:Y:S01]  /*0bc0*/  @!P0 IMAD.MOV.U32 R32, RZ, RZ, R28 ;  /* 0x000000ffff208224 */ /* 0x000fe200078e001c */
[----:B------:R-:W1:Y:S01]  /*0bd0*/  @!P5 LDC.64 R18, c[0x0][0x268] ;  /* 0x00009a00ff12db82 */ /* 0x000e620000000a00 */
[C---:B------:R-:W-:Y:S01]  /*0be0*/  @!P0 IMAD R9, R26.reuse, R9, R15 ;  /* 0x000000091a098224 */ /* 0x040fe200078e020f */
[----:B------:R4:W-:Y:S01]  /*0bf0*/  @P2 STS [R2+0xc00], R31 ;  /* 0x000c001f02002388 */ /* 0x0009e20000000800 */
[----:B------:R-:W-:Y:S01]  /*0c00*/  @!P0 IMAD.WIDE.U32 R32, R26, R8, R32 ;  /* 0x000000081a208225 */ /* 0x000fe200078e0020 */
[----:B------:R-:W-:Y:S02]  /*0c10*/  IADD3 R30, R10, 0x70, RZ ;  /* 0x000000700a1e7810 */ /* 0x000fe40007ffe0ff */
[----:B------:R-:W-:Y:S01]  /*0c20*/  @!PT LDS RZ, [RZ] ;  /* 0x00000000fffff984 */ /* 0x000fe20000000800 */
[----:B------:R-:W-:Y:S01]  /*0c30*/  @!PT LDS RZ, [RZ] ;  /* 0x00000000fffff984 */ /* 0x000fe20000000800 */
[----:B------:R-:W-:Y:S01]  /*0c40*/  @!PT LDS RZ, [RZ] ;  /* 0x00000000fffff984 */ /* 0x000fe20000000800 */
[----:B------:R4:W-:Y:S01]  /*0c50*/  @!P2 LDGSTS.E.LTC128B [R2+0xc00], desc[UR38][R34.64] ;  /* 0x00c000002202afae */ /* 0x0009e2000b921966 */
[----:B------:R-:W-:Y:S01]  /*0c60*/  @!P0 IMAD.IADD R26, R33, 0x1, R9 ;  /* 0x00000001211a8824 */ /* 0x000fe200078e0209 */
[----:B------:R-:W4:Y:S01]  /*0c70*/  @!P6 LDC.64 R16, c[0x0][0x250] ;  /* 0x00009400ff10eb82 */ /* 0x000f220000000a00 */
[----:B--2---:R-:W-:Y:S01]  /*0c80*/  @!P0 LEA R20, P2, R32, R20, 0x2 ;  /* 0x0000001420148211 */ /* 0x004fe200078410ff */
[----:B------:R-:W-:Y:S01]  /*0c90*/  @P0 IMAD.MOV.U32 R15, RZ, RZ, -0x800000 ;  /* 0xff800000ff0f0424 */ /* 0x000fe200078e00ff */
[----:B------:R-:W-:Y:S01]  /*0ca0*/  ISETP.GE.AND P4, PT, R30, R25, PT ;  /* 0x000000191e00720c */ /* 0x000fe20003f86270 */
[----:B------:R-:W-:Y:S01]  /*0cb0*/  @P5 IMAD.MOV.U32 R33, RZ, RZ, -0x800000 ;  /* 0xff800000ff215424 */ /* 0x000fe200078e00ff */
[----:B------:R-:W-:Y:S01]  /*0cc0*/  @!P0 LEA.HI.X R21, R32, R21, R26, 0x2, P2 ;  /* 0x0000001520158211 */ /* 0x000fe200010f141a */
[C---:B------:R-:W-:Y:S01]  /*0cd0*/  VIADD R26, R10.reuse, 0x90 ;  /* 0x000000900a1a7836 */ /* 0x040fe20000000000 */
[----:B------:R-:W-:Y:S01]  /*0ce0*/  IADD3 R32, R10, 0x80, RZ ;  /* 0x000000800a207810 */ /* 0x000fe20007ffe0ff */
[----:B------:R-:W2:Y:S01]  /*0cf0*/  @!P5 LDC.64 R8, c[0x0][0x250] ;  /* 0x00009400ff08db82 */ /* 0x000ea20000000a00 */
[----:B---3--:R-:W-:Y:S01]  /*0d00*/  @!P6 SHF.R.S32.HI R23, RZ, 0x1f, R24 ;  /* 0x0000001fff17e819 */ /* 0x008fe20000011418 */
[----:B------:R3:W-:Y:S01]  /*0d10*/  @P0 STS [R2+0x1000], R15 ;  /* 0x0010000f02000388 */ /* 0x0007e20000000800 */
[----:B------:R-:W-:-:S03]  /*0d20*/  ISETP.GE.AND P3, PT, R32, R25, PT ;  /* 0x000000192000720c */ /* 0x000fc60003f66270 */
[----:B-----5:R-:W-:Y:S01]  /*0d30*/  @!P6 IMAD R23, R23, R4, RZ ;  /* 0x000000041717e224 */ /* 0x020fe200078e02ff */
[----:B------:R-:W-:Y:S01]  /*0d40*/  @!PT LDS RZ, [RZ] ;  /* 0x00000000fffff984 */ /* 0x000fe20000000800 */
[----:B------:R-:W-:Y:S01]  /*0d50*/  @!PT LDS RZ, [RZ] ;  /* 0x00000000fffff984 */ /* 0x000fe20000000800 */
[----:B------:R-:W-:Y:S01]  /*0d60*/  @!PT LDS RZ, [RZ] ;  /* 0x00000000fffff984 */ /* 0x000fe20000000800 */
[----:B------:R5:W-:Y:S01]  /*0d70*/  @!P0 LDGSTS.E.LTC128B [R2+0x1000], desc[UR38][R20.64] ;  /* 0x0100000014028fae */ /* 0x000be2000b921966 */
[----:B-1----:R-:W-:Y:S01]  /*0d80*/  @!P5 IMAD.WIDE.U32 R42, R22, R18, R42 ;  /* 0x00000012162ad225 */ /* 0x002fe200078e002a */
[----:B----4-:R-:W-:-:S03]  /*0d90*/  @!P5 SHF.R.S32.HI R31, RZ, 0x1f, R22 ;  /* 0x0000001fff1fd819 */ /* 0x010fc60000011416 */
[----:B------:R-:W-:Y:S02]  /*0da0*/  @!P6 IMAD R23, R24, R5, R23 ;  /* 0x000000051817e224 */ /* 0x000fe400078e0217 */
[----:B------:R-:W-:Y:S02]  /*0db0*/  @!P5 IMAD R31, R31, R18, RZ ;  /* 0x000000121f1fd224 */ /* 0x000fe400078e02ff */
[----:B------:R-:W-:Y:S02]  /*0dc0*/  @!P6 IMAD.MOV.U32 R34, RZ, RZ, R28 ;  /* 0x000000ffff22e224 */ /* 0x000fe400078e001c */
[----:B------:R-:W-:Y:S02]  /*0dd0*/  @!P6 IMAD.MOV.U32 R35, RZ, RZ, R29 ;  /* 0x000000ffff23e224 */ /* 0x000fe400078e001d */
[----:B------:R-:W-:Y:S01]  /*0de0*/  @!P5 IMAD R19, R22, R19, R31 ;  /* 0x000000131613d224 */ /* 0x000fe200078e021f */
[----:B------:R-:W-:Y:S01]  /*0df0*/  @!P3 SHF.R.S32.HI R31, RZ, 0x1f, R32 ;  /* 0x0000001fff1fb819 */ /* 0x000fe20000011420 */
[----:B------:R-:W-:Y:S01]  /*0e00*/  @!P6 IMAD.WIDE.U32 R34, R24, R4, R34 ;  /* 0x000000041822e225 */ /* 0x000fe200078e0022 */
[C---:B------:R-:W-:Y:S01]  /*0e10*/  IADD3 R22, R10.reuse, 0xa0, RZ ;  /* 0x000000a00a167810 */ /* 0x040fe20007ffe0ff */
[----:B------:R-:W1:Y:S01]  /*0e20*/  @!P4 LDC.64 R4, c[0x0][0x268] ;  /* 0x00009a00ff04cb82 */ /* 0x000e620000000a00 */
[----:B------:R-:W-:Y:S01]  /*0e30*/  @!P5 IADD3 R19, R43, R19, RZ ;  /* 0x000000132b13d210 */ /* 0x000fe20007ffe0ff */
[----:B------:R-:W-:Y:S01]  /*0e40*/  VIADD R24, R10, 0xb0 ;  /* 0x000000b00a187836 */ /* 0x000fe20000000000 */
[----:B------:R-:W-:-:S02]  /*0e50*/  @!P6 IADD3 R23, R35, R23, RZ ;  /* 0x000000172317e210 */ /* 0x000fc40007ffe0ff */
[C---:B------:R-:W-:Y:S02]  /*0e60*/  @!P6 LEA R40, P0, R34.reuse, R16, 0x2 ;  /* 0x000000102228e211 */ /* 0x040fe400078010ff */
[----:B---3--:R-:W-:Y:S01]  /*0e70*/  @!P4 SHF.R.S32.HI R15, RZ, 0x1f, R30 ;  /* 0x0000001fff0fc819 */ /* 0x008fe2000001141e */
[----:B-----5:R-:W3:Y:S01]  /*0e80*/  @!P3 LDC.64 R20, c[0x0][0x268] ;  /* 0x00009a00ff14bb82 */ /* 0x020ee20000000a00 */
[----:B------:R-:W-:Y:S01]  /*0e90*/  @!P6 LEA.HI.X R41, R34, R17, R23, 0x2, P0 ;  /* 0x000000112229e211 */ /* 0x000fe200000f1417 */
[----:B------:R-:W-:Y:S01]  /*0ea0*/  @P6 IMAD.MOV.U32 R23, RZ, RZ, -0x800000 ;  /* 0xff800000ff176424 */ /* 0x000fe200078e00ff */
[----:B--2---:R-:W-:Y:S02]  /*0eb0*/  @!P5 LEA R34, P2, R42, R8, 0x2 ;  /* 0x000000082a22d211 */ /* 0x004fe400078410ff */
[----:B------:R-:W-:Y:S02]  /*0ec0*/  ISETP.GE.AND P0, PT, R26, R25, PT ;  /* 0x000000191a00720c */ /* 0x000fe40003f06270 */
[----:B------:R-:W-:Y:S01]  /*0ed0*/  @!P5 LEA.HI.X R35, R42, R9, R19, 0x2, P2 ;  /* 0x000000092a23d211 */ /* 0x000fe200010f1413 */
[----:B------:R2:W-:Y:S01]  /*0ee0*/  @P6 STS [R2+0x1400], R23 ;  /* 0x0014001702006388 */ /* 0x0005e20000000800 */
[----:B------:R-:W4:Y:S03]  /*0ef0*/  @!P4 LDC.64 R18, c[0x0][0x250] ;  /* 0x00009400ff12cb82 */ /* 0x000f260000000a00 */
[----:B------:R-:W-:Y:S01]  /*0f00*/  @!PT LDS RZ, [RZ] ;  /* 0x00000000fffff984 */ /* 0x000fe20000000800 */
[----:B------:R-:W-:Y:S01]  /*0f10*/  @!PT LDS RZ, [RZ] ;  /* 0x00000000fffff984 */ /* 0x000fe20000000800 */
[----:B------:R-:W-:Y:S01]  /*0f20*/  @!PT LDS RZ, [RZ] ;  /* 0x00000000fffff984 */ /* 0x000fe20000000800 */
[----:B------:R5:W-:Y:S01]  /*0f30*/  @!P6 LDGSTS.E.LTC128B [R2+0x1400], desc[UR38][R40.64] ;  /* 0x014000002802efae */ /* 0x000be2000b921966 */
[----:B------:R-:W-:Y:S01]  /*0f40*/  ISETP.GE.AND P6, PT, R22, R25, PT ;  /* 0x000000191600720c */ /* 0x000fe20003fc6270 */
[----:B-1----:R-:W-:-:S03]  /*0f50*/  @!P4 IMAD R15, R15, R4, RZ ;  /* 0x000000040f0fc224 */ /* 0x002fc600078e02ff */
[----:B------:R-:W1:Y:S01]  /*0f60*/  @!P3 LDC.64 R8, c[0x0][0x250] ;  /* 0x00009400ff08bb82 */ /* 0x000e620000000a00 */
[----:B------:R4:W-:Y:S01]  /*0f70*/  @P5 STS [R2+0x1800], R33 ;  /* 0x0018002102005388 */ /* 0x0009e20000000800 */
[----:B------:R-:W-:-:S03]  /*0f80*/  @!P4 IMAD R15, R30, R5, R15 ;  /* 0x000000051e0fc224 */ /* 0x000fc600078e020f */
[----:B------:R-:W-:Y:S01]  /*0f90*/  @!PT LDS RZ, [RZ] ;  /* 0x00000000fffff984 */ /* 0x000fe20000000800 */
[----:B------:R-:W-:Y:S01]  /*0fa0*/  @!PT LDS RZ, [RZ] ;  /* 0x00000000fffff984 */ /* 0x000fe20000000800 */
[----:B------:R-:W-:Y:S01]  /*0fb0*/  @!PT LDS RZ, [RZ] ;  /* 0x00000000fffff984 */ /* 0x000fe20000000800 */
[----:B------:R4:W-:Y:S01]  /*0fc0*/  @!P5 LDGSTS.E.LTC128B [R2+0x1800], desc[UR38][R34.64] ;  /* 0x018000002202dfae */ /* 0x0009e2000b921966 */
[----:B------:R-:W-:Y:S01]  /*0fd0*/  ISETP.GE.AND P5, PT, R24, R25, PT ;  /* 0x000000191800720c */ /* 0x000fe20003fa6270 */
[----:B---3--:R-:W-:Y:S01]  /*0fe0*/  @!P3 IMAD R5, R31, R20, RZ ;  /* 0x000000141f05b224 */ /* 0x008fe200078e02ff */
[----:B------:R-:W3:Y:S01]  /*0ff0*/  @!P0 LDC.64 R16, c[0x0][0x268] ;  /* 0x00009a00ff108b82 */ /* 0x000ee20000000a00 */
[----:B------:R-:W-:Y:S01]  /*1000*/  @!P4 IMAD.WIDE.U32 R30, R30, R4, R28 ;  /* 0x000000041e1ec225 */ /* 0x000fe200078e001c */
[----:B------:R-:W-:-:S03]  /*1010*/  @!P6 MOV R45, R29 ;  /* 0x0000001d002de202 */ /* 0x000fc60000000f00 */
[C---:B------:R-:W-:Y:S02]  /*1020*/  @!P3 IMAD R21, R32.reuse, R21, R5 ;  /* 0x000000152015b224 */ /* 0x040fe400078e0205 */
[----:B------:R-:W-:Y:S01]  /*1030*/  @!P4 IMAD.IADD R31, R31, 0x1, R15 ;  /* 0x000000011f1fc824 */ /* 0x000fe200078e020f */
[----:B------:R-:W1:Y:S01]  /*1040*/  @!P0 LDC.64 R4, c[0x0][0x250] ;  /* 0x00009400ff048b82 */ /* 0x000e620000000a00 */
[----:B------:R-:W-:Y:S01]  /*1050*/  @!P0 SHF.R.S32.HI R15, RZ, 0x1f, R26 ;  /* 0x0000001fff0f8819 */ /* 0x000fe2000001141a */
[--C-:B------:R-:W-:Y:S01]  /*1060*/  @!P6 IMAD.MOV.U32 R44, RZ, RZ, R28.reuse ;  /* 0x000000ffff2ce224 */ /* 0x100fe200078e001c */
[----:B--2---:R-:W-:Y:S02]  /*1070*/  @P4 MOV R23, 0xff800000 ;  /* 0xff80000000174802 */ /* 0x004fe40000000f00 */
[----:B-----5:R-:W-:Y:S01]  /*1080*/  @!P5 MOV R41, R29 ;  /* 0x0000001d0029d202 */ /* 0x020fe20000000f00 */
[--C-:B------:R-:W-:Y:S02]  /*1090*/  @!P5 IMAD.MOV.U32 R40, RZ, RZ, R28.reuse ;  /* 0x000000ffff28d224 */ /* 0x100fe400078e001c */
[----:B------:R2:W-:Y:S01]  /*10a0*/  @P4 STS [R2+0x1c00], R23 ;  /* 0x001c001702004388 */ /* 0x0005e20000000800 */
[----:B----4-:R-:W-:-:S04]  /*10b0*/  @!P3 IMAD.WIDE.U32 R32, R32, R20, R28 ;  /* 0x000000142020b225 */ /* 0x010fc800078e001c */
[----:B------:R-:W-:Y:S01]  /*10c0*/  @!P3 IMAD.IADD R21, R33, 0x1, R21 ;  /* 0x000000012115b824 */ /* 0x000fe200078e0215 */
[C---:B------:R-:W-:Y:S01]  /*10d0*/  @!P4 LEA R34, P2, R30.reuse, R18, 0x2 ;  /* 0x000000121e22c211 */ /* 0x040fe200078410ff */
[----:B---3--:R-:W-:Y:S02]  /*10e0*/  @!P0 IMAD R15, R15, R16, RZ ;  /* 0x000000100f0f8224 */ /* 0x008fe400078e02ff */
[----:B------:R-:W-:Y:S01]  /*10f0*/  @!P0 IMAD.MOV.U32 R33, RZ, RZ, R29 ;  /* 0x000000ffff218224 */ /* 0x000fe200078e001d */
[----:B------:R-:W-:Y:S01]  /*1100*/  @!P4 LEA.HI.X R35, R30, R19, R31, 0x2, P2 ;  /* 0x000000131e23c211 */ /* 0x000fe200010f141f */
[----:B------:R-:W-:Y:S01]  /*1110*/  @!P0 IMAD R15, R26, R17, R15 ;  /* 0x000000111a0f8224 */ /* 0x000fe200078e020f */
[C---:B-1----:R-:W-:Y:S01]  /*1120*/  @!P3 LEA R20, P2, R32.reuse, R8, 0x2 ;  /* 0x000000082014b211 */ /* 0x042fe200078410ff */
[----:B------:R-:W1:Y:S01]  /*1130*/  @!P6 LDC.64 R18, c[0x0][0x268] ;  /* 0x00009a00ff12eb82 */ /* 0x000e620000000a00 */
[----:B------:R-:W-:Y:S01]  /*1140*/  @P3 MOV R31, 0xff800000 ;  /* 0xff800000001f3802 */ /* 0x000fe20000000f00 */
[----:B------:R-:W-:Y:S01]  /*1150*/  @!PT LDS RZ, [RZ] ;  /* 0x00000000fffff984 */ /* 0x000fe20000000800 */
[----:B------:R-:W-:Y:S01]  /*1160*/  @!PT LDS RZ, [RZ] ;  /* 0x00000000fffff984 */ /* 0x000fe20000000800 */
[----:B------:R-:W-:Y:S01]  /*1170*/  @!PT LDS RZ, [RZ] ;  /* 0x00000000fffff984 */ /* 0x000fe20000000800 */
[----:B------:R-:W-:Y:S01]  /*1180*/  @!P4 LDGSTS.E.LTC128B [R2+0x1c00], desc[UR38][R34.64] ;  /* 0x01c000002202cfae */ /* 0x000fe2000b921966 */
[----:B------:R-:W-:-:S02]  /*1190*/  @!P3 LEA.HI.X R21, R32, R9, R21, 0x2, P2 ;  /* 0x000000092015b211 */ /* 0x000fc400010f1415 */
[----:B------:R-:W-:Y:S01]  /*11a0*/  @!P0 MOV R32, R28 ;  /* 0x0000001c00208202 */ /* 0x000fe20000000f00 */
[----:B------:R3:W-:Y:S02]  /*11b0*/  @P3 STS [R2+0x2000], R31 ;  /* 0x0020001f02003388 */ /* 0x0007e40000000800 */
[----:B------:R-:W4:Y:S02]  /*11c0*/  @!P5 LDC.64 R8, c[0x0][0x268] ;  /* 0x00009a00ff08db82 */ /* 0x000f240000000a00 */
[----:B------:R-:W-:Y:S01]  /*11d0*/  @!P0 IMAD.WIDE.U32 R32, R26, R16, R32 ;  /* 0x000000101a208225 */ /* 0x000fe200078e0020 */
[----:B------:R-:W-:Y:S01]  /*11e0*/  IADD3 R26, R10, 0xc0, RZ ;  /* 0x000000c00a1a7810 */ /* 0x000fe20007ffe0ff */
[----:B------:R-:W-:Y:S01]  /*11f0*/  @!PT LDS RZ, [RZ] ;  /* 0x00000000fffff984 */ /* 0x000fe20000000800 */
[----:B------:R-:W-:Y:S01]  /*1200*/  @!PT LDS RZ, [RZ] ;  /* 0x00000000fffff984 */ /* 0x000fe20000000800 */
[----:B------:R-:W-:Y:S01]  /*1210*/  @!PT LDS RZ, [RZ] ;  /* 0x00000000fffff984 */ /* 0x000fe20000000800 */
[----:B------:R5:W-:Y:S01]  /*1220*/  @!P3 LDGSTS.E.LTC128B [R2+0x2000], desc[UR38][R20.64] ;  /* 0x020000001402bfae */ /* 0x000be2000b921966 */
[----:B--2---:R-:W-:Y:S01]  /*1230*/  @P0 MOV R23, 0xff800000 ;  /* 0xff80000000170802 */ /* 0x004fe20000000f00 */
[----:B------:R-:W-:Y:S01]  /*1240*/  @!P0 IMAD.IADD R30, R33, 0x1, R15 ;  /* 0x00000001211e8824 */ /* 0x000fe200078e020f */
[----:B------:R-:W-:Y:S01]  /*1250*/  @!P0 LEA R46, P2, R32, R4, 0x2 ;  /* 0x00000004202e8211 */ /* 0x000fe200078410ff */
[----:B------:R-:W2:Y:S01]  /*1260*/  @!P6 LDC.64 R16, c[0x0][0x250] ;  /* 0x00009400ff10eb82 */ /* 0x000ea20000000a00 */
[----:B------:R-:W-:Y:S01]  /*1270*/  ISETP.GE.AND P4, PT, R26, R25, PT ;  /* 0x000000191a00720c */ /* 0x000fe20003f86270 */
[----:B------:R2:W-:Y:S01]  /*1280*/  @P0 STS [R2+0x2400], R23 ;  /* 0x0024001702000388 */ /* 0x0005e20000000800 */
[----:B------:R-:W-:Y:S01]  /*1290*/  @!P0 LEA.HI.X R47, R32, R5, R30, 0x2, P2 ;  /* 0x00000005202f8211 */ /* 0x000fe200010f141e */
[----:B------:R-:W-:Y:S01]  /*12a0*/  VIADD R32, R10, 0xd0 ;  /* 0x000000d00a207836 */ /* 0x000fe20000000000 */
[----:B------:R-:W-:-:S02]  /*12b0*/  @!P6 SHF.R.S32.HI R15, RZ, 0x1f, R22 ;  /* 0x0000001fff0fe819 */ /* 0x000fc40000011416 */
[----:B------:R-:W-:Y:S01]  /*12c0*/  IADD3 R30, R10, 0xe0, RZ ;  /* 0x000000e00a1e7810 */ /* 0x000fe20007ffe0ff */
[----:B------:R-:W2:Y:S01]  /*12d0*/  @!P5 LDC.64 R4, c[0x0][0x250] ;  /* 0x00009400ff04db82 */ /* 0x000ea20000000a00 */
[-C--:B------:R-:W-:Y:S01]  /*12e0*/  ISETP.GE.AND P3, PT, R32, R25.reuse, PT ;  /* 0x000000192000720c */ /* 0x080fe20003f66270 */
[----:B-1----:R-:W-:Y:S01]  /*12f0*/  @!P6 IMAD.WIDE.U32 R44, R22, R18, R44 ;  /* 0x00000012162ce225 */ /* 0x002fe200078e002c */
[----:B------:R-:W-:Y:S01]  /*1300*/  ISETP.GE.AND P2, PT, R30, R25, PT ;  /* 0x000000191e00720c */ /* 0x000fe20003f46270 */
[----:B------:R-:W-:Y:S01]  /*1310*/  @!PT LDS RZ, [RZ] ;  /* 0x00000000fffff984 */ /* 0x000fe20000000800 */
[----:B------:R-:W-:Y:S01]  /*1320*/  @!PT LDS RZ, [RZ] ;  /* 0x00000000fffff984 */ /* 0x000fe20000000800 */
[----:B------:R-:W-:Y:S01]  /*1330*/  @!PT LDS RZ, [RZ] ;  /* 0x00000000fffff984 */ /* 0x000fe20000000800 */
[----:B------:R-:W-:Y:S02]  /*1340*/  @!P0 LDGSTS.E.LTC128B [R2+0x2400], desc[UR38][R46.64] ;  /* 0x024000002e028fae */ /* 0x000fe4000b921966 */
[----:B------:R-:W-:Y:S02]  /*1350*/  @P4 IMAD.MOV.U32 R33, RZ, RZ, -0x800000 ;  /* 0xff800000ff214424 */ /* 0x000fe400078e00ff */
[----:B----4-:R-:W-:-:S04]  /*1360*/  @!P5 IMAD.WIDE.U32 R40, R24, R8, R40 ;  /* 0x000000081828d225 */ /* 0x010fc800078e0028 */
[----:B---3--:R-:W-:Y:S02]  /*1370*/  @P5 IMAD.MOV.U32 R31, RZ, RZ, -0x800000 ;  /* 0xff800000ff1f5424 */ /* 0x008fe400078e00ff */
[----:B------:R-:W-:Y:S01]  /*1380*/  @!P3 SHF.R.S32.HI R37, RZ, 0x1f, R32 ;  /* 0x0000001fff25b819 */ /* 0x000fe20000011420 */
[----:B-----5:R-:W-:Y:S01]  /*1390*/  @!P6 IMAD R20, R15, R18, RZ ;  /* 0x000000120f14e224 */ /* 0x020fe200078e02ff */
[----:B------:R-:W-:Y:S02]  /*13a0*/  @!P5 SHF.R.S32.HI R15, RZ, 0x1f, R24 ;  /* 0x0000001fff0fd819 */ /* 0x000fe40000011418 */
[----:B--2---:R-:W-:Y:S01]  /*13b0*/  @!P6 LEA R42, P0, R44, R16, 0x2 ;  /* 0x000000102c2ae211 */ /* 0x004fe200078010ff */
[----:B------:R-:W-:Y:S02]  /*13c0*/  @!P6 IMAD R19, R22, R19, R20 ;  /* 0x000000131613e224 */ /* 0x000fe400078e0214 */
[----:B------:R-:W-:Y:S01]  /*13d0*/  @!P5 IMAD R15, R15, R8, RZ ;  /* 0x000000080f0fd224 */ /* 0x000fe200078e02ff */
[----:B------:R-:W1:Y:S02]  /*13e0*/  @!P4 LDC.64 R22, c[0x0][0x268] ;  /* 0x00009a00ff16cb82 */ /* 0x000e640000000a00 */
[----:B------:R-:W-:Y:S01]  /*13f0*/  @!P6 IADD3 R34, R45, R19, RZ ;  /* 0x000000132d22e210 */ /* 0x000fe20007ffe0ff */
[----:B------:R-:W-:-:S02]  /*1400*/  @!P5 IMAD R20, R24, R9, R15 ;  /* 0x000000091814d224 */ /* 0x000fc400078e020f */
[----:B------:R-:W-:Y:S01]  /*1410*/  @P6 IMAD.MOV.U32 R15, RZ, RZ, -0x800000 ;  /* 0xff800000ff0f6424 */ /* 0x000fe200078e00ff */
[----:B------:R-:W-:Y:S02]  /*1420*/  @!P6 LEA.HI.X R43, R44, R17, R34, 0x2, P0 ;  /* 0x000000112c2be211 */ /* 0x000fe400000f1422 */
[----:B------:R-:W2:Y:S01]  /*1430*/  @!P3 LDC.64 R18, c[0x0][0x268] ;  /* 0x00009a00ff12bb82 */ /* 0x000ea20000000a00 */
[----:B------:R-:W-:Y:S01]  /*1440*/  @!P5 IADD3 R16, R41, R20, RZ ;  /* 0x000000142910d210 */ /* 0x000fe20007ffe0ff */
[----:B------:R1:W-:Y:S01]  /*1450*/  @P6 STS [R2+0x2800], R15 ;  /* 0x0028000f02006388 */ /* 0x0003e20000000800 */
[C---:B------:R-:W-:Y:S02]  /*1460*/  @!P5 LEA R34, P0, R40.reuse, R4, 0x2 ;  /* 0x000000042822d211 */ /* 0x040fe400078010ff */
[----:B------:R-:W-:Y:S01]  /*1470*/  @!P4 SHF.R.S32.HI R41, RZ, 0x1f, R26 ;  /* 0x0000001fff29c819 */ /* 0x000fe2000001141a */
[----:B------:R-:W-:Y:S01]  /*1480*/  @!PT LDS RZ, [RZ] ;  /* 0x00000000fffff984 */ /* 0x000fe20000000800 */
[----:B------:R-:W-:Y:S01]  /*1490*/  @!PT LDS RZ, [RZ] ;  /* 0x00000000fffff984 */ /* 0x000fe20000000800 */
[----:B------:R-:W-:Y:S01]  /*14a0*/  @!PT LDS RZ, [RZ] ;  /* 0x00000000fffff984 */ /* 0x000fe20000000800 */
[----:B------:R3:W-:Y:S01]  /*14b0*/  @!P6 LDGSTS.E.LTC128B [R2+0x2800], desc[UR38][R42.64] ;  /* 0x028000002a02efae */ /* 0x0007e2000b921966 */
[----:B------:R-:W-:Y:S01]  /*14c0*/  @!P5 LEA.HI.X R35, R40, R5, R16, 0x2, P0 ;  /* 0x000000052823d211 */ /* 0x000fe200000f1410 */
[----:B------:R-:W4:Y:S02]  /*14d0*/  @!P2 LDC.64 R8, c[0x0][0x268] ;  /* 0x00009a00ff08ab82 */ /* 0x000f240000000a00 */
[----:B------:R5:W-:Y:S04]  /*14e0*/  @P5 STS [R2+0x2c00], R31 ;  /* 0x002c001f02005388 */ /* 0x000be80000000800 */
[----:B------:R-:W-:Y:S01]  /*14f0*/  @!PT LDS RZ, [RZ] ;  /* 0x00000000fffff984 */ /* 0x000fe20000000800 */
[----:B------:R-:W-:Y:S01]  /*1500*/  @!PT LDS RZ, [RZ] ;  /* 0x00000000fffff984 */ /* 0x000fe20000000800 */
[----:B------:R-:W-:Y:S01]  /*1510*/  @!PT LDS RZ, [RZ] ;  /* 0x00000000fffff984 */ /* 0x000fe20000000800 */
[----:B------:R1:W-:Y:S02]  /*1520*/  @!P5 LDGSTS.E.LTC128B [R2+0x2c00], desc[UR38][R34.64] ;  /* 0x02c000002202dfae */ /* 0x0003e4000b921966 */
[----:B------:R-:W5:Y:S02]  /*1530*/  @!P4 LDC.64 R20, c[0x0][0x250] ;  /* 0x00009400ff14cb82 */ /* 0x000f640000000a00 */
[----:B------:R1:W-:Y:S06]  /*1540*/  @P4 STS [R2+0x3000], R33 ;  /* 0x0030002102004388 */ /* 0x0003ec0000000800 */
[----:B------:R-:W4:Y:S01]  /*1550*/  @!P3 LDC.64 R16, c[0x0][0x250] ;  /* 0x00009400ff10bb82 */ /* 0x000f220000000a00 */
[----:B--2---:R-:W-:-:S02]  /*1560*/  @!P3 IMAD R37, R37, R18, RZ ;  /* 0x000000122525b224 */ /* 0x004fc400078e02ff */
[----:B-1----:R-:W-:Y:S01]  /*1570*/  @!P4 IMAD R15, R41, R22, RZ ;  /* 0x00000016290fc224 */ /* 0x002fe200078e02ff */
[----:B------:R-:W-:Y:S01]  /*1580*/  @!P2 SHF.R.S32.HI R41, RZ, 0x1f, R30 ;  /* 0x0000001fff29a819 */ /* 0x000fe2000001141e */
[----:B------:R-:W-:Y:S02]  /*1590*/  @!P3 IMAD R19, R32, R19, R37 ;  /* 0x000000132013b224 */ /* 0x000fe400078e0225 */
[C---:B------:R-:W-:Y:S01]  /*15a0*/  @!P4 IMAD R15, R26.reuse, R23, R15 ;  /* 0x000000171a0fc224 */ /* 0x040fe200078e020f */
[----:B------:R-:W1:Y:S01]  /*15b0*/  @!P2 LDC.64 R4, c[0x0][0x250] ;  /* 0x00009400ff04ab82 */ /* 0x000e620000000a00 */
[----:B---3--:R-:W-:Y:S01]  /*15c0*/  @!P3 MOV R42, R28 ;  /* 0x0000001c002ab202 */ /* 0x008fe20000000f00 */
[--C-:B------:R-:W-:Y:S02]  /*15d0*/  @!P3 IMAD.MOV.U32 R43, RZ, RZ, R29.reuse ;  /* 0x000000ffff2bb224 */ /* 0x100fe400078e001d */
[----:B------:R-:W-:-:S04]  /*15e0*/  @!P4 IMAD.WIDE.U32 R22, R26, R22, R28 ;  /* 0x000000161a16c225 */ /* 0x000fc800078e001c */
[----:B------:R-:W-:Y:S01]  /*15f0*/  @!P3 IMAD.WIDE.U32 R42, R32, R18, R42 ;  /* 0x00000012202ab225 */ /* 0x000fe200078e002a */
[----:B------:R-:W-:Y:S02]  /*1600*/  IADD3 R18, R10, 0xf0, RZ ;  /* 0x000000f00a127810 */ /* 0x000fe40007ffe0ff */
[----:B-----5:R-:W-:Y:S01]  /*1610*/  @!P4 LEA R20, P0, R22, R20, 0x2 ;  /* 0x000000141614c211 */ /* 0x020fe200078010ff */
[----:B----4-:R-:W-:Y:S01]  /*1620*/  @!P2 IMAD R41, R41, R8, RZ ;  /* 0x000000082929a224 */ /* 0x010fe200078e02ff */
[----:B------:R-:W-:Y:S01]  /*1630*/  ISETP.GE.AND P6, PT, R18, R25, PT ;  /* 0x000000191200720c */ /* 0x000fe20003fc6270 */
[----:B------:R-:W-:Y:S02]  /*1640*/  @!P4 IMAD.IADD R15, R23, 0x1, R15 ;  /* 0x00000001170fc824 */ /* 0x000fe400078e020f */
[----:B------:R-:W-:Y:S01]  /*1650*/  @!P2 IMAD R9, R30, R9, R41 ;  /* 0x000000091e09a224 */ /* 0x000fe200078e0229 */
[----:B------:R-:W-:Y:S01]  /*1660*/  @!P3 LEA R16, P5, R42, R16, 0x2 ;  /* 0x000000102a10b211 */ /* 0x000fe200078a10ff */
[----:B------:R-:W-:Y:S01]  /*1670*/  @!P2 IMAD.WIDE.U32 R30, R30, R8, R28 ;  /* 0x000000081e1ea225 */ /* 0x000fe200078e001c */
[----:B------:R-:W-:-:S02]  /*1680*/  @!P4 LEA.HI.X R21, R22, R21, R15, 0x2, P0 ;  /* 0x000000151615c211 */ /* 0x000fc400000f140f */
[----:B------:R-:W-:Y:S01]  /*1690*/  @P3 MOV R15, 0xff800000 ;  /* 0xff800000000f3802 */ /* 0x000fe20000000f00 */
[----:B------:R-:W-:Y:S01]  /*16a0*/  @!P3 IMAD.IADD R19, R43, 0x1, R19 ;  /* 0x000000012b13b824 */ /* 0x000fe200078e0213 */
[----:B------:R-:W-:Y:S01]  /*16b0*/  @!P2 IADD3 R9, R31, R9, RZ ;  /* 0x000000091f09a210 */ /* 0x000fe20007ffe0ff */
[----:B------:R-:W-:Y:S01]  /*16c0*/  @!PT LDS RZ, [RZ] ;  /* 0x00000000fffff984 */ /* 0x000fe20000000800 */
[----:B------:R-:W-:Y:S01]  /*16d0*/  @!PT LDS RZ, [RZ] ;  /* 0x00000000fffff984 */ /* 0x000fe20000000800 */
[----:B------:R-:W-:Y:S01]  /*16e0*/  @!PT LDS RZ, [RZ] ;  /* 0x00000000fffff984 */ /* 0x000fe20000000800 */
[----:B------:R2:W-:Y:S01]  /*16f0*/  @!P4 LDGSTS.E.LTC128B [R2+0x3000], desc[UR38][R20.64] ;  /* 0x030000001402cfae */ /* 0x0005e2000b921966 */
[----:B-1----:R-:W-:Y:S02]  /*1700*/  @!P2 LEA R4, P0, R30, R4, 0x2 ;  /* 0x000000041e04a211 */ /* 0x002fe400078010ff */
        /* <DEDUP_REMOVED lines=31> */
.L_x_1278:
[----:B------:R-:W-:Y:S05]  /*1900*/  BSYNC B0 ;  /* 0x0000000000007941 */ /* 0x000fea0003800000 */
.L_x_1277:
[----:B------:R-:W-:Y:S01]  /*1910*/  USHF.L.U32 UR4, UR36, 0x6, URZ ;  /* 0x0000000624047899 */ /* 0x000fe2000800063f */
[C---:B-1----:R-:W-:Y:S01]  /*1920*/  @P1 IMAD.HI.U32 R13, R14.reuse, R13, RZ ;  /* 0x0000000d0e0d1227 */ /* 0x042fe200078e00ff */
[----:B--23--:R-:W-:Y:S01]  /*1930*/  MOV R4, R14 ;  /* 0x0000000e00047202 */ /* 0x00cfe20000000f00 */
[----:B------:R-:W0:Y:S01]  /*1940*/  LDGDEPBAR ;  /* 0x00000000000079af */ /* 0x000e220000000000 */
[----:B------:R-:W-:Y:S01]  /*1950*/  ISETP.GE.AND P0, PT, R14, R27, PT ;  /* 0x0000001b0e00720c */ /* 0x000fe20003f06270 */
[----:B------:R-:W-:Y:S01]  /*1960*/  IMAD.SHL.U32 R15, R3, 0x4, RZ ;  /* 0x00000004030f7824 */ /* 0x000fe200078e00ff */
[----:B----4-:R-:W-:Y:S01]  /*1970*/  @P1 SHF.R.U32.HI R4, RZ, R0, R13 ;  /* 0x00000000ff041219 */ /* 0x010fe2000001160d */
[----:B------:R-:W-:Y:S01]  /*1980*/  IMAD R0, R39, R6, RZ ;  /* 0x0000000627007224 */ /* 0x000fe200078e02ff */
[----:B------:R-:W-:Y:S01]  /*1990*/  IADD3 R12, R12, -UR4, RZ ;  /* 0x800000040c0c7c10 */ /* 0x000fe2000fffe0ff */
[----:B------:R-:W-:Y:S01]  /*19a0*/  USHF.R.S32.HI UR5, URZ, 0x1f, UR4 ;  /* 0x0000001f3f057899 */ /* 0x000fe20008011404 */
[----:B------:R-:W-:Y:S01]  /*19b0*/  SEL R2, R4, 0xffffffff, !P0 ;  /* 0xffffffff04027807 */ /* 0x000fe20004000000 */
[C---:B------:R-:W-:Y:S01]  /*19c0*/  IMAD R7, R36.reuse, R7, R0 ;  /* 0x0000000724077224 */ /* 0x040fe200078e0200 */
[----:B------:R-:W-:Y:S01]  /*19d0*/  ISETP.GE.AND P4, PT, R15, R12, PT ;  /* 0x0000000c0f00720c */ /* 0x000fe20003f86270 */
[----:B------:R-:W1:Y:S01]  /*19e0*/  S2R R0, SR_CgaCtaId ;  /* 0x0000000000007919 */ /* 0x000e620000008800 */
[----:B------:R-:W-:Y:S01]  /*19f0*/  SHF.R.S32.HI R5, RZ, 0x1f, R4 ;  /* 0x0000001fff057819 */ /* 0x000fe20000011404 */
[----:B------:R-:W-:Y:S01]  /*1a00*/  IMAD.WIDE.U32 R22, R36, R6, UR4 ;  /* 0x0000000424167e25 */ /* 0x000fe2000f8e0006 */
[----:B------:R-:W-:Y:S01]  /*1a10*/  ISETP.LT.OR P4, PT, R2, RZ, P4 ;  /* 0x000000ff0200720c */ /* 0x000fe20002781670 */
[----:B------:R-:W-:Y:S01]  /*1a20*/  ULDC.64 UR4, c[0x0][0x240] ;  /* 0x0000900000047ab9 */ /* 0x000fe20000000a00 */
[----:B------:R-:W-:Y:S01]  /*1a30*/  IADD3 R40, -R4, RZ, RZ ;  /* 0x000000ff04287210 */ /* 0x000fe20007ffe1ff */
[----:B------:R-:W-:Y:S01]  /*1a40*/  IMAD.IADD R23, R23, 0x1, R7 ;  /* 0x0000000117177824 */ /* 0x000fe200078e0207 */
[----:B------:R-:W-:Y:S01]  /*1a50*/  ISETP.LT.OR P5, PT, R25, 0x3, P4 ;  /* 0x000000031900780c */ /* 0x000fe200027a1670 */
[----:B------:R-:W-:Y:S01]  /*1a60*/  IMAD R5, R5, UR4, RZ ;  /* 0x0000000405057c24 */ /* 0x000fe2000f8e02ff */
[----:B------:R-:W-:Y:S01]  /*1a70*/  SHF.R.S32.HI R41, RZ, 0x1f, R15 ;  /* 0x0000001fff297819 */ /* 0x000fe2000001140f */
[----:B------:R-:W-:Y:S01]  /*1a80*/  IMAD R40, R11, R40, R14 ;  /* 0x000000280b287224 */ /* 0x000fe200078e020e */
[----:B------:R-:W-:Y:S01]  /*1a90*/  LEA R37, R10, R15, 0x6 ;  /* 0x0000000f0a257211 */ /* 0x000fe200078e30ff */
[----:B------:R-:W-:-:S02]  /*1aa0*/  IMAD R5, R4, UR5, R5 ;  /* 0x0000000504057c24 */ /* 0x000fc4000f8e0205 */
[----:B------:R-:W-:Y:S01]  /*1ab0*/  IMAD.WIDE.U32 R22, R4, UR4, R22 ;  /* 0x0000000404167c25 */ /* 0x000fe2000f8e0016 */
[----:B------:R-:W-:Y:S01]  /*1ac0*/  SHF.R.S32.HI R38, RZ, 0x1f, R40 ;  /* 0x0000001fff267819 */ /* 0x000fe20000011428 */
[----:B------:R-:W2:Y:S01]  /*1ad0*/  @!P4 LDC.64 R20, c[0x0][0x238] ;  /* 0x00008e00ff14cb82 */ /* 0x000ea20000000a00 */
[----:B------:R-:W-:Y:S01]  /*1ae0*/  ULDC.64 UR4, c[0x0][0x230] ;  /* 0x00008c0000047ab9 */ /* 0x000fe20000000a00 */
[----:B------:R-:W-:Y:S02]  /*1af0*/  IMAD.IADD R23, R23, 0x1, R5 ;  /* 0x0000000117177824 */ /* 0x000fe400078e0205 */
[----:B------:R-:W-:Y:S02]  /*1b00*/  IMAD R5, R38, UR4, RZ ;  /* 0x0000000426057c24 */ /* 0x000fe4000f8e02ff */
[C---:B------:R-:W-:Y:S02]  /*1b10*/  IMAD.WIDE.U32 R22, R40.reuse, UR4, R22 ;  /* 0x0000000428167c25 */ /* 0x040fe4000f8e0016 */
[----:B------:R-:W3:Y:S02]  /*1b20*/  @!P5 LDC.64 R18, c[0x0][0x238] ;  /* 0x00008e00ff12db82 */ /* 0x000ee40000000a00 */
[----:B------:R-:W-:Y:S01]  /*1b30*/  IMAD R4, R40, UR5, R5 ;  /* 0x0000000528047c24 */ /* 0x000fe2000f8e0205 */
[----:B------:R-:W-:-:S02]  /*1b40*/  IADD3 R46, P0, R15, R22, RZ ;  /* 0x000000160f2e7210 */ /* 0x000fc40007f1e0ff */
[----:B------:R-:W-:Y:S02]  /*1b50*/  MOV R5, 0x400 ;  /* 0x0000040000057802 */ /* 0x000fe40000000f00 */
[----:B------:R-:W-:Y:S01]  /*1b60*/  IADD3.X R47, R41, R23, R4, P0, !PT ;  /* 0x00000017292f7210 */ /* 0x000fe200007fe404 */
[----:B------:R-:W4:Y:S01]  /*1b70*/  @!P4 LDC.64 R16, c[0x0][0x210] ;  /* 0x00008400ff10cb82 */ /* 0x000f220000000a00 */
[----:B-1----:R-:W-:Y:S01]  /*1b80*/  LEA R0, R0, R5, 0x18 ;  /* 0x0000000500007211 */ /* 0x002fe200078ec0ff */
[----:B------:R-:W-:-:S03]  /*1b90*/  IMAD.SHL.U32 R23, R3, 0x10, RZ ;  /* 0x0000001003177824 */ /* 0x000fc600078e00ff */
[C---:B------:R-:W-:Y:S01]  /*1ba0*/  @!P5 LEA R13, R37.reuse, R0, 0x2 ;  /* 0x00000000250dd211 */ /* 0x040fe200078e10ff */
[----:B------:R-:W-:Y:S01]  /*1bb0*/  @!P4 IMAD R5, R37, 0x4, R0 ;  /* 0x000000042505c824 */ /* 0x000fe200078e0200 */
[----:B------:R-:W-:Y:S01]  /*1bc0*/  LOP3.LUT R23, R23, 0xf0, RZ, 0xc0, !PT ;  /* 0x000000f017177812 */ /* 0x000fe200078ec0ff */
[----:B------:R-:W1:Y:S01]  /*1bd0*/  @!P5 LDC.64 R6, c[0x0][0x210] ;  /* 0x00008400ff06db82 */ /* 0x000e620000000a00 */
[----:B--2---:R-:W-:-:S04]  /*1be0*/  @!P4 IADD3 R20, P2, R46, R20, RZ ;  /* 0x000000142e14c210 */ /* 0x004fc80007f5e0ff */
[----:B------:R-:W-:-:S03]  /*1bf0*/  @!P4 IADD3.X R21, R47, R21, RZ, P2, !PT ;  /* 0x000000152f15c210 */ /* 0x000fc600017fe4ff */
[----:B------:R-:W2:Y:S01]  /*1c00*/  @!P4 LDC.64 R8, c[0x0][0x210] ;  /* 0x00008400ff08cb82 */ /* 0x000ea20000000a00 */
[----:B---3--:R-:W-:-:S04]  /*1c10*/  @!P5 LEA R4, P0, R18, R46, 0x1 ;  /* 0x0000002e1204d211 */ /* 0x008fc800078008ff */
[----:B------:R-:W-:Y:S02]  /*1c20*/  @!P5 LEA.HI.X R19, R18, R47, R19, 0x1, P0 ;  /* 0x0000002f1213d211 */ /* 0x000fe400000f0c13 */
[----:B----4-:R-:W-:-:S04]  /*1c30*/  @!P4 LEA R16, P3, R46, R16, 0x2 ;  /* 0x000000102e10c211 */ /* 0x010fc800078610ff */
[----:B------:R-:W-:Y:S02]  /*1c40*/  @!P4 LEA.HI.X R17, R46, R17, R47, 0x2, P3 ;  /* 0x000000112e11c211 */ /* 0x000fe400018f142f */
[----:B-1----:R-:W-:-:S03]  /*1c50*/  @!P5 LEA R6, P0, R4, R6, 0x2 ;  /* 0x000000060406d211 */ /* 0x002fc600078010ff */
[----:B------:R-:W-:Y:S01]  /*1c60*/  @!PT LDS RZ, [RZ] ;  /* 0x00000000fffff984 */ /* 0x000fe20000000800 */
[----:B------:R-:W-:Y:S01]  /*1c70*/  @!PT LDS RZ, [RZ] ;  /* 0x00000000fffff984 */ /* 0x000fe20000000800 */
[----:B------:R-:W-:Y:S01]  /*1c80*/  @!PT LDS RZ, [RZ] ;  /* 0x00000000fffff984 */ /* 0x000fe20000000800 */
[----:B------:R1:W-:Y:S01]  /*1c90*/  @!P4 LDGSTS.E.BYPASS.LTC128B.128 [R5+0x4040], desc[UR38][R16.64] ;  /* 0x040400001005cfae */ /* 0x0003e2000b901d66 */
[----:B------:R-:W-:-:S03]  /*1ca0*/  @!P5 LEA.HI.X R7, R4, R7, R19, 0x2, P0 ;  /* 0x000000070407d211 */ /* 0x000fc600000f1413 */
[----:B------:R-:W0:Y:S01]  /*1cb0*/  LDGDEPBAR ;  /* 0x00000000000079af */ /* 0x000e220000000000 */
[----:B------:R-:W-:Y:S02]  /*1cc0*/  @!P4 LEA R19, R37, R0, 0x2 ;  /* 0x000000002513c211 */ /* 0x000fe400078e10ff */
[C---:B--2---:R-:W-:Y:S02]  /*1cd0*/  @!P4 LEA R8, P2, R20.reuse, R8, 0x2 ;  /* 0x000000081408c211 */ /* 0x044fe400078410ff */
[----:B------:R-:W-:Y:S02]  /*1ce0*/  SHF.R.U32.HI R4, RZ, 0x4, R23 ;  /* 0x00000004ff047819 */ /* 0x000fe40000011617 */
[----:B------:R-:W-:Y:S02]  /*1cf0*/  @!P4 LEA.HI.X R9, R20, R9, R21, 0x2, P2 ;  /* 0x000000091409c211 */ /* 0x000fe400010f1415 */
[----:B------:R-:W-:-:S03]  /*1d00*/  LOP3.LUT R21, R23, 0xf, R10, 0xf8, !PT ;  /* 0x0000000f17157812 */ /* 0x000fc600078ef80a */
[----:B------:R1:W-:Y:S01]  /*1d10*/  @!P4 LDGSTS.E.BYPASS.LTC128B.128 [R19+0x5040], desc[UR38][R8.64] ;  /* 0x050400000813cfae */ /* 0x0003e2000b901d66 */
[----:B------:R-:W-:-:S03]  /*1d20*/  LOP3.LUT R21, R21, R4, RZ, 0x3c, !PT ;  /* 0x0000000415157212 */ /* 0x000fc600078e3cff */
[----:B------:R-:W0:Y:S01]  /*1d30*/  LDGDEPBAR ;  /* 0x00000000000079af */ /* 0x000e220000000000 */
[----:B------:R-:W-:-:S03]  /*1d40*/  LEA R42, R21, R0, 0x2 ;  /* 0x00000000152a7211 */ /* 0x000fc600078e10ff */
[----:B------:R1:W-:Y:S04]  /*1d50*/  @!P5 LDGSTS.E.BYPASS.LTC128B.128 [R13+0x6040], desc[UR38][R6.64] ;  /* 0x06040000060ddfae */ /* 0x0003e8000b901d66 */
[----:B------:R-:W0:Y:S01]  /*1d60*/  LDGDEPBAR ;  /* 0x00000000000079af */ /* 0x000e220000000000 */
[----:B------:R-:W-:-:S04]  /*1d70*/  DEPBAR.LE SB0, 0x3 ;  /* 0x000080c00000791a */ /* 0x000fc80000000000 */
[----:B------:R-:W-:Y:S05]  /*1d80*/  WARPSYNC.ALL ;  /* 0x0000000000007948 */ /* 0x000fea0003800000 */
[----:B------:R-:W-:Y:S08]  /*1d90*/  BAR.SYNC.DEFER_BLOCKING 0x0 ;  /* 0x0000000000007b1d */ /* 0x000ff00000010000 */
[----:B------:R-:W2:Y:S01]  /*1da0*/  S2UR UR4, SR_CTAID.Y ;  /* 0x00000000000479c3 */ /* 0x000ea20000002600 */
[----:B------:R-:W3:Y:S04]  /*1db0*/  LDS R4, [R42+0x400] ;  /* 0x000400002a047984 */ /* 0x000ee80000000800 */
[----:B------:R-:W1:Y:S04]  /*1dc0*/  LDS R34, [R42] ;  /* 0x000000002a227984 */ /* 0x000e680000000800 */
[----:B------:R-:W4:Y:S04]  /*1dd0*/  LDS R32, [R42+0x800] ;  /* 0x000800002a207984 */ /* 0x000f280000000800 */
[----:B------:R-:W5:Y:S04]  /*1de0*/  LDS R30, [R42+0xc00] ;  /* 0x000c00002a1e7984 */ /* 0x000f680000000800 */
[----:B------:R-:W2:Y:S04]  /*1df0*/  LDS R28, [R42+0x1000] ;  /* 0x001000002a1c7984 */ /* 0x000ea80000000800 */
[----:B------:R-:W2:Y:S04]  /*1e00*/  LDS R26, [R42+0x1400] ;  /* 0x001400002a1a7984 */ /* 0x000ea80000000800 */
[----:B------:R-:W2:Y:S04]  /*1e10*/  LDS R53, [R42+0x1800] ;  /* 0x001800002a357984 */ /* 0x000ea80000000800 */
[----:B------:R-:W2:Y:S04]  /*1e20*/  LDS R51, [R42+0x1c00] ;  /* 0x001c00002a337984 */ /* 0x000ea80000000800 */
[----:B------:R-:W2:Y:S04]  /*1e30*/  LDS R49, [R42+0x2000] ;  /* 0x002000002a317984 */ /* 0x000ea80000000800 */
[----:B------:R-:W2:Y:S04]  /*1e40*/  LDS R45, [R42+0x2400] ;  /* 0x002400002a2d7984 */ /* 0x000ea80000000800 */
[----:B------:R-:W2:Y:S01]  /*1e50*/  LDS R43, [R42+0x2800] ;  /* 0x002800002a2b7984 */ /* 0x000ea20000000800 */
[----:B---3--:R-:W-:-:S03]  /*1e60*/  FSETP.NEU.FTZ.AND P3, PT, R4, -INF , PT ;  /* 0xff8000000400780b */ /* 0x008fc60003f7d000 */
[----:B------:R-:W3:Y:S01]  /*1e70*/  LDS R35, [R42+0x2c00] ;  /* 0x002c00002a237984 */ /* 0x000ee20000000800 */
[----:B-1----:R-:W-:Y:S02]  /*1e80*/  FMNMX.FTZ R5, R4, R34, !PT ;  /* 0x0000002204057209 */ /* 0x002fe40007810000 */
[----:B------:R-:W-:Y:S01]  /*1e90*/  FSETP.NEU.FTZ.AND P5, PT, R34, -INF , PT ;  /* 0xff8000002200780b */ /* 0x000fe20003fbd000 */
[----:B------:R-:W1:Y:S01]  /*1ea0*/  LDS R33, [R42+0x3000] ;  /* 0x003000002a217984 */ /* 0x000e620000000800 */
[----:B----4-:R-:W-:Y:S02]  /*1eb0*/  FMNMX.FTZ R5, R5, R32, !PT ;  /* 0x0000002005057209 */ /* 0x010fe40007810000 */
[----:B------:R-:W-:Y:S01]  /*1ec0*/  FSETP.NEU.FTZ.AND P2, PT, R32, -INF , PT ;  /* 0xff8000002000780b */ /* 0x000fe20003f5d000 */
[----:B------:R-:W4:Y:S01]  /*1ed0*/  LDS R31, [R42+0x3400] ;  /* 0x003400002a1f7984 */ /* 0x000f220000000800 */
[----:B-----5:R-:W-:-:S03]  /*1ee0*/  FMNMX.FTZ R5, R5, R30, !PT ;  /* 0x0000001e05057209 */ /* 0x020fc60007810000 */
[----:B------:R-:W5:Y:S01]  /*1ef0*/  LDS R29, [R42+0x3800] ;  /* 0x003800002a1d7984 */ /* 0x000f620000000800 */
[----:B--2---:R-:W-:-:S03]  /*1f00*/  FMNMX.FTZ R5, R5, R28, !PT ;  /* 0x0000001c05057209 */ /* 0x004fc60007810000 */
[----:B------:R-:W2:Y:S01]  /*1f10*/  LDS R27, [R42+0x3c00] ;  /* 0x003c00002a1b7984 */ /* 0x000ea20000000800 */
[----:B------:R-:W-:-:S04]  /*1f20*/  FMNMX.FTZ R6, R5, R26, !PT ;  /* 0x0000001a05067209 */ /* 0x000fc80007810000 */
[----:B------:R-:W-:-:S04]  /*1f30*/  FMNMX.FTZ R6, R6, R53, !PT ;  /* 0x0000003506067209 */ /* 0x000fc80007810000 */
[----:B------:R-:W-:-:S04]  /*1f40*/  FMNMX.FTZ R6, R6, R51, !PT ;  /* 0x0000003306067209 */ /* 0x000fc80007810000 */
[----:B------:R-:W-:-:S04]  /*1f50*/  FMNMX.FTZ R6, R6, R49, !PT ;  /* 0x0000003106067209 */ /* 0x000fc80007810000 */
[----:B------:R-:W-:-:S04]  /*1f60*/  FMNMX.FTZ R6, R6, R45, !PT ;  /* 0x0000002d06067209 */ /* 0x000fc80007810000 */
[----:B------:R-:W-:-:S04]  /*1f70*/  FMNMX.FTZ R6, R6, R43, !PT ;  /* 0x0000002b06067209 */ /* 0x000fc80007810000 */
[----:B---3--:R-:W-:-:S04]  /*1f80*/  FMNMX.FTZ R6, R6, R35, !PT ;  /* 0x0000002306067209 */ /* 0x008fc80007810000 */
[----:B-1----:R-:W-:-:S04]  /*1f90*/  FMNMX.FTZ R6, R6, R33, !PT ;  /* 0x0000002106067209 */ /* 0x002fc80007810000 */
[----:B----4-:R-:W-:-:S04]  /*1fa0*/  FMNMX.FTZ R6, R6, R31, !PT ;  /* 0x0000001f06067209 */ /* 0x010fc80007810000 */
[----:B-----5:R-:W-:-:S04]  /*1fb0*/  FMNMX.FTZ R6, R6, R29, !PT ;  /* 0x0000001d06067209 */ /* 0x020fc80007810000 */
[----:B--2---:R-:W-:-:S05]  /*1fc0*/  FMNMX.FTZ R7, R6, R27, !PT ;  /* 0x0000001b06077209 */ /* 0x004fca0007810000 */
        /* <DEDUP_REMOVED lines=36> */
[----:B------:R-:W-:Y:S01]  /*2210*/  FADD.FTZ R30, R29, -R24 ;  /* 0x800000181d1e7221 */ /* 0x000fe20000010000 */
[----:B------:R-:W3:Y:S01]  /*2220*/  MUFU.EX2 R21, R21 ;  /* 0x0000001500157308 */ /* 0x000ee20000000800 */
[----:B-1----:R-:W-:Y:S01]  /*2230*/  FADD.FTZ R5, RZ, R23 ;  /* 0x00000017ff057221 */ /* 0x002fe20000010000 */
[----:B------:R-:W-:Y:S01]  /*2240*/  FMUL.FTZ R7, R7, 1.4426950216293334961 ;  /* 0x3fb8aa3b07077820 */ /* 0x000fe20000410000 */
[----:B------:R-:W-:Y:S01]  /*2250*/  FMUL.FTZ R6, R6, 1.4426950216293334961 ;  /* 0x3fb8aa3b06067820 */ /* 0x000fe20000410000 */
[----:B------:R-:W-:Y:S01]  /*2260*/  FMUL.FTZ R4, R4, 1.4426950216293334961 ;  /* 0x3fb8aa3b04047820 */ /* 0x000fe20000410000 */
[----:B------:R-:W-:Y:S01]  /*2270*/  FMUL.FTZ R30, R30, 1.4426950216293334961 ;  /* 0x3fb8aa3b1e1e7820 */ /* 0x000fe20000410000 */
[----:B------:R-:W-:-:S02]  /*2280*/  SEL R32, R3, 0xffffffff, P5 ;  /* 0xffffffff03207807 */ /* 0x000fc40002800000 */
[----:B------:R-:W1:Y:S01]  /*2290*/  MUFU.EX2 R20, R20 ;  /* 0x0000001400147308 */ /* 0x000e620000000800 */
[----:B--2---:R-:W-:Y:S01]  /*22a0*/  FADD.FTZ R18, R5, R22 ;  /* 0x0000001605127221 */ /* 0x004fe20000010000 */
[--C-:B------:R-:W-:Y:S01]  /*22b0*/  FADD.FTZ R5, R33, -R24.reuse ;  /* 0x8000001821057221 */ /* 0x100fe20000010000 */
[----:B------:R-:W-:Y:S01]  /*22c0*/  FADD.FTZ R24, R27, -R24 ;  /* 0x800000181b187221 */ /* 0x000fe20000010000 */
[C---:B------:R-:W-:Y:S01]  /*22d0*/  @P3 IADD3 R32, R3.reuse, 0x10, RZ ;  /* 0x0000001003203810 */ /* 0x040fe20007ffe0ff */
[----:B------:R-:W-:Y:S02]  /*22e0*/  @P2 VIADD R32, R3, 0x20 ;  /* 0x0000002003202836 */ /* 0x000fe40000000000 */
[----:B------:R-:W-:Y:S01]  /*22f0*/  FMUL.FTZ R5, R5, 1.4426950216293334961 ;  /* 0x3fb8aa3b05057820 */ /* 0x000fe20000410000 */
[----:B------:R-:W-:Y:S01]  /*2300*/  FMUL.FTZ R24, R24, 1.4426950216293334961 ;  /* 0x3fb8aa3b18187820 */ /* 0x000fe20000410000 */
[----:B------:R-:W2:Y:S01]  /*2310*/  MUFU.EX2 R19, R19 ;  /* 0x0000001300137308 */ /* 0x000ea20000000800 */
[----:B---3--:R-:W-:Y:S01]  /*2320*/  FADD.FTZ R18, R18, R21 ;  /* 0x0000001512127221 */ /* 0x008fe20000010000 */
[----:B------:R-:W-:-:S02]  /*2330*/  @P0 IADD3 R32, R3, 0x30, RZ ;  /* 0x0000003003200810 */ /* 0x000fc40007ffe0ff */
[----:B------:R-:W-:Y:S02]  /*2340*/  FSETP.NEU.FTZ.AND P0, PT, R51, -INF , PT ;  /* 0xff8000003300780b */ /* 0x000fe40003f1d000 */
[----:B------:R-:W-:Y:S02]  /*2350*/  FSETP.NEU.FTZ.AND P5, PT, R28, -INF , PT ;  /* 0xff8000001c00780b */ /* 0x000fe40003fbd000 */
[----:B------:R-:W3:Y:S01]  /*2360*/  MUFU.EX2 R17, R17 ;  /* 0x0000001100117308 */ /* 0x000ee20000000800 */
[----:B-1----:R-:W-:Y:S01]  /*2370*/  FADD.FTZ R18, R18, R20 ;  /* 0x0000001412127221 */ /* 0x002fe20000010000 */
[----:B------:R-:W-:Y:S02]  /*2380*/  FSETP.NEU.FTZ.AND P3, PT, R26, -INF , PT ;  /* 0xff8000001a00780b */ /* 0x000fe40003f7d000 */
[----:B------:R-:W-:-:S04]  /*2390*/  FSETP.NEU.FTZ.AND P2, PT, R53, -INF , PT ;  /* 0xff8000003500780b */ /* 0x000fc80003f5d000 */
[----:B------:R-:W1:Y:S01]  /*23a0*/  MUFU.EX2 R16, R16 ;  /* 0x0000001000107308 */ /* 0x000e620000000800 */
[----:B--2---:R-:W-:Y:S02]  /*23b0*/  FADD.FTZ R18, R18, R19 ;  /* 0x0000001312127221 */ /* 0x004fe40000010000 */
[----:B------:R-:W-:Y:S02]  /*23c0*/  @P5 IADD3 R32, R3, 0x40, RZ ;  /* 0x0000004003205810 */ /* 0x000fe40007ffe0ff */
[----:B------:R-:W-:Y:S02]  /*23d0*/  FSETP.NEU.FTZ.AND P5, PT, R49, -INF , PT ;  /* 0xff8000003100780b */ /* 0x000fe40003fbd000 */
[----:B------:R-:W-:Y:S01]  /*23e0*/  @P3 VIADD R32, R3, 0x50 ;  /* 0x0000005003203836 */ /* 0x000fe20000000000 */
[----:B------:R-:W2:Y:S01]  /*23f0*/  MUFU.EX2 R13, R13 ;  /* 0x0000000d000d7308 */ /* 0x000ea20000000800 */
[----:B---3--:R-:W-:Y:S01]  /*2400*/  FADD.FTZ R18, R18, R17 ;  /* 0x0000001112127221 */ /* 0x008fe20000010000 */
[----:B------:R-:W-:-:S02]  /*2410*/  FSETP.NEU.FTZ.AND P3, PT, R45, -INF , PT ;  /* 0xff8000002d00780b */ /* 0x000fc40003f7d000 */
[----:B------:R-:W-:Y:S02]  /*2420*/  @P2 IADD3 R32, R3, 0x60, RZ ;  /* 0x0000006003202810 */ /* 0x000fe40007ffe0ff */
[----:B------:R-:W-:Y:S02]  /*2430*/  FSETP.NEU.FTZ.AND P2, PT, R43, -INF , PT ;  /* 0xff8000002b00780b */ /* 0x000fe40003f5d000 */
[----:B------:R-:W3:Y:S01]  /*2440*/  MUFU.EX2 R9, R9 ;  /* 0x0000000900097308 */ /* 0x000ee20000000800 */
[----:B-1----:R-:W-:Y:S01]  /*2450*/  FADD.FTZ R18, R18, R16 ;  /* 0x0000001012127221 */ /* 0x002fe20000010000 */
[C---:B------:R-:W-:Y:S01]  /*2460*/  @P0 IADD3 R32, R3.reuse, 0x70, RZ ;  /* 0x0000007003200810 */ /* 0x040fe20007ffe0ff */
[----:B------:R-:W-:Y:S01]  /*2470*/  @P5 VIADD R32, R3, 0x80 ;  /* 0x0000008003205836 */ /* 0x000fe20000000000 */
[----:B------:R-:W-:Y:S02]  /*2480*/  FSETP.NEU.FTZ.AND P0, PT, R35, -INF , PT ;  /* 0xff8000002300780b */ /* 0x000fe40003f1d000 */
[----:B------:R-:W-:-:S02]  /*2490*/  FSETP.NEU.FTZ.AND P5, PT, R33, -INF , PT ;  /* 0xff8000002100780b */ /* 0x000fc40003fbd000 */
[----:B------:R-:W1:Y:S01]  /*24a0*/  MUFU.EX2 R8, R8 ;  /* 0x0000000800087308 */ /* 0x000e620000000800 */
[----:B--2---:R-:W-:Y:S01]  /*24b0*/  FADD.FTZ R18, R18, R13 ;  /* 0x0000000d12127221 */ /* 0x004fe20000010000 */
[----:B------:R-:W-:Y:S02]  /*24c0*/  @P3 IADD3 R32, R3, 0x90, RZ ;  /* 0x0000009003203810 */ /* 0x000fe40007ffe0ff */
[----:B------:R-:W-:Y:S02]  /*24d0*/  FSETP.NEU.FTZ.AND P3, PT, R31, -INF , PT ;  /* 0xff8000001f00780b */ /* 0x000fe40003f7d000 */
[----:B------:R-:W-:Y:S02]  /*24e0*/  @P2 IADD3 R32, R3, 0xa0, RZ ;  /* 0x000000a003202810 */ /* 0x000fe40007ffe0ff */
[----:B------:R-:W2:Y:S01]  /*24f0*/  MUFU.EX2 R7, R7 ;  /* 0x0000000700077308 */ /* 0x000ea20000000800 */
[----:B---3--:R-:W-:Y:S01]  /*2500*/  FADD.FTZ R18, R18, R9 ;  /* 0x0000000912127221 */ /* 0x008fe20000010000 */
[----:B------:R-:W-:Y:S01]  /*2510*/  FSETP.NEU.FTZ.AND P2, PT, R29, -INF , PT ;  /* 0xff8000001d00780b */ /* 0x000fe20003f5d000 */
[----:B------:R-:W-:Y:S01]  /*2520*/  @P0 VIADD R32, R3, 0xb0 ;  /* 0x000000b003200836 */ /* 0x000fe20000000000 */
[----:B------:R-:W-:-:S02]  /*2530*/  FSETP.NEU.FTZ.AND P0, PT, R27, -INF , PT ;  /* 0xff8000001b00780b */ /* 0x000fc40003f1d000 */
[C---:B------:R-:W-:Y:S02]  /*2540*/  @P5 IADD3 R32, R3.reuse, 0xc0, RZ ;  /* 0x000000c003205810 */ /* 0x040fe40007ffe0ff */
[----:B------:R-:W3:Y:S01]  /*2550*/  MUFU.EX2 R6, R6 ;  /* 0x0000000600067308 */ /* 0x000ee20000000800 */
[----:B-1----:R-:W-:Y:S01]  /*2560*/  FADD.FTZ R18, R18, R8 ;  /* 0x0000000812127221 */ /* 0x002fe20000010000 */
[C---:B------:R-:W-:Y:S02]  /*2570*/  @P3 IADD3 R32, R3.reuse, 0xd0, RZ ;  /* 0x000000d003203810 */ /* 0x040fe40007ffe0ff */
[----:B------:R-:W-:-:S03]  /*2580*/  ISETP.NE.AND P3, PT, R3, RZ, PT ;  /* 0x000000ff0300720c */ /* 0x000fc60003f65270 */
[C---:B------:R-:W-:Y:S01]  /*2590*/  @P2 VIADD R32, R3.reuse, 0xe0 ;  /* 0x000000e003202836 */ /* 0x040fe20000000000 */
[----:B------:R-:W1:Y:S01]  /*25a0*/  MUFU.EX2 R5, R5 ;  /* 0x0000000500057308 */ /* 0x000e620000000800 */
[----:B--2---:R-:W-:Y:S01]  /*25b0*/  FADD.FTZ R18, R18, R7 ;  /* 0x0000000712127221 */ /* 0x004fe20000010000 */
[----:B------:R-:W-:-:S05]  /*25c0*/  @P0 IADD3 R32, R3, 0xf0, RZ ;  /* 0x000000f003200810 */ /* 0x000fca0007ffe0ff */
[----:B------:R-:W2:Y:S01]  /*25d0*/  SHFL.BFLY PT, R27, R32, 0x8, 0x1f ;  /* 0x0d001f00201b7f89 */ /* 0x000ea200000e0000 */
[----:B------:R-:W4:Y:S01]  /*25e0*/  MUFU.EX2 R4, R4 ;  /* 0x0000000400047308 */ /* 0x000f220000000800 */
[----:B---3--:R-:W-:-:S07]  /*25f0*/  FADD.FTZ R18, R18, R6 ;  /* 0x0000000612127221 */ /* 0x008fce0000010000 */
[----:B------:R-:W3:Y:S01]  /*2600*/  MUFU.EX2 R30, R30 ;  /* 0x0000001e001e7308 */ /* 0x000ee20000000800 */
[----:B-1----:R-:W-:-:S07]  /*2610*/  FADD.FTZ R51, R18, R5 ;  /* 0x0000000512337221 */ /* 0x002fce0000010000 */
[----:B------:R-:W1:Y:S01]  /*2620*/  MUFU.EX2 R24, R24 ;  /* 0x0000001800187308 */ /* 0x000e620000000800 */
[----:B----4-:R-:W-:Y:S01]  /*2630*/  FADD.FTZ R51, R51, R4 ;  /* 0x0000000433337221 */ /* 0x010fe20000010000 */
[----:B--2---:R-:W-:-:S03]  /*2640*/  VIMNMX R44, R32, R27, !PT ;  /* 0x0000001b202c7248 */ /* 0x004fc60007fe0100 */
[----:B---3--:R-:W-:Y:S02]  /*2650*/  FADD.FTZ R51, R51, R30 ;  /* 0x0000001e33337221 */ /* 0x008fe40000010000 */
[----:B------:R-:W2:Y:S02]  /*2660*/  SHFL.BFLY PT, R31, R44, 0x4, 0x1f ;  /* 0x0c801f002c1f7f89 */ /* 0x000ea400000e0000 */
[----:B-1----:R-:W-:-:S05]  /*2670*/  FADD.FTZ R51, R51, R24 ;  /* 0x0000001833337221 */ /* 0x002fca0000010000 */
[----:B------:R-:W1:Y:S01]  /*2680*/  SHFL.BFLY PT, R18, R51, 0x8, 0x1f ;  /* 0x0d001f0033127f89 */ /* 0x000e6200000e0000 */
[----:B--2---:R-:W-:-:S05]  /*2690*/  VIMNMX R31, R44, R31, !PT ;  /* 0x0000001f2c1f7248 */ /* 0x004fca0007fe0100 */
[----:B------:R-:W2:Y:S01]  /*26a0*/  SHFL.BFLY PT, R26, R31, 0x2, 0x1f ;  /* 0x0c401f001f1a7f89 */ /* 0x000ea200000e0000 */
[----:B-1----:R-:W-:Y:S02]  /*26b0*/  FADD.FTZ R51, R51, R18 ;  /* 0x0000001233337221 */ /* 0x002fe40000010000 */
[----:B------:R-:W1:Y:S03]  /*26c0*/  S2R R18, SR_TID.X ;  /* 0x0000000000127919 */ /* 0x000e660000002100 */
[----:B------:R-:W3:Y:S01]  /*26d0*/  SHFL.BFLY PT, R28, R51, 0x4, 0x1f ;  /* 0x0c801f00331c7f89 */ /* 0x000ee200000e0000 */
[----:B--2---:R-:W-:-:S05]  /*26e0*/  VIMNMX R32, R31, R26, !PT ;  /* 0x0000001a1f207248 */ /* 0x004fca0007fe0100 */
[----:B------:R-:W2:Y:S01]  /*26f0*/  SHFL.BFLY PT, R29, R32, 0x1, 0x1f ;  /* 0x0c201f00201d7f89 */ /* 0x000ea200000e0000 */
[----:B---3--:R-:W-:Y:S01]  /*2700*/  FADD.FTZ R28, R51, R28 ;  /* 0x0000001c331c7221 */ /* 0x008fe20000010000 */
[----:B-1----:R-:W-:-:S04]  /*2710*/  ISETP.GT.OR P2, PT, R18, 0xff, P3 ;  /* 0x000000ff1200780c */ /* 0x002fc80001f44670 */
[----:B------:R-:W1:Y:S01]  /*2720*/  SHFL.BFLY PT, R27, R28, 0x2, 0x1f ;  /* 0x0c401f001c1b7f89 */ /* 0x000e6200000e0000 */
[----:B--2---:R-:W-:Y:S01]  /*2730*/  VIMNMX R29, R32, R29, !PT ;  /* 0x0000001d201d7248 */ /* 0x004fe20007fe0100 */
[----:B-1----:R-:W-:Y:S01]  /*2740*/  FADD.FTZ R34, R28, R27 ;  /* 0x0000001b1c227221 */ /* 0x002fe20000010000 */
[----:B------:R-:W-:-:S04]  /*2750*/  HFMA2.MMA R28, -RZ, RZ, 0, 0 ;  /* 0x00000000ff1c7435 */ /* 0x000fc800000001ff */
        /* <DEDUP_REMOVED lines=54> */
.L_x_1280:
[----:B------:R-:W-:Y:S05]  /*2ac0*/  BSYNC B0 ;  /* 0x0000000000007941 */ /* 0x000fea0003800000 */
.L_x_1279:
[----:B------:R-:W-:Y:S01]  /*2ad0*/  IMAD R8, R10, 0x4, R0 ;  /* 0x000000040a087824 */ /* 0x000fe200078e0200 */
[----:B------:R-:W-:Y:S01]  /*2ae0*/  STS [R42], R23 ;  /* 0x000000172a007388 */ /* 0x000fe20000000800 */
[----:B------:R-:W-:Y:S01]  /*2af0*/  BSSY B1, `(.L_x_1281) ;  /* 0x00000ea000017945 */ /* 0x000fe20003800000 */
[----:B------:R-:W-:Y:S02]  /*2b00*/  CS2R R4, SRZ ;  /* 0x0000000000047805 */ /* 0x000fe4000001ff00 */
[----:B------:R-:W-:Y:S04]  /*2b10*/  STS [R42+0x400], R3 ;  /* 0x000400032a007388 */ /* 0x000fe80000000800 */
        /* <DEDUP_REMOVED lines=14> */
[----:B------:R-:W-:Y:S01]  /*2c00*/  @!P2 STS [R8+0x4000], R29 ;  /* 0x0040001d0800a388 */ /* 0x000fe20000000800 */
[----:B--2---:R-:W-:Y:S01]  /*2c10*/  CS2R R6, SRZ ;  /* 0x0000000000067805 */ /* 0x004fe2000001ff00 */
        /* <DEDUP_REMOVED lines=20> */
.L_x_1285:
        /* <DEDUP_REMOVED lines=10> */
[----:B-1----:R-:W1:Y:S01]  /*2e00*/  @!P1 LDC.64 R50, c[0x0][0x238] ;  /* 0x00008e00ff329b82 */ /* 0x002e620000000a00 */
        /* <DEDUP_REMOVED lines=23> */
[----:B------:R-:W-:Y:S02]  /*2f80*/  VIADD R45, R18, 0x5 ;  /* 0x00000005122d7836 */ /* 0x000fe40000000000 */
[----:B------:R-:W-:Y:S03]  /*2f90*/  @!P1 IMAD.IADD R43, R53, 0x1, R51 ;  /* 0x00000001352b9824 */ /* 0x000fe600078e0233 */
[-C--:B------:R-:W-:Y:S02]  /*2fa0*/  ISETP.GT.OR P2, PT, R45, R44.reuse, P4 ;  /* 0x0000002c2d00720c */ /* 0x080fe40002744670 */
[----:B------:R-:W-:Y:S01]  /*2fb0*/  @!P1 LEA.HI.X R51, R52, R49, R43, 0x2, P0 ;  /* 0x0000003134339211 */ /* 0x000fe200000f142b */
[----:B------:R-:W-:Y:S01]  /*2fc0*/  VIADD R43, R18, 0x4 ;  /* 0x00000004122b7836 */ /* 0x000fe20000000000 */
[----:B---3--:R-:W-:Y:S03]  /*2fd0*/  FSETP.GT.FTZ.AND P0, PT, R11, RZ, PT ;  /* 0x000000ff0b00720b */ /* 0x008fe60003f14000 */
        /* <DEDUP_REMOVED lines=17> */
[C---:B---3--:R-:W-:Y:S01]  /*30f0*/  @!P1 LEA R52, P3, R22.reuse, R52, 0x2 ;  /* 0x0000003416349211 */ /* 0x048fe200078610ff */
        /* <DEDUP_REMOVED lines=9> */
[----:B------:R3:W-:Y:S08]  /*3190*/  @!P1 LDGSTS.E.BYPASS.LTC128B.128 [R16+0x4040], desc[UR38][R52.64] ;  /* 0x0404000034109fae */ /* 0x0007f0000b901d66 */
        /* <DEDUP_REMOVED lines=8> */
[----:B--2---:R-:W-:Y:S01]  /*3220*/  @!P2 LEA R52, P3, R26, R48, 0x2 ;  /* 0x000000301a34a211 */ /* 0x004fe200078610ff */
[----:B------:R-:W-:Y:S01]  /*3230*/  IMAD R3, R17, 0x4, R0 ;  /* 0x0000000411037824 */ /* 0x000fe200078e0200 */
[----:B------:R-:W-:Y:S04]  /*3240*/  DEPBAR.LE SB0, 0x3 ;  /* 0x000080c00000791a */ /* 0x000fe80000000000 */
[----:B------:R-:W-:Y:S01]  /*3250*/  @!P2 IMAD.IADD R51, R27, 0x1, R51 ;  /* 0x000000011b33a824 */ /* 0x000fe200078e0233 */
[----:B------:R-:W2:Y:S01]  /*3260*/  LDS R3, [R3] ;  /* 0x0000000003037984 */ /* 0x000ea20000000800 */
[----:B------:R-:W-:Y:S01]  /*3270*/  VIADD R45, R18, 0x6 ;  /* 0x00000006122d7836 */ /* 0x000fe20000000000 */
[----:B------:R-:W-:Y:S01]  /*3280*/  LOP3.LUT R8, R13, 0x70, RZ, 0xc0, !PT ;  /* 0x000000700d087812 */ /* 0x000fe200078ec0ff */
[C---:B-1----:R-:W-:Y:S01]  /*3290*/  @!P0 FFMA.FTZ R4, R11.reuse, R20, R4 ;  /* 0x000000140b048223 */ /* 0x042fe20000010004 */
[----:B------:R-:W-:Y:S01]  /*32a0*/  @!P2 LEA.HI.X R53, R26, R49, R51, 0x2, P3 ;  /* 0x000000311a35a211 */ /* 0x000fe200018f1433 */
[----:B------:R-:W-:Y:S01]  /*32b0*/  @!P0 FFMA.FTZ R5, R11, R21, R5 ;  /* 0x000000150b058223 */ /* 0x000fe20000010005 */
[----:B------:R-:W1:Y:S01]  /*32c0*/  @!P1 LDS.128 R24, [R16+0x5040] ;  /* 0x0050400010189984 */ /* 0x000e620000000c00 */
[----:B------:R-:W-:Y:S01]  /*32d0*/  ISETP.GT.OR P3, PT, R45, R44, P4 ;  /* 0x0000002c2d00720c */ /* 0x000fe20002764670 */
[----:B------:R-:W-:Y:S01]  /*32e0*/  @!P0 FFMA.FTZ R6, R11, R22, R6 ;  /* 0x000000160b068223 */ /* 0x000fe20000010006 */
[----:B------:R-:W-:Y:S01]  /*32f0*/  LOP3.LUT R13, R13, 0xffffff80, RZ, 0xc0, !PT ;  /* 0xffffff800d0d7812 */ /* 0x000fe200078ec0ff */
[----:B------:R-:W-:Y:S01]  /*3300*/  @!P0 FFMA.FTZ R7, R11, R23, R7 ;  /* 0x000000170b078223 */ /* 0x000fe20000010007 */
[----:B------:R-:W-:Y:S02]  /*3310*/  IMAD.MOV.U32 R18, RZ, RZ, R43 ;  /* 0x000000ffff127224 */ /* 0x000fe400078e002b */
[----:B------:R-:W-:Y:S01]  /*3320*/  IADD3 R13, R8, R13, R10 ;  /* 0x0000000d080d7210 */ /* 0x000fe20007ffe00a */
[----:B------:R-:W-:Y:S01]  /*3330*/  @!PT LDS RZ, [RZ] ;  /* 0x00000000fffff984 */ /* 0x000fe20000000800 */
[----:B------:R-:W-:Y:S01]  /*3340*/  @!PT LDS RZ, [RZ] ;  /* 0x00000000fffff984 */ /* 0x000fe20000000800 */
[----:B------:R-:W-:Y:S01]  /*3350*/  @!PT LDS RZ, [RZ] ;  /* 0x00000000fffff984 */ /* 0x000fe20000000800 */
[----:B------:R3:W-:Y:S03]  /*3360*/  @!P2 LDGSTS.E.BYPASS.LTC128B.128 [R16+0x5040], desc[UR38][R52.64] ;  /* 0x050400003410afae */ /* 0x0007e6000b901d66 */
[----:B------:R-:W-:Y:S03]  /*3370*/  LOP3.LUT R8, R13, 0xf0, RZ, 0xc0, !PT ;  /* 0x000000f00d087812 */ /* 0x000fe600078ec0ff */
[----:B------:R-:W4:Y:S01]  /*3380*/  @!P3 LDC.64 R48, c[0x0][0x238] ;  /* 0x00008e00ff30bb82 */ /* 0x000f220000000a00 */
[----:B------:R-:W-:Y:S01]  /*3390*/  SHF.R.U32.HI R8, RZ, 0x4, R8 ;  /* 0x00000004ff087819 */ /* 0x000fe20000011608 */
[----:B------:R-:W0:Y:S03]  /*33a0*/  LDGDEPBAR ;  /* 0x00000000000079af */ /* 0x000e260000000000 */
[----:B------:R-:W-:Y:S03]  /*33b0*/  LOP3.LUT R13, R8, R13, RZ, 0x3c, !PT ;  /* 0x0000000d080d7212 */ /* 0x000fe600078e3cff */
[----:B------:R-:W5:Y:S02]  /*33c0*/  @!P3 LDC.64 R50, c[0x0][0x210] ;  /* 0x00008400ff32bb82 */ /* 0x000f640000000a00 */
[----:B------:R-:W-:Y:S01]  /*33d0*/  IMAD R14, R13, 0x4, R0 ;  /* 0x000000040d0e7824 */ /* 0x000fe200078e0200 */
[----:B--2---:R-:W-:Y:S02]  /*33e0*/  FSETP.GT.FTZ.AND P2, PT, R3, RZ, PT ;  /* 0x000000ff0300720b */ /* 0x004fe40003f54000 */
[----:B---3--:R-:W-:Y:S02]  /*33f0*/  @!P3 SHF.R.S32.HI R53, RZ, 0x1f, R45 ;  /* 0x0000001fff35b819 */ /* 0x008fe4000001142d */
[----:B------:R-:W-:Y:S01]  /*3400*/  ISETP.LT.OR P2, PT, R2, RZ, !P2 ;  /* 0x000000ff0200720c */ /* 0x000fe20005741670 */
[-C--:B----4-:R-:W-:Y:S01]  /*3410*/  @!P3 IMAD.WIDE.U32 R30, R45, R48.reuse, R46 ;  /* 0x000000302d1eb225 */ /* 0x090fe200078e002e */
[----:B------:R-:W-:Y:S04]  /*3420*/  DEPBAR.LE SB0, 0x3 ;  /* 0x000080c00000791a */ /* 0x000fe80000000000 */
[----:B------:R-:W2:Y:S01]  /*3430*/  LDS R13, [R14] ;  /* 0x000000000e0d7984 */ /* 0x000ea20000000800 */
[----:B------:R-:W-:Y:S01]  /*3440*/  @!P3 IMAD R52, R53, R48, RZ ;  /* 0x000000303534b224 */ /* 0x000fe200078e02ff */
[----:B------:R-:W-:Y:S01]  /*3450*/  ISETP.GE.OR P2, PT, R15, R12, P2 ;  /* 0x0000000c0f00720c */ /* 0x000fe20001746670 */
[----:B-1----:R-:W-:Y:S01]  /*3460*/  @!P1 FFMA.FTZ R4, R9, R24, R4 ;  /* 0x0000001809049223 */ /* 0x002fe20000010004 */
[C---:B-----5:R-:W-:Y:S01]  /*3470*/  @!P3 LEA R50, P6, R30.reuse, R50, 0x2 ;  /* 0x000000321e32b211 */ /* 0x060fe200078c10ff */
[----:B------:R-:W-:Y:S02]  /*3480*/  @!P3 IMAD R52, R45, R49, R52 ;  /* 0x000000312d34b224 */ /* 0x000fe400078e0234 */
[C---:B------:R-:W-:Y:S01]  /*3490*/  @!P1 FFMA.FTZ R5, R9.reuse, R25, R5 ;  /* 0x0000001909059223 */ /* 0x040fe20000010005 */
[C---:B------:R-:W-:Y:S01]  /*34a0*/  @!P1 FFMA.FTZ R6, R9.reuse, R26, R6 ;  /* 0x0000001a09069223 */ /* 0x040fe20000010006 */
[----:B------:R-:W-:Y:S01]  /*34b0*/  @!P1 FFMA.FTZ R7, R9, R27, R7 ;  /* 0x0000001b09079223 */ /* 0x000fe20000010007 */
[----:B------:R-:W-:Y:S05]  /*34c0*/  @!P3 IMAD.IADD R52, R31, 0x1, R52 ;  /* 0x000000011f34b824 */ /* 0x000fea00078e0234 */
[----:B------:R-:W-:Y:S02]  /*34d0*/  @!P3 LEA.HI.X R51, R30, R51, R52, 0x2, P6 ;  /* 0x000000331e33b211 */ /* 0x000fe400030f1434 */
[----:B------:R-:W1:Y:S01]  /*34e0*/  @!P2 LDS.128 R28, [R16+0x6040] ;  /* 0x00604000101ca984 */ /* 0x000e620000000c00 */
[----:B------:R-:W-:Y:S07]  /*34f0*/  ISETP.NE.AND P6, PT, R19, RZ, PT ;  /* 0x000000ff1300720c */ /* 0x000fee0003fc5270 */
[----:B------:R-:W-:Y:S01]  /*3500*/  @!PT LDS RZ, [RZ] ;  /* 0x00000000fffff984 */ /* 0x000fe20000000800 */
[----:B------:R-:W-:Y:S01]  /*3510*/  @!PT LDS RZ, [RZ] ;  /* 0x00000000fffff984 */ /* 0x000fe20000000800 */
[----:B------:R-:W-:Y:S01]  /*3520*/  @!PT LDS RZ, [RZ] ;  /* 0x00000000fffff984 */ /* 0x000fe20000000800 */
[----:B------:R3:W-:Y:S08]  /*3530*/  @!P3 LDGSTS.E.BYPASS.LTC128B.128 [R16+0x6040], desc[UR38][R50.64] ;  /* 0x060400003210bfae */ /* 0x0007f0000b901d66 */
[----:B------:R-:W0:Y:S01]  /*3540*/  LDGDEPBAR ;  /* 0x00000000000079af */ /* 0x000e220000000000 */
[----:B--2---:R-:W-:Y:S04]  /*3550*/  FSETP.GT.FTZ.AND P3, PT, R13, RZ, PT ;  /* 0x000000ff0d00720b */ /* 0x004fe80003f74000 */
[----:B------:R-:W-:Y:S04]  /*3560*/  ISETP.LT.OR P3, PT, R2, RZ, !P3 ;  /* 0x000000ff0200720c */ /* 0x000fe80005f61670 */
[----:B------:R-:W-:Y:S01]  /*3570*/  ISETP.GE.OR P3, PT, R15, R12, P3 ;  /* 0x0000000c0f00720c */ /* 0x000fe20001f66670 */
[----:B------:R-:W-:Y:S04]  /*3580*/  DEPBAR.LE SB0, 0x3 ;  /* 0x000080c00000791a */ /* 0x000fe80000000000 */
[C---:B-1----:R-:W-:Y:S08]  /*3590*/  @!P2 FFMA.FTZ R4, R3.reuse, R28, R4 ;  /* 0x0000001c0304a223 */ /* 0x042ff00000010004 */
[----:B------:R-:W1:Y:S01]  /*35a0*/  @!P3 LDS.128 R32, [R16+0x7040] ;  /* 0x007040001020b984 */ /* 0x000e620000000c00 */
        /* <DEDUP_REMOVED lines=8> */
.L_x_1284:
[----:B------:R-:W-:Y:S05]  /*3630*/  BSYNC B0 ;  /* 0x0000000000007941 */ /* 0x000fea0003800000 */
.L_x_1283:
[----:B------:R-:W-:Y:S05]  /*3640*/  @!P5 BRA `(.L_x_1282) ;  /* 0x0000000000d0d947 */ /* 0x000fea0003800000 */
[----:B------:R-:W-:Y:S01]  /*3650*/  VIADD R11, R43, 0x3 ;  /* 0x000000032b0b7836 */ /* 0x000fe20000000000 */
[----:B------:R-:W-:Y:S01]  /*3660*/  HFMA2.MMA R24, -RZ, RZ, 0, 1.78813934326171875e-07 ;  /* 0x00000003ff187435 */ /* 0x000fe200000001ff */
[----:B------:R-:W-:-:S03]  /*3670*/  IMAD.MOV.U32 R14, RZ, RZ, RZ ;  /* 0x000000ffff0e7224 */ /* 0x000fc600078e00ff */
[----:B------:R-:W-:-:S07]  /*3680*/  SHF.R.S32.HI R25, RZ, 0x1f, R11 ;  /* 0x0000001fff197819 */ /* 0x000fce000001140b */
.L_x_1286:
        /* <DEDUP_REMOVED lines=48> */
.L_x_1282:
[----:B------:R-:W-:Y:S05]  /*3990*/  BSYNC B1 ;  /* 0x0000000000017941 */ /* 0x000fea0003800000 */
.L_x_1281:
        /* <DEDUP_REMOVED lines=26> */
.L_x_1287:
        /* <DEDUP_REMOVED lines=12> */
.L_x_1698:


//--------------------- .text._ZN7cutlass13device_kernelIN5flash19FlashAttnFwdCombineIN4cute5tupleIJNS3_1CILi16EEENS5_ILi64EEEEEELi7ELi256ELi1ELb0ELb0EffNS_4arch4Sm90EEEEEvNT_6ParamsE --------------------------
	.section	.text._ZN7cutlass13device_kernelIN5flash19FlashAttnFwdCombineIN4cute5tupleIJNS3_1CILi16EEENS5_ILi64EEEEEELi7ELi256ELi1ELb0ELb0EffNS_4arch4Sm90EEEEEvNT_6ParamsE,"ax",@progbits
	.align	128
.text._ZN7cutlass13device_kernelIN5flash19FlashAttnFwdCombineIN4cute5tupleIJNS3_1CILi16EEENS5_ILi64EEEEEELi7ELi256ELi1ELb0ELb0EffNS_4arch4Sm90EEEEEvNT_6ParamsE:
        .type           _ZN7cutlass13device_kernelIN5flash19FlashAttnFwdCombineIN4cute5tupleIJNS3_1CILi16EEENS5_ILi64EEEEEELi7ELi256ELi1ELb0ELb0EffNS_4arch4Sm90EEEEEvNT_6ParamsE,@function
        .size           _ZN7cutlass13device_kernelIN5flash19FlashAttnFwdCombineIN4cute5tupleIJNS3_1CILi16EEENS5_ILi64EEEEEELi7ELi256ELi1ELb0ELb0EffNS_4arch4Sm90EEEEEvNT_6ParamsE,(.L_x_1699 - _ZN7cutlass13device_kernelIN5flash19FlashAttnFwdCombineIN4cute5tupleIJNS3_1CILi16EEENS5_ILi64EEEEEELi7ELi256ELi1ELb0ELb0EffNS_4arch4Sm90EEEEEvNT_6ParamsE)
        .other          _ZN7cutlass13device_kernelIN5flash19FlashAttnFwdCombineIN4cute5tupleIJNS3_1CILi16EEENS5_ILi64EEEEEELi7ELi256ELi1ELb0ELb0EffNS_4arch4Sm90EEEEEvNT_6ParamsE,@"STO_CUDA_ENTRY STV_DEFAULT"
_ZN7cutlass13device_kernelIN5flash19FlashAttnFwdCombineIN4cute5tupleIJNS3_1CILi16EEENS5_ILi64EEEEEELi7ELi256ELi1ELb0ELb0EffNS_4arch4Sm90EEEEEvNT_6ParamsE:
        /* <DEDUP_REMOVED lines=58> */
.L_x_1288:
        /* <DEDUP_REMOVED lines=22> */
[C---:B------:R-:W-:Y:S01]  /*0500*/  ISETP.GE.AND P3, PT, R12.reuse, R24, PT ;  /* 0x000000180c00720c */ /* 0x040fe20003f66270 */
[----:B------:R-:W-:Y:S01]  /*0510*/  ULDC.64 UR4, c[0x0][0x278] ;  /* 0x00009e0000047ab9 */ /* 0x000fe20000000a00 */
[----:B------:R-:W-:Y:S02]  /*0520*/  IMAD.MOV.U32 R7, RZ, RZ, R10 ;  /* 0x000000ffff077224 */ /* 0x000fe400078e000a */
[----:B------:R-:W-:Y:S02]  /*0530*/  VIADD R28, R12, 0x10 ;  /* 0x000000100c1c7836 */ /* 0x000fe40000000000 */
[----:B------:R-:W-:Y:S01]  /*0540*/  IMAD R14, R33, UR4, RZ ;  /* 0x00000004210e7c24 */ /* 0x000fe2000f8e02ff */
[----:B------:R-:W3:Y:S01]  /*0550*/  S2UR UR6, SR_CgaCtaId ;  /* 0x00000000000679c3 */ /* 0x000ee20000008800 */
[----:B------:R-:W-:-:S04]  /*0560*/  IMAD.WIDE.U32 R26, R32, UR4, RZ ;  /* 0x00000004201a7c25 */ /* 0x000fc8000f8e00ff */
[----:B------:R-:W-:Y:S01]  /*0570*/  IMAD R14, R32, UR5, R14 ;  /* 0x00000005200e7c24 */ /* 0x000fe2000f8e020e */
[----:B------:R-:W-:Y:S01]  /*0580*/  ULDC.64 UR4, c[0x0][0x270] ;  /* 0x00009c0000047ab9 */ /* 0x000fe20000000a00 */
[----:B------:R-:W-:Y:S01]  /*0590*/  VIADD R19, R12, 0x20 ;  /* 0x000000200c137836 */ /* 0x000fe20000000000 */
[----:B------:R-:W5:Y:S01]  /*05a0*/  @!P3 LDC.64 R16, c[0x0][0x268] ;  /* 0x00009a00ff10bb82 */ /* 0x000f620000000a00 */
[----:B------:R-:W-:Y:S01]  /*05b0*/  @!P3 SHF.R.S32.HI R22, RZ, 0x1f, R12 ;  /* 0x0000001fff16b819 */ /* 0x000fe2000001140c */
[----:B------:R-:W-:Y:S01]  /*05c0*/  @P3 IMAD.MOV.U32 R21, RZ, RZ, -0x800000 ;  /* 0xff800000ff153424 */ /* 0x000fe200078e00ff */
        /* <DEDUP_REMOVED lines=20> */
[----:B------:R-:W-:Y:S02]  /*0710*/  SHF.R.S32.HI R7, RZ, 0x1f, R18 ;  /* 0x0000001fff077819 */ /* 0x000fe40000011412 */
[----:B------:R-:W3:Y:S01]  /*0720*/  @!P0 LDC.64 R14, c[0x0][0x268] ;  /* 0x00009a00ff0e8b82 */ /* 0x000ee20000000a00 */
[----:B------:R-:W-:Y:S01]  /*0730*/  IADD3 R18, R12, 0x30, RZ ;  /* 0x000000300c127810 */ /* 0x000fe20007ffe0ff */
[----:B------:R-:W-:Y:S01]  /*0740*/  @!P6 IMAD.MOV.U32 R38, RZ, RZ, R26 ;  /* 0x000000ffff26e224 */ /* 0x000fe200078e001a */
[----:B------:R-:W-:-:S02]  /*0750*/  IADD3.X R27, R7, R27, R6, P2, !PT ;  /* 0x0000001b071b7210 */ /* 0x000fc400017fe406 */
[----:B------:R-:W-:Y:S02]  /*0760*/  ISETP.GE.AND P5, PT, R18, R24, PT ;  /* 0x000000181200720c */ /* 0x000fe40003fa6270 */
[----:B------:R-:W-:Y:S01]  /*0770*/  @!P0 SHF.R.S32.HI R23, RZ, 0x1f, R28 ;  /* 0x0000001fff178819 */ /* 0x000fe2000001141c */
[----:B------:R-:W5:Y:S01]  /*0780*/  @!P0 LDC.64 R6, c[0x0][0x250] ;  /* 0x00009400ff068b82 */ /* 0x000f620000000a00 */
[----:B------:R-:W-:Y:S01]  /*0790*/  @!P3 IMAD.WIDE.U32 R34, R12, R16, R26 ;  /* 0x000000100c22b225 */ /* 0x000fe200078e001a */
[----:B------:R-:W-:Y:S02]  /*07a0*/  LEA R3, R3, UR4, 0x2 ;  /* 0x0000000403037c11 */ /* 0x000fe4000f8e10ff */
[----:B------:R-:W-:Y:S01]  /*07b0*/  @!P6 MOV R39, R27 ;  /* 0x0000001b0027e202 */ /* 0x000fe20000000f00 */
[----:B------:R-:W-:Y:S02]  /*07c0*/  @!P3 IMAD.IADD R22, R35, 0x1, R22 ;  /* 0x000000012316b824 */ /* 0x000fe400078e0216 */
[----:B------:R1:W-:Y:S01]  /*07d0*/  @P3 STS [R3], R21 ;  /* 0x0000001503003388 */ /* 0x0003e20000000800 */
[C---:B--2---:R-:W-:Y:S01]  /*07e0*/  @!P3 LEA R30, P2, R34.reuse, R10, 0x2 ;  /* 0x0000000a221eb211 */ /* 0x044fe200078410ff */
[----:B------:R-:W2:Y:S03]  /*07f0*/  @!P6 LDC.64 R16, c[0x0][0x268] ;  /* 0x00009a00ff10eb82 */ /* 0x000ea60000000a00 */
[----:B------:R-:W-:Y:S01]  /*0800*/  @!P3 LEA.HI.X R31, R34, R11, R22, 0x2, P2 ;  /* 0x0000000b221fb211 */ /* 0x000fe200010f1416 */
[----:B---3--:R-:W-:-:S04]  /*0810*/  @!P0 IMAD R23, R23, R14, RZ ;  /* 0x0000000e17178224 */ /* 0x008fc800078e02ff */
        /* <DEDUP_REMOVED lines=10> */
[----:B------:R-:W-:Y:S02]  /*08c0*/  IADD3 R29, R12, 0x50, RZ ;  /* 0x000000500c1d7810 */ /* 0x000fe40007ffe0ff */
[C---:B-----5:R-:W-:Y:S02]  /*08d0*/  @!P0 LEA R34, P2, R28.reuse, R6, 0x2 ;  /* 0x000000061c228211 */ /* 0x060fe400078410ff */
[----:B------:R-:W-:Y:S02]  /*08e0*/  ISETP.GE.AND P3, PT, R29, R24, PT ;  /* 0x000000181d00720c */ /* 0x000fe40003f66270 */
[----:B-1----:R-:W-:Y:S01]  /*08f0*/  @P0 MOV R21, 0xff800000 ;  /* 0xff80000000150802 */ /* 0x002fe20000000f00 */
[----:B--2---:R-:W-:Y:S01]  /*0900*/  @!P6 IMAD R23, R23, R16, RZ ;  /* 0x000000101717e224 */ /* 0x004fe200078e02ff */
[----:B------:R-:W-:Y:S01]  /*0910*/  @!P0 LEA.HI.X R35, R28, R7, R22, 0x2, P2 ;  /* 0x000000071c238211 */ /* 0x000fe200010f1416 */
[----:B------:R-:W-:Y:S01]  /*0920*/  VIADD R28, R12, 0x60 ;  /* 0x000000600c1c7836 */ /* 0x000fe20000000000 */
[----:B------:R-:W-:Y:S01]  /*0930*/  @!P5 SHF.R.S32.HI R22, RZ, 0x1f, R18 ;  /* 0x0000001fff16d819 */ /* 0x000fe20000011412 */
[----:B------:R1:W-:Y:S01]  /*0940*/  @P0 STS [R3+0x400], R21 ;  /* 0x0004001503000388 */ /* 0x0003e20000000800 */
[----:B------:R-:W2:Y:S01]  /*0950*/  @!P5 LDC.64 R6, c[0x0][0x250] ;  /* 0x00009400ff06db82 */ /* 0x000ea20000000a00 */
[C---:B------:R-:W-:Y:S01]  /*0960*/  @!P6 IMAD R17, R19.reuse, R17, R23 ;  /* 0x000000111311e224 */ /* 0x040fe200078e0217 */
[----:B------:R-:W-:Y:S01]  /*0970*/  ISETP.GE.AND P2, PT, R28, R24, PT ;  /* 0x000000181c00720c */ /* 0x000fe20003f46270 */
[----:B------:R-:W-:Y:S01]  /*0980*/  @!P6 IMAD.WIDE.U32 R38, R19, R16, R38 ;  /* 0x000000101326e225 */ /* 0x000fe200078e0026 */
[----:B------:R-:W-:Y:S01]  /*0990*/  @!PT LDS RZ, [RZ] ;  /* 0x00000000fffff984 */ /* 0x000fe20000000800 */
[----:B------:R-:W-:Y:S01]  /*09a0*/  @!PT LDS RZ, [RZ] ;  /* 0x00000000fffff984 */ /* 0x000fe20000000800 */
[----:B------:R-:W-:Y:S01]  /*09b0*/  @!PT LDS RZ, [RZ] ;  /* 0x00000000fffff984 */ /* 0x000fe20000000800 */
[----:B------:R5:W-:Y:S03]  /*09c0*/  @!P0 LDGSTS.E.LTC128B [R3+0x400], desc[UR38][R34.64] ;  /* 0x0040000022038fae */ /* 0x000be6000b921966 */
[----:B---3--:R-:W-:-:S02]  /*09d0*/  @!P5 IMAD R30, R22, R10, RZ ;  /* 0x0000000a161ed224 */ /* 0x008fc400078e02ff */
[----:B------:R-:W-:Y:S01]  /*09e0*/  @P6 IMAD.MOV.U32 R19, RZ, RZ, -0x800000 ;  /* 0xff800000ff136424 */ /* 0x000fe200078e00ff */
[----:B----4-:R-:W-:Y:S01]  /*09f0*/  @!P6 LEA R36, P0, R38, R14, 0x2 ;  /* 0x0000000e2624e211 */ /* 0x010fe200078010ff */
[----:B------:R-:W-:Y:S01]  /*0a00*/  @!P5 IMAD R30, R18, R11, R30 ;  /* 0x0000000b121ed224 */ /* 0x000fe200078e021e */
[----:B------:R-:W-:Y:S01]  /*0a10*/  @!P6 IADD3 R11, R39, R17, RZ ;  /* 0x00000011270be210 */ /* 0x000fe20007ffe0ff */
[----:B------:R-:W-:Y:S01]  /*0a20*/  @P5 IMAD.MOV.U32 R14, RZ, RZ, -0x800000 ;  /* 0xff800000ff0e5424 */ /* 0x000fe200078e00ff */
[----:B------:R-:W3:Y:S01]  /*0a30*/  @!P3 LDC.64 R16, c[0x0][0x268] ;  /* 0x00009a00ff10bb82 */ /* 0x000ee20000000a00 */
[----:B------:R4:W-:Y:S01]  /*0a40*/  @P6 STS [R3+0x800], R19 ;  /* 0x0008001303006388 */ /* 0x0009e20000000800 */
[----:B------:R-:W-:-:S05]  /*0a50*/  @!P6 LEA.HI.X R37, R38, R15, R11, 0x2, P0 ;  /* 0x0000000f2625e211 */ /* 0x000fca00000f140b */
[----:B------:R-:W-:Y:S01]  /*0a60*/  @!PT LDS RZ, [RZ] ;  /* 0x00000000fffff984 */ /* 0x000fe20000000800 */
[----:B------:R-:W-:Y:S01]  /*0a70*/  @!PT LDS RZ, [RZ] ;  /* 0x00000000fffff984 */ /* 0x000fe20000000800 */
[----:B------:R-:W-:Y:S01]  /*0a80*/  @!PT LDS RZ, [RZ] ;  /* 0x00000000fffff984 */ /* 0x000fe20000000800 */
[----:B------:R4:W-:Y:S01]  /*0a90*/  @!P6 LDGSTS.E.LTC128B [R3+0x800], desc[UR38][R36.64] ;  /* 0x008000002403efae */ /* 0x0009e2000b921966 */
[----:B-1----:R-:W-:-:S03]  /*0aa0*/  VIADD R21, R12, 0x40 ;  /* 0x000000400c157836 */ /* 0x002fc60000000000 */
[----:B------:R1:W-:Y:S02]  /*0ab0*/  @P5 STS [R3+0xc00], R14 ;  /* 0x000c000e03005388 */ /* 0x0003e40000000800 */
[----:B------:R-:W-:Y:S02]  /*0ac0*/  ISETP.GE.AND P4, PT, R21, R24, PT ;  /* 0x000000181500720c */ /* 0x000fe40003f86270 */
[----:B-----5:R-:W-:Y:S01]  /*0ad0*/  @!P5 MOV R35, R27 ;  /* 0x0000001b0023d202 */ /* 0x020fe20000000f00 */
[----:B------:R-:W-:-:S04]  /*0ae0*/  @!P5 IMAD.MOV.U32 R34, RZ, RZ, R26 ;  /* 0x000000ffff22d224 */ /* 0x000fc800078e001a */
[----:B------:R-:W-:Y:S02]  /*0af0*/  @!P5 IMAD.WIDE.U32 R34, R18, R10, R34 ;  /* 0x0000000a1222d225 */ /* 0x000fe400078e0022 */
[----:B------:R-:W5:Y:S03]  /*0b00*/  @!P2 LDC.64 R10, c[0x0][0x268] ;  /* 0x00009a00ff0aab82 */ /* 0x000f660000000a00 */
[----:B------:R-:W-:Y:S02]  /*0b10*/  @!P5 IADD3 R15, R35, R30, RZ ;  /* 0x0000001e230fd210 */ /* 0x000fe40007ffe0ff */
[C---:B--2---:R-:W-:Y:S02]  /*0b20*/  @!P5 LEA R30, P0, R34.reuse, R6, 0x2 ;  /* 0x00000006221ed211 */ /* 0x044fe400078010ff */
[----:B------:R-:W-:Y:S01]  /*0b30*/  @!P4 SHF.R.S32.HI R35, RZ, 0x1f, R21 ;  /* 0x0000001fff23c819 */ /* 0x000fe20000011415 */
[----:B------:R-:W2:Y:S01]  /*0b40*/  @!P4 LDC.64 R22, c[0x0][0x268] ;  /* 0x00009a00ff16cb82 */ /* 0x000ea20000000a00 */
[----:B------:R-:W-:Y:S01]  /*0b50*/  @!P5 LEA.HI.X R31, R34, R7, R15, 0x2, P0 ;  /* 0x00000007221fd211 */ /* 0x000fe200000f140f */
[----:B------:R-:W-:Y:S01]  /*0b60*/  @P4 IMAD.MOV.U32 R34, RZ, RZ, -0x800000 ;  /* 0xff800000ff224424 */ /* 0x000fe200078e00ff */
[----:B----4-:R-:W-:Y:S01]  /*0b70*/  @!P3 SHF.R.S32.HI R36, RZ, 0x1f, R29 ;  /* 0x0000001fff24b819 */ /* 0x010fe2000001141d */
[----:B------:R-:W-:-:S02]  /*0b80*/  @!P3 IMAD.MOV.U32 R37, RZ, RZ, R27 ;  /* 0x000000ffff25b224 */ /* 0x000fc400078e001b */
[----:B------:R-:W-:Y:S01]  /*0b90*/  @!PT LDS RZ, [RZ] ;  /* 0x00000000fffff984 */ /* 0x000fe20000000800 */
[----:B------:R-:W-:Y:S01]  /*0ba0*/  @!PT LDS RZ, [RZ] ;  /* 0x00000000fffff984 */ /* 0x000fe20000000800 */
[----:B------:R-:W-:Y:S01]  /*0bb0*/  @!PT LDS RZ, [RZ] ;  /* 0x00000000fffff984 */ /* 0x000fe20000000800 */
[----:B------:R4:W-:Y:S02]  /*0bc0*/  @!P5 LDGSTS.E.LTC128B [R3+0xc00], desc[UR38][R30.64] ;  /* 0x00c000001e03dfae */ /* 0x0009e4000b921966 */
[----:B------:R-:W5:Y:S01]  /*0bd0*/  @!P4 LDC.64 R18, c[0x0][0x250] ;  /* 0x00009400ff12cb82 */ /* 0x000f620000000a00 */
[----:B---3--:R-:W-:Y:S01]  /*0be0*/  @!P3 IMAD R36, R36, R16, RZ ;  /* 0x000000102424b224 */ /* 0x008fe200078e02ff */
[----:B------:R-:W-:Y:S03]  /*0bf0*/  @P4 STS [R3+0x1000], R34 ;  /* 0x0010002203004388 */ /* 0x000fe60000000800 */
[C---:B------:R-:W-:Y:S01]  /*0c00*/  @!P3 IMAD R17, R29.reuse, R17, R36 ;  /* 0x000000111d11b224 */ /* 0x040fe200078e0224 */
[----:B------:R-:W-:Y:S02]  /*0c10*/  @!P3 MOV R36, R26 ;  /* 0x0000001a0024b202 */ /* 0x000fe40000000f00 */
[----:B-1----:R-:W1:Y:S03]  /*0c20*/  @!P3 LDC.64 R14, c[0x0][0x250] ;  /* 0x00009400ff0ebb82 */ /* 0x002e660000000a00 */
[----:B------:R-:W-:Y:S01]  /*0c30*/  @!P3 IMAD.WIDE.U32 R36, R29, R16, R36 ;  /* 0x000000101d24b225 */ /* 0x000fe200078e0024 */
[----:B------:R-:W-:-:S03]  /*0c40*/  IADD3 R16, R12, 0x70, RZ ;  /* 0x000000700c107810 */ /* 0x000fc60007ffe0ff */
[----:B------:R-:W-:Y:S01]  /*0c50*/  @!P3 IMAD.IADD R17, R37, 0x1, R17 ;  /* 0x000000012511b824 */ /* 0x000fe200078e0211 */
[----:B------:R-:W3:Y:S01]  /*0c60*/  @!P2 LDC.64 R6, c[0x0][0x250] ;  /* 0x00009400ff06ab82 */ /* 0x000ee20000000a00 */
[----:B--2---:R-:W-:Y:S01]  /*0c70*/  @!P4 IMAD R35, R35, R22, RZ ;  /* 0x000000162323c224 */ /* 0x004fe200078e02ff */
[----:B------:R-:W-:-:S03]  /*0c80*/  ISETP.GE.AND P6, PT, R16, R24, PT ;  /* 0x000000181000720c */ /* 0x000fc60003fc6270 */
[C---:B------:R-:W-:Y:S01]  /*0c90*/  @!P4 IMAD R23, R21.reuse, R23, R35 ;  /* 0x000000171517c224 */ /* 0x040fe200078e0223 */
[----:B----4-:R-:W-:Y:S01]  /*0ca0*/  @!P2 SHF.R.S32.HI R30, RZ, 0x1f, R28 ;  /* 0x0000001fff1ea819 */ /* 0x010fe2000001141c */
[----:B------:R-:W-:-:S04]  /*0cb0*/  @!P4 IMAD.WIDE.U32 R34, R21, R22, R26 ;  /* 0x000000161522c225 */ /* 0x000fc800078e001a */
[----:B-----5:R-:W-:Y:S01]  /*0cc0*/  @!P2 IMAD R30, R30, R10, RZ ;  /* 0x0000000a1e1ea224 */ /* 0x020fe200078e02ff */
[----:B------:R-:W-:Y:S01]  /*0cd0*/  @!P4 LEA R18, P0, R34, R18, 0x2 ;  /* 0x000000122212c211 */ /* 0x000fe200078010ff */
[----:B------:R-:W-:Y:S01]  /*0ce0*/  @!P4 IMAD.IADD R23, R35, 0x1, R23 ;  /* 0x000000012317c824 */ /* 0x000fe200078e0217 */
[----:B-1----:R-:W-:Y:S01]  /*0cf0*/  @!P3 LEA R14, P5, R36, R14, 0x2 ;  /* 0x0000000e240eb211 */ /* 0x002fe200078a10ff */
[C---:B------:R-:W-:Y:S02]  /*0d00*/  @!P2 IMAD R11, R28.reuse, R11, R30 ;  /* 0x0000000b1c0ba224 */ /* 0x040fe400078e021e */
        /* <DEDUP_REMOVED lines=8> */
[----:B---3--:R-:W-:-:S02]  /*0d90*/  @!P2 LEA R6, P0, R28, R6, 0x2 ;  /* 0x000000061c06a211 */ /* 0x008fc400078010ff */
        /* <DEDUP_REMOVED lines=31> */
.L_x_1290:
[----:B------:R-:W-:Y:S05]  /*0f90*/  BSYNC B0 ;  /* 0x0000000000007941 */ /* 0x000fea0003800000 */
.L_x_1289:
        /* <DEDUP_REMOVED lines=211> */
.L_x_1292:
[----:B------:R-:W-:Y:S05]  /*1cd0*/  BSYNC B0 ;  /* 0x0000000000007941 */ /* 0x000fea0003800000 */
.L_x_1291:
[----:B------:R-:W-:Y:S01]  /*1ce0*/  IMAD R37, R12, 0x4, R0 ;  /* 0x000000040c257824 */ /* 0x000fe200078e0200 */
[----:B------:R-:W-:Y:S01]  /*1cf0*/  STS [R28], R17 ;  /* 0x000000111c007388 */ /* 0x000fe20000000800 */
[----:B------:R-:W-:Y:S03]  /*1d00*/  BSSY B1, `(.L_x_1293) ;  /* 0x00000e4000017945 */ /* 0x000fe60003800000 */
[----:B------:R-:W-:Y:S04]  /*1d10*/  STS [R28+0x400], R16 ;  /* 0x000400101c007388 */ /* 0x000fe80000000800 */
[----:B------:R-:W-:Y:S04]  /*1d20*/  STS [R28+0x800], R11 ;  /* 0x0008000b1c007388 */ /* 0x000fe80000000800 */
[----:B------:R-:W-:Y:S04]  /*1d30*/  STS [R28+0xc00], R7 ;  /* 0x000c00071c007388 */ /* 0x000fe80000000800 */
        /* <DEDUP_REMOVED lines=28> */
.L_x_1297:
        /* <DEDUP_REMOVED lines=142> */
.L_x_1296:
[----:B------:R-:W-:Y:S05]  /*27e0*/  BSYNC B0 ;  /* 0x0000000000007941 */ /* 0x000fea0003800000 */
.L_x_1295:
[----:B------:R-:W-:Y:S05]  /*27f0*/  @!P5 BRA `(.L_x_1294) ;  /* 0x0000000000d0d947 */ /* 0x000fea0003800000 */
[----:B------:R-:W-:Y:S01]  /*2800*/  VIADD R8, R42, 0x3 ;  /* 0x000000032a087836 */ /* 0x000fe20000000000 */
[----:B-1----:R-:W-:Y:S01]  /*2810*/  HFMA2.MMA R20, -RZ, RZ, 0, 1.78813934326171875e-07 ;  /* 0x00000003ff147435 */ /* 0x002fe200000001ff */
[----:B------:R-:W-:-:S03]  /*2820*/  IMAD.MOV.U32 R10, RZ, RZ, RZ ;  /* 0x000000ffff0a7224 */ /* 0x000fc600078e00ff */
[----:B------:R-:W-:-:S07]  /*2830*/  SHF.R.S32.HI R11, RZ, 0x1f, R8 ;  /* 0x0000001fff0b7819 */ /* 0x000fce0000011408 */
.L_x_1298:
        /* <DEDUP_REMOVED lines=48> */
.L_x_1294:
[----:B------:R-:W-:Y:S05]  /*2b40*/  BSYNC B1 ;  /* 0x0000000000017941 */ /* 0x000fea0003800000 */
.L_x_1293:
        /* <DEDUP_REMOVED lines=26> */
.L_x_1299:
        /* <DEDUP_REMOVED lines=9> */
.L_x_1699:


//--------------------- .text._ZN7cutlass13device_kernelIN5flash19FlashAttnFwdCombineIN4cute5tupleIJNS3_1CILi16EEENS5_ILi64EEEEEELi6ELi256ELi1ELb0ELb0EffNS_4arch4Sm90EEEEEvNT_6ParamsE --------------------------
	.section	.text._ZN7cutlass13device_kernelIN5flash19FlashAttnFwdCombineIN4cute5tupleIJNS3_1CILi16EEENS5_ILi64EEEEEELi6ELi256ELi1ELb0ELb0EffNS_4arch4Sm90EEEEEvNT_6ParamsE,"ax",@progbits
	.align	128
.text._ZN7cutlass13device_kernelIN5flash19FlashAttnFwdCombineIN4cute5tupleIJNS3_1CILi16EEENS5_ILi64EEEEEELi6ELi256ELi1ELb0ELb0EffNS_4arch4Sm90EEEEEvNT_6ParamsE:
        .type           _ZN7cutlass13device_kernelIN5flash19FlashAttnFwdCombineIN4cute5tupleIJNS3_1CILi16EEENS5_ILi64EEEEEELi6ELi256ELi1ELb0ELb0EffNS_4arch4Sm90EEEEEvNT_6ParamsE,@function
        .size           _ZN7cutlass13device_kernelIN5flash19FlashAttnFwdCombineIN4cute5tupleIJNS3_1CILi16EEENS5_ILi64EEEEEELi6ELi256ELi1ELb0ELb0EffNS_4arch4Sm90EEEEEvNT_6ParamsE,(.L_x_1700 - _ZN7cutlass13device_kernelIN5flash19FlashAttnFwdCombineIN4cute5tupleIJNS3_1CILi16EEENS5_ILi64EEEEEELi6ELi256ELi1ELb0ELb0EffNS_4arch4Sm90EEEEEvNT_6ParamsE)
        .other          _ZN7cutlass13device_kernelIN5flash19FlashAttnFwdCombineIN4cute5tupleIJNS3_1CILi16EEENS5_ILi64EEEEEELi6ELi256ELi1ELb0ELb0EffNS_4arch4Sm90EEEEEvNT_6ParamsE,@"STO_CUDA_ENTRY STV_DEFAULT"
_ZN7cutlass13device_kernelIN5flash19FlashAttnFwdCombineIN4cute5tupleIJNS3_1CILi16EEENS5_ILi64EEEEEELi6ELi256ELi1ELb0ELb0EffNS_4arch4Sm90EEEEEvNT_6ParamsE:
        /* <DEDUP_REMOVED lines=58> */
.L_x_1300:
        /* <DEDUP_REMOVED lines=34> */
[----:B------:R-:W-:-:S02]  /*05c0*/  ULDC.64 UR4, c[0x0][0x270] ;  /* 0x00009c0000047ab9 */ /* 0x000fc40000000a00 */
[----:B------:R-:W-:Y:S01]  /*05d0*/  @!P6 SHF.R.S32.HI R21, RZ, 0x1f, R12 ;  /* 0x0000001fff15e819 */ /* 0x000fe2000001140c */
        /* <DEDUP_REMOVED lines=8> */
[----:B------:R-:W1:Y:S01]  /*0660*/  @P0 LDC R10, c[0x0][0x2bc] ;  /* 0x0000af00ff0a0b82 */ /* 0x000e620000000800 */
[----:B-----5:R-:W-:-:S04]  /*0670*/  @!P6 IMAD R21, R21, R22, RZ ;  /* 0x000000161515e224 */ /* 0x020fc800078e02ff */
[----:B------:R-:W-:-:S03]  /*0680*/  @!P6 IMAD R21, R12, R23, R21 ;  /* 0x000000170c15e224 */ /* 0x000fc600078e0215 */
[----:B------:R-:W5:Y:S01]  /*0690*/  @P0 LDC R7, c[0x0][0x2c0] ;  /* 0x0000b000ff070b82 */ /* 0x000f620000000800 */
[----:B--2---:R-:W-:-:S04]  /*06a0*/  @!P5 IMAD R27, R27, R16, RZ ;  /* 0x000000101b1bd224 */ /* 0x004fc800078e02ff */
[----:B------:R-:W-:Y:S02]  /*06b0*/  @!P5 IMAD R17, R30, R17, R27 ;  /* 0x000000111e11d224 */ /* 0x000fe400078e021b */
[----:B-1----:R-:W-:-:S05]  /*06c0*/  @P0 IMAD.HI.U32 R10, R6, R10, RZ ;  /* 0x0000000a060a0227 */ /* 0x002fca00078e00ff */
[----:B-----5:R-:W-:Y:S02]  /*06d0*/  @P0 SHF.R.U32.HI R3, RZ, R7, R10 ;  /* 0x00000007ff030219 */ /* 0x020fe4000001160a */
[----:B------:R-:W1:Y:S02]  /*06e0*/  @!P4 LDC.64 R10, c[0x0][0x268] ;  /* 0x00009a00ff0acb82 */ /* 0x000e640000000a00 */
[----:B------:R-:W-:Y:S01]  /*06f0*/  SHF.R.S32.HI R26, RZ, 0x1f, R3 ;  /* 0x0000001fff1a7819 */ /* 0x000fe20000011403 */
[C---:B------:R-:W-:Y:S01]  /*0700*/  IMAD.WIDE.U32 R34, R3.reuse, UR4, R34 ;  /* 0x0000000403227c25 */ /* 0x040fe2000f8e0022 */
[----:B------:R-:W-:-:S03]  /*0710*/  IADD3 R7, -R3, RZ, RZ ;  /* 0x000000ff03077210 */ /* 0x000fc60007ffe1ff */
[----:B------:R-:W-:Y:S02]  /*0720*/  IMAD R26, R26, UR4, RZ ;  /* 0x000000041a1a7c24 */ /* 0x000fe4000f8e02ff */
[----:B------:R-:W-:Y:S02]  /*0730*/  IMAD R6, R14, R7, R6 ;  /* 0x000000070e067224 */ /* 0x000fe400078e0206 */
[----:B------:R-:W-:Y:S01]  /*0740*/  IMAD R26, R3, UR5, R26 ;  /* 0x00000005031a7c24 */ /* 0x000fe2000f8e021a */
[----:B------:R-:W2:Y:S01]  /*0750*/  @!P5 LDC.64 R14, c[0x0][0x250] ;  /* 0x00009400ff0edb82 */ /* 0x000ea20000000a00 */
[----:B------:R-:W-:Y:S01]  /*0760*/  @P6 IMAD.MOV.U32 R3, RZ, RZ, -0x800000 ;  /* 0xff800000ff036424 */ /* 0x000fe200078e00ff */
[----:B------:R-:W-:Y:S02]  /*0770*/  SHF.R.S32.HI R28, RZ, 0x1f, R6 ;  /* 0x0000001fff1c7819 */ /* 0x000fe40000011406 */
[----:B------:R-:W-:Y:S02]  /*0780*/  IADD3 R34, P0, R6, R34, RZ ;  /* 0x0000002206227210 */ /* 0x000fe40007f1e0ff */
[----:B------:R5:W-:Y:S02]  /*0790*/  @P6 STS [R31], R3 ;  /* 0x000000031f006388 */ /* 0x000be40000000800 */
[----:B------:R-:W4:Y:S01]  /*07a0*/  @!P4 LDC.64 R6, c[0x0][0x250] ;  /* 0x00009400ff06cb82 */ /* 0x000f220000000a00 */
[----:B------:R-:W-:-:S02]  /*07b0*/  IADD3.X R35, R28, R35, R26, P0, !PT ;  /* 0x000000231c237210 */ /* 0x000fc400007fe41a */
        /* <DEDUP_REMOVED lines=8> */
[----:B--2---:R-:W-:-:S03]  /*0840*/  @!P5 LEA R14, P2, R26, R14, 0x2 ;  /* 0x0000000e1a0ed211 */ /* 0x004fc600078410ff */
[----:B------:R-:W-:Y:S01]  /*0850*/  @!PT LDS RZ, [RZ] ;  /* 0x00000000fffff984 */ /* 0x000fe20000000800 */
[----:B------:R-:W-:Y:S01]  /*0860*/  @!PT LDS RZ, [RZ] ;  /* 0x00000000fffff984 */ /* 0x000fe20000000800 */
[----:B------:R-:W-:Y:S01]  /*0870*/  @!PT LDS RZ, [RZ] ;  /* 0x00000000fffff984 */ /* 0x000fe20000000800 */
[----:B------:R2:W-:Y:S01]  /*0880*/  @!P6 LDGSTS.E.LTC128B [R31], desc[UR38][R18.64] ;  /* 0x00000000121fefae */ /* 0x0005e2000b921966 */
[----:B-----5:R-:W-:Y:S02]  /*0890*/  @!P4 SHF.R.S32.HI R3, RZ, 0x1f, R29 ;  /* 0x0000001fff03c819 */ /* 0x020fe4000001141d */
[----:B------:R-:W-:-:S03]  /*08a0*/  @!P5 LEA.HI.X R15, R26, R15, R17, 0x2, P2 ;  /* 0x0000000f1a0fd211 */ /* 0x000fc600010f1411 */
[----:B-1----:R-:W-:-:S04]  /*08b0*/  @!P4 IMAD R3, R3, R10, RZ ;  /* 0x0000000a0303c224 */ /* 0x002fc800078e02ff */
[C---:B------:R-:W-:Y:S01]  /*08c0*/  @!P4 IMAD R3, R29.reuse, R11, R3 ;  /* 0x0000000b1d03c224 */ /* 0x040fe200078e0203 */
[----:B------:R-:W-:Y:S01]  /*08d0*/  IADD3 R11, R12, 0x30, RZ ;  /* 0x000000300c0b7810 */ /* 0x000fe20007ffe0ff */
[----:B------:R-:W-:Y:S01]  /*08e0*/  @!P4 IMAD.WIDE.U32 R28, R29, R10, R34 ;  /* 0x0000000a1d1cc225 */ /* 0x000fe200078e0022 */
[----:B------:R-:W-:Y:S02]  /*08f0*/  @P5 MOV R10, 0xff800000 ;  /* 0xff800000000a5802 */ /* 0x000fe40000000f00 */
[----:B------:R-:W-:Y:S02]  /*0900*/  ISETP.GE.AND P3, PT, R11, R24, PT ;  /* 0x000000180b00720c */ /* 0x000fe40003f66270 */
[----:B------:R-:W-:Y:S01]  /*0910*/  @!P4 IADD3 R3, R29, R3, RZ ;  /* 0x000000031d03c210 */ /* 0x000fe20007ffe0ff */
[----:B------:R1:W-:Y:S01]  /*0920*/  @P5 STS [R31+0x400], R10 ;  /* 0x0004000a1f005388 */ /* 0x0003e20000000800 */
[----:B----4-:R-:W-:-:S03]  /*0930*/  @!P4 LEA R6, P0, R28, R6, 0x2 ;  /* 0x000000061c06c211 */ /* 0x010fc600078010ff */
        /* <DEDUP_REMOVED lines=29> */
.L_x_1302:
[----:B------:R-:W-:Y:S05]  /*0b10*/  BSYNC B0 ;  /* 0x0000000000007941 */ /* 0x000fea0003800000 */
.L_x_1301:
[----:B------:R-:W-:Y:S01]  /*0b20*/  USHF.L.U32 UR4, UR36, 0x6, URZ ;  /* 0x0000000624047899 */ /* 0x000fe2000800063f */
[C---:B-1----:R-:W-:Y:S01]  /*0b30*/  @P1 IMAD.HI.U32 R9, R20.reuse, R9, RZ ;  /* 0x0000000914091227 */ /* 0x042fe200078e00ff */
[----:B------:R-:W-:Y:S01]  /*0b40*/  ISETP.GE.AND P0, PT, R20, R25, PT ;  /* 0x000000191400720c */ /* 0x000fe20003f06270 */
[----:B------:R-:W0:Y:S01]  /*0b50*/  LDGDEPBAR ;  /* 0x00000000000079af */ /* 0x000e220000000000 */
[----:B------:R-:W-:Y:S01]  /*0b60*/  USHF.R.S32.HI UR5, URZ, 0x1f, UR4 ;  /* 0x0000001f3f057899 */ /* 0x000fe20008011404 */
[----:B--2---:R-:W-:Y:S01]  /*0b70*/  IMAD.MOV.U32 R3, RZ, RZ, R20 ;  /* 0x000000ffff037224 */ /* 0x004fe200078e0014 */
        /* <DEDUP_REMOVED lines=25> */
[----:B---3--:R-:W3:Y:S01]  /*0d10*/  @!P4 LDC.64 R10, c[0x0][0x210] ;  /* 0x00008400ff0acb82 */ /* 0x008ee20000000a00 */
        /* <DEDUP_REMOVED lines=142> */
.L_x_1304:
[----:B------:R-:W-:Y:S05]  /*1600*/  BSYNC B0 ;  /* 0x0000000000007941 */ /* 0x000fea0003800000 */
.L_x_1303:
[----:B------:R-:W-:Y:S01]  /*1610*/  IMAD R38, R12, 0x4, R0 ;  /* 0x000000040c267824 */ /* 0x000fe200078e0200 */
[----:B------:R-:W-:Y:S01]  /*1620*/  STS [R21], R10 ;  /* 0x0000000a15007388 */ /* 0x000fe20000000800 */
[----:B------:R-:W-:Y:S01]  /*1630*/  BSSY B1, `(.L_x_1305) ;  /* 0x00000df000017945 */ /* 0x000fe20003800000 */
[----:B------:R-:W-:Y:S02]  /*1640*/  CS2R R4, SRZ ;  /* 0x0000000000047805 */ /* 0x000fe4000001ff00 */
[----:B------:R-:W-:Y:S04]  /*1650*/  STS [R21+0x400], R7 ;  /* 0x0004000715007388 */ /* 0x000fe80000000800 */
[----:B------:R2:W-:Y:S04]  /*1660*/  STS [R21+0x800], R6 ;  /* 0x0008000615007388 */ /* 0x0005e80000000800 */
        /* <DEDUP_REMOVED lines=23> */
.L_x_1309:
[C---:B------:R-:W-:Y:S02]  /*17e0*/  VIADD R10, R20.reuse, 0x3 ;  /* 0x00000003140a7836 */ /* 0x040fe40000000000 */
[----:B------:R-:W-:Y:S02]  /*17f0*/  IMAD R28, R15, 0x4, R0 ;  /* 0x000000040f1c7824 */ /* 0x000fe400078e0200 */
[----:B-1----:R-:W-:Y:S01]  /*1800*/  IMAD.SHL.U32 R11, R20, 0x10, RZ ;  /* 0x00000010140b7824 */ /* 0x002fe200078e00ff */
        /* <DEDUP_REMOVED lines=139> */
.L_x_1308:
[----:B------:R-:W-:Y:S05]  /*20c0*/  BSYNC B0 ;  /* 0x0000000000007941 */ /* 0x000fea0003800000 */
.L_x_1307:
[----:B------:R-:W-:Y:S05]  /*20d0*/  @!P5 BRA `(.L_x_1306) ;  /* 0x0000000000d0d947 */ /* 0x000fea0003800000 */
[----:B------:R-:W-:Y:S01]  /*20e0*/  VIADD R8, R42, 0x3 ;  /* 0x000000032a087836 */ /* 0x000fe20000000000 */
[----:B------:R-:W-:Y:S01]  /*20f0*/  HFMA2.MMA R20, -RZ, RZ, 0, 1.78813934326171875e-07 ;  /* 0x00000003ff147435 */ /* 0x000fe200000001ff */
[----:B------:R-:W-:-:S03]  /*2100*/  IMAD.MOV.U32 R10, RZ, RZ, RZ ;  /* 0x000000ffff0a7224 */ /* 0x000fc600078e00ff */
[----:B-1----:R-:W-:-:S07]  /*2110*/  SHF.R.S32.HI R11, RZ, 0x1f, R8 ;  /* 0x0000001fff0b7819 */ /* 0x002fce0000011408 */
.L_x_1310:
        /* <DEDUP_REMOVED lines=48> */
.L_x_1306:
[----:B------:R-:W-:Y:S05]  /*2420*/  BSYNC B1 ;  /* 0x0000000000017941 */ /* 0x000fea0003800000 */
.L_x_1305:
        /* <DEDUP_REMOVED lines=26> */
.L_x_1311:
        /* <DEDUP_REMOVED lines=11> */
.L_x_1700:


//--------------------- .text._ZN7cutlass13device_kernelIN5flash19FlashAttnFwdCombineIN4cute5tupleIJNS3_1CILi16EEENS5_ILi64EEEEEELi5ELi256ELi1ELb0ELb0EffNS_4arch4Sm90EEEEEvNT_6ParamsE --------------------------
	.section	.text._ZN7cutlass13device_kernelIN5flash19FlashAttnFwdCombineIN4cute5tupleIJNS3_1CILi16EEENS5_ILi64EEEEEELi5ELi256ELi1ELb0ELb0EffNS_4arch4Sm90EEEEEvNT_6ParamsE,"ax",@progbits
	.align	128
.text._ZN7cutlass13device_kernelIN5flash19FlashAttnFwdCombineIN4cute5tupleIJNS3_1CILi16EEENS5_ILi64EEEEEELi5ELi256ELi1ELb0ELb0EffNS_4arch4Sm90EEEEEvNT_6ParamsE:
        .type           _ZN7cutlass13device_kernelIN5flash19FlashAttnFwdCombineIN4cute5tupleIJNS3_1CILi16EEENS5_ILi64EEEEEELi5ELi256ELi1ELb0ELb0EffNS_4arch4Sm90EEEEEvNT_6ParamsE,@function
        .size           _ZN7cutlass13device_kernelIN5flash19FlashAttnFwdCombineIN4cute5tupleIJNS3_1CILi16EEENS5_ILi64EEEEEELi5ELi256ELi1ELb0ELb0EffNS_4arch4Sm90EEEEEvNT_6ParamsE,(.L_x_1701 - _ZN7cutlass13device_kernelIN5flash19FlashAttnFwdCombineIN4cute5tupleIJNS3_1CILi16EEENS5_ILi64EEEEEELi5ELi256ELi1ELb0ELb0EffNS_4arch4Sm90EEEEEvNT_6ParamsE)
        .other          _ZN7cutlass13device_kernelIN5flash19FlashAttnFwdCombineIN4cute5tupleIJNS3_1CILi16EEENS5_ILi64EEEEEELi5ELi256ELi1ELb0ELb0EffNS_4arch4Sm90EEEEEvNT_6ParamsE,@"STO_CUDA_ENTRY STV_DEFAULT"
_ZN7cutlass13device_kernelIN5flash19FlashAttnFwdCombineIN4cute5tupleIJNS3_1CILi16EEENS5_ILi64EEEEEELi5ELi256ELi1ELb0ELb0EffNS_4arch4Sm90EEEEEvNT_6ParamsE:
        /* <DEDUP_REMOVED lines=58> */
.L_x_1312:
        /* <DEDUP_REMOVED lines=50> */
[C---:B------:R-:W-:Y:S01]  /*06c0*/  IADD3 R14, R12.reuse, 0x10, RZ ;  /* 0x000000100c0e7810 */ /* 0x040fe20007ffe0ff */
[-C--:B-----5:R-:W-:Y:S01]  /*06d0*/  @!P3 IMAD R15, R15, R10.reuse, RZ ;  /* 0x0000000a0f0fb224 */ /* 0x0a0fe200078e02ff */
[----:B------:R-:W-:Y:S01]  /*06e0*/  LEA R3, R3, UR4, 0x2 ;  /* 0x0000000403037c11 */ /* 0x000fe2000f8e10ff */
[----:B------:R-:W-:Y:S01]  /*06f0*/  @!P3 IMAD.WIDE.U32 R18, R12, R10, R22 ;  /* 0x0000000a0c12b225 */ /* 0x000fe200078e0016 */
[----:B------:R-:W-:-:S03]  /*0700*/  ISETP.GE.AND P2, PT, R14, R16, PT ;  /* 0x000000100e00720c */ /* 0x000fc60003f46270 */
[----:B------:R-:W-:-:S04]  /*0710*/  @!P3 IMAD R11, R12, R11, R15 ;  /* 0x0000000b0c0bb224 */ /* 0x000fc800078e020f */
        /* <DEDUP_REMOVED lines=27> */
.L_x_1314:
[----:B------:R-:W-:Y:S05]  /*08d0*/  BSYNC B0 ;  /* 0x0000000000007941 */ /* 0x000fea0003800000 */
.L_x_1313:
        /* <DEDUP_REMOVED lines=124> */
[----:B----4-:R-:W-:Y:S01]  /*10a0*/  FMUL.FTZ R10, R10, R7 ;  /* 0x000000070a0a7220 */ /* 0x010fe20000410000 */
        /* <DEDUP_REMOVED lines=33> */
.L_x_1316:
[----:B------:R-:W-:Y:S05]  /*12c0*/  BSYNC B0 ;  /* 0x0000000000007941 */ /* 0x000fea0003800000 */
.L_x_1315:
[----:B------:R-:W-:Y:S01]  /*12d0*/  STS [R3], R10 ;  /* 0x0000000a03007388 */ /* 0x000fe20000000800 */
[----:B------:R-:W-:Y:S01]  /*12e0*/  BSSY B1, `(.L_x_1317) ;  /* 0x00000de000017945 */ /* 0x000fe20003800000 */
[----:B------:R-:W-:Y:S02]  /*12f0*/  CS2R R4, SRZ ;  /* 0x0000000000047805 */ /* 0x000fe4000001ff00 */
[----:B------:R2:W-:Y:S04]  /*1300*/  STS [R3+0x400], R7 ;  /* 0x0004000703007388 */ /* 0x0005e80000000800 */
        /* <DEDUP_REMOVED lines=23> */
.L_x_1321:
        /* <DEDUP_REMOVED lines=142> */
.L_x_1320:
[----:B------:R-:W-:Y:S05]  /*1d60*/  BSYNC B0 ;  /* 0x0000000000007941 */ /* 0x000fea0003800000 */
.L_x_1319:
[----:B------:R-:W-:Y:S05]  /*1d70*/  @!P5 BRA `(.L_x_1318) ;  /* 0x0000000000d0d947 */ /* 0x000fea0003800000 */
[----:B------:R-:W-:Y:S01]  /*1d80*/  VIADD R8, R42, 0x3 ;  /* 0x000000032a087836 */ /* 0x000fe20000000000 */
[----:B------:R-:W-:Y:S01]  /*1d90*/  HFMA2.MMA R20, -RZ, RZ, 0, 1.78813934326171875e-07 ;  /* 0x00000003ff147435 */ /* 0x000fe200000001ff */
[----:B------:R-:W-:-:S03]  /*1da0*/  IMAD.MOV.U32 R10, RZ, RZ, RZ ;  /* 0x000000ffff0a7224 */ /* 0x000fc600078e00ff */
[----:B-1----:R-:W-:-:S07]  /*1db0*/  SHF.R.S32.HI R11, RZ, 0x1f, R8 ;  /* 0x0000001fff0b7819 */ /* 0x002fce0000011408 */
.L_x_1322:
        /* <DEDUP_REMOVED lines=48> */
.L_x_1318:
[----:B------:R-:W-:Y:S05]  /*20c0*/  BSYNC B1 ;  /* 0x0000000000017941 */ /* 0x000fea0003800000 */
.L_x_1317:
        /* <DEDUP_REMOVED lines=26> */
.L_x_1323:
        /* <DEDUP_REMOVED lines=9> */
.L_x_1701:


//--------------------- .text._ZN7cutlass13device_kernelIN5flash19FlashAttnFwdCombineIN4cute5tupleIJNS3_1CILi16EEENS5_ILi64EEEEEELi4ELi256ELi1ELb0ELb0EffNS_4arch4Sm90EEEEEvNT_6ParamsE --------------------------
	.section	.text._ZN7cutlass13device_kernelIN5flash19FlashAttnFwdCombineIN4cute5tupleIJNS3_1CILi16EEENS5_ILi64EEEEEELi4ELi256ELi1ELb0ELb0EffNS_4arch4Sm90EEEEEvNT_6ParamsE,"ax",@progbits
	.align	128
.text._ZN7cutlass13device_kernelIN5flash19FlashAttnFwdCombineIN4cute5tupleIJNS3_1CILi16EEENS5_ILi64EEEEEELi4ELi256ELi1ELb0ELb0EffNS_4arch4Sm90EEEEEvNT_6ParamsE:
        .type           _ZN7cutlass13device_kernelIN5flash19FlashAttnFwdCombineIN4cute5tupleIJNS3_1CILi16EEENS5_ILi64EEEEEELi4ELi256ELi1ELb0ELb0EffNS_4arch4Sm90EEEEEvNT_6ParamsE,@function
        .size           _ZN7cutlass13device_kernelIN5flash19FlashAttnFwdCombineIN4cute5tupleIJNS3_1CILi16EEENS5_ILi64EEEEEELi4ELi256ELi1ELb0ELb0EffNS_4arch4Sm90EEEEEvNT_6ParamsE,(.L_x_1702 - _ZN7cutlass13device_kernelIN5flash19FlashAttnFwdCombineIN4cute5tupleIJNS3_1CILi16EEENS5_ILi64EEEEEELi4ELi256ELi1ELb0ELb0EffNS_4arch4Sm90EEEEEvNT_6ParamsE)
        .other          _ZN7cutlass13device_kernelIN5flash19FlashAttnFwdCombineIN4cute5tupleIJNS3_1CILi16EEENS5_ILi64EEEEEELi4ELi256ELi1ELb0ELb0EffNS_4arch4Sm90EEEEEvNT_6ParamsE,@"STO_CUDA_ENTRY STV_DEFAULT"
_ZN7cutlass13device_kernelIN5flash19FlashAttnFwdCombineIN4cute5tupleIJNS3_1CILi16EEENS5_ILi64EEEEEELi4ELi256ELi1ELb0ELb0EffNS_4arch4Sm90EEEEEvNT_6ParamsE:
        /* <DEDUP_REMOVED lines=58> */
.L_x_1324:
        /* <DEDUP_REMOVED lines=65> */
.L_x_1326:
[----:B------:R-:W-:Y:S05]  /*07b0*/  BSYNC B0 ;  /* 0x0000000000007941 */ /* 0x000fea0003800000 */
.L_x_1325:
[----:B------:R-:W-:Y:S01]  /*07c0*/  USHF.L.U32 UR4, UR36, 0x6, URZ ;  /* 0x0000000624047899 */ /* 0x000fe2000800063f */
[C---:B-1----:R-:W-:Y:S01]  /*07d0*/  @P1 IMAD.HI.U32 R6, R20.reuse, R6, RZ ;  /* 0x0000000614061227 */ /* 0x042fe200078e00ff */
[----:B------:R-:W-:Y:S01]  /*07e0*/  ISETP.GE.AND P0, PT, R20, R17, PT ;  /* 0x000000111400720c */ /* 0x000fe20003f06270 */
[----:B------:R-:W0:Y:S01]  /*07f0*/  LDGDEPBAR ;  /* 0x00000000000079af */ /* 0x000e220000000000 */
[----:B------:R-:W-:Y:S01]  /*0800*/  USHF.R.S32.HI UR5, URZ, 0x1f, UR4 ;  /* 0x0000001f3f057899 */ /* 0x000fe20008011404 */
[----:B------:R-:W-:Y:S01]  /*0810*/  IMAD.MOV.U32 R3, RZ, RZ, R20 ;  /* 0x000000ffff037224 */ /* 0x000fe200078e0014 */
[----:B----4-:R-:W-:Y:S01]  /*0820*/  @P1 SHF.R.U32.HI R3, RZ, R0, R6 ;  /* 0x00000000ff031219 */ /* 0x010fe20000011606 */
[----:B--2---:R-:W-:Y:S02]  /*0830*/  IMAD.SHL.U32 R14, R2, 0x4, RZ ;  /* 0x00000004020e7824 */ /* 0x004fe400078e00ff */
        /* <DEDUP_REMOVED lines=141> */
.L_x_1328:
[----:B------:R-:W-:Y:S05]  /*1110*/  BSYNC B0 ;  /* 0x0000000000007941 */ /* 0x000fea0003800000 */
.L_x_1327:
        /* <DEDUP_REMOVED lines=26> */
.L_x_1333:
        /* <DEDUP_REMOVED lines=142> */
.L_x_1332:
[----:B------:R-:W-:Y:S05]  /*1ba0*/  BSYNC B0 ;  /* 0x0000000000007941 */ /* 0x000fea0003800000 */
.L_x_1331:
[----:B------:R-:W-:Y:S05]  /*1bb0*/  @!P5 BRA `(.L_x_1330) ;  /* 0x0000000000d0d947 */ /* 0x000fea0003800000 */
[----:B------:R-:W-:Y:S01]  /*1bc0*/  VIADD R8, R42, 0x3 ;  /* 0x000000032a087836 */ /* 0x000fe20000000000 */
[----:B------:R-:W-:Y:S01]  /*1bd0*/  HFMA2.MMA R20, -RZ, RZ, 0, 1.78813934326171875e-07 ;  /* 0x00000003ff147435 */ /* 0x000fe200000001ff */
[----:B-1----:R-:W-:-:S03]  /*1be0*/  IMAD.MOV.U32 R10, RZ, RZ, RZ ;  /* 0x000000ffff0a7224 */ /* 0x002fc600078e00ff */
[----:B------:R-:W-:-:S07]  /*1bf0*/  SHF.R.S32.HI R11, RZ, 0x1f, R8 ;  /* 0x0000001fff0b7819 */ /* 0x000fce0000011408 */
.L_x_1334:
        /* <DEDUP_REMOVED lines=48> */
.L_x_1330:
[----:B------:R-:W-:Y:S05]  /*1f00*/  BSYNC B1 ;  /* 0x0000000000017941 */ /* 0x000fea0003800000 */
.L_x_1329:
        /* <DEDUP_REMOVED lines=26> */
.L_x_1335:
        /* <DEDUP_REMOVED lines=13> */
.L_x_1702:


//--------------------- .text._ZN7cutlass13device_kernelIN5flash19FlashAttnFwdCombineIN4cute5tupleIJNS3_1CILi16EEENS5_ILi64EEEEEELi8ELi256ELi1ELb0ELb1EffNS_4arch4Sm90EEEEEvNT_6ParamsE --------------------------
	.section	.text._ZN7cutlass13device_kernelIN5flash19FlashAttnFwdCombineIN4cute5tupleIJNS3_1CILi16EEENS5_ILi64EEEEEELi8ELi256ELi1ELb0ELb1EffNS_4arch4Sm90EEEEEvNT_6ParamsE,"ax",@progbits
	.align	128
.text._ZN7cutlass13device_kernelIN5flash19FlashAttnFwdCombineIN4cute5tupleIJNS3_1CILi16EEENS5_ILi64EEEEEELi8ELi256ELi1ELb0ELb1EffNS_4arch4Sm90EEEEEvNT_6ParamsE:
        .type           _ZN7cutlass13device_kernelIN5flash19FlashAttnFwdCombineIN4cute5tupleIJNS3_1CILi16EEENS5_ILi64EEEEEELi8ELi256ELi1ELb0ELb1EffNS_4arch4Sm90EEEEEvNT_6ParamsE,@function
        .size           _ZN7cutlass13device_kernelIN5flash19FlashAttnFwdCombineIN4cute5tupleIJNS3_1CILi16EEENS5_ILi64EEEEEELi8ELi256ELi1ELb0ELb1EffNS_4arch4Sm90EEEEEvNT_6ParamsE,(.L_x_1703 - _ZN7cutlass13device_kernelIN5flash19FlashAttnFwdCombineIN4cute5tupleIJNS3_1CILi16EEENS5_ILi64EEEEEELi8ELi256ELi1ELb0ELb1EffNS_4arch4Sm90EEEEEvNT_6ParamsE)
        .other          _ZN7cutlass13device_kernelIN5flash19FlashAttnFwdCombineIN4cute5tupleIJNS3_1CILi16EEENS5_ILi64EEEEEELi8ELi256ELi1ELb0ELb1EffNS_4arch4Sm90EEEEEvNT_6ParamsE,@"STO_CUDA_ENTRY STV_DEFAULT"
_ZN7cutlass13device_kernelIN5flash19FlashAttnFwdCombineIN4cute5tupleIJNS3_1CILi16EEENS5_ILi64EEEEEELi8ELi256ELi1ELb0ELb1EffNS_4arch4Sm90EEEEEvNT_6ParamsE:
        /* <DEDUP_REMOVED lines=9> */
[----:B---3--:R-:W-:-:S05]  /*0090*/  @P1 IMAD.WIDE R6, R4, 0x4, R6 ;  /* 0x0000000404061825 */ /* 0x008fca00078e0206 */
        /* <DEDUP_REMOVED lines=47> */
.L_x_1336:
        /* <DEDUP_REMOVED lines=25> */
.L_x_1337:
        /* <DEDUP_REMOVED lines=101> */
.L_x_1339:
        /* <DEDUP_REMOVED lines=13> */
[----:B------:R-:W-:Y:S05]  /*0c40*/  CALL.REL.NOINC `($__internal_44_$__cuda_sm20_div_u64) ;  /* 0x0000003400dc7944 */ /* 0x000fea0003c00000 */
[----:B------:R-:W-:Y:S05]  /*0c50*/  BRA `(.L_x_1341) ;  /* 0x0000000000487947 */ /* 0x000fea0003800000 */
.L_x_1340:
        /* <DEDUP_REMOVED lines=18> */
.L_x_1341:
[----:B------:R-:W-:Y:S02]  /*0d80*/  IADD3 R11, R11, -0x1, RZ ;  /* 0xffffffff0b0b7810 */ /* 0x000fe40007ffe0ff */
[----:B------:R-:W-:-:S07]  /*0d90*/  MOV R13, R3 ;  /* 0x00000003000d7202 */ /* 0x000fce0000000f00 */
.L_x_1338:
        /* <DEDUP_REMOVED lines=8> */
[----:B--2---:R-:W-:Y:S02]  /*0e20*/  LOP3.LUT R7, R9, 0xf, R16, 0xf8, !PT ;  /* 0x0000000f09077812 */ /* 0x004fe400078ef810 */
        /* <DEDUP_REMOVED lines=15> */
[----:B------:R-:W-:Y:S02]  /*0f20*/  IMAD.MOV.U32 R8, RZ, RZ, R24 ;  /* 0x000000ffff087224 */ /* 0x000fe400078e0018 */
[----:B------:R-:W-:Y:S01]  /*0f30*/  VIADD R16, R10, 0x20 ;  /* 0x000000200a107836 */ /* 0x000fe20000000000 */
        /* <DEDUP_REMOVED lines=17> */
[----:B------:R-:W-:-:S02]  /*1050*/  ISETP.GE.AND P2, PT, R30, R17, PT ;  /* 0x000000111e00720c */ /* 0x000fc40003f46270 */
[----:B------:R-:W-:Y:S01]  /*1060*/  IADD3.X R27, R7, R9, R6, P0, !PT ;  /* 0x00000009071b7210 */ /* 0x000fe200007fe406 */
[--C-:B------:R-:W-:Y:S02]  /*1070*/  @!P5 IMAD.MOV.U32 R32, RZ, RZ, R26.reuse ;  /* 0x000000ffff20d224 */ /* 0x100fe400078e001a */
[----:B------:R-:W2:Y:S01]  /*1080*/  @!P5 LDC.64 R8, c[0x0][0x250] ;  /* 0x00009400ff08db82 */ /* 0x000ea20000000a00 */
[-C--:B---3--:R-:W-:Y:S01]  /*1090*/  @!P6 IMAD R21, R21, R18.reuse, RZ ;  /* 0x000000121515e224 */ /* 0x088fe200078e02ff */
[----:B------:R-:W-:Y:S01]  /*10a0*/  @!P5 MOV R33, R27 ;  /* 0x0000001b0021d202 */ /* 0x000fe20000000f00 */
[----:B------:R-:W-:Y:S01]  /*10b0*/  @!P6 IMAD.WIDE.U32 R28, R10, R18, R26 ;  /* 0x000000120a1ce225 */ /* 0x000fe200078e001a */
[----:B------:R-:W-:-:S03]  /*10c0*/  LEA R0, R0, UR4, 0x2 ;  /* 0x0000000400007c11 */ /* 0x000fc6000f8e10ff */
[----:B------:R-:W-:Y:S01]  /*10d0*/  @!P6 IMAD R21, R10, R19, R21 ;  /* 0x000000130a15e224 */ /* 0x000fe200078e0215 */
[----:B------:R-:W3:Y:S01]  /*10e0*/  @!P3 LDC.64 R6, c[0x0][0x268] ;  /* 0x00009a00ff06bb82 */ /* 0x000ee20000000a00 */
[----:B------:R-:W-:Y:S01]  /*10f0*/  @!P5 SHF.R.S32.HI R19, RZ, 0x1f, R20 ;  /* 0x0000001fff13d819 */ /* 0x000fe20000011414 */
[----:B------:R1:W-:Y:S01]  /*1100*/  @P6 STS [R0], R31 ;  /* 0x0000001f00006388 */ /* 0x0003e20000000800 */
[C---:B----4-:R-:W-:Y:S02]  /*1110*/  @!P6 LEA R36, P0, R28.reuse, R14, 0x2 ;  /* 0x0000000e1c24e211 */ /* 0x050fe400078010ff */
[----:B------:R-:W-:Y:S01]  /*1120*/  @!P6 IADD3 R18, R29, R21, RZ ;  /* 0x000000151d12e210 */ /* 0x000fe20007ffe0ff */
[----:B------:R-:W-:Y:S01]  /*1130*/  @P5 IMAD.MOV.U32 R21, RZ, RZ, -0x800000 ;  /* 0xff800000ff155424 */ /* 0x000fe200078e00ff */
[----:B------:R-:W-:Y:S01]  /*1140*/  @!P3 SHF.R.S32.HI R29, RZ, 0x1f, R16 ;  /* 0x0000001fff1db819 */ /* 0x000fe20000011410 */
[----:B-----5:R-:W-:Y:S01]  /*1150*/  @!P5 IMAD R19, R19, R4, RZ ;  /* 0x000000041313d224 */ /* 0x020fe200078e02ff */
[----:B------:R-:W-:Y:S01]  /*1160*/  @!P6 LEA.HI.X R37, R28, R15, R18, 0x2, P0 ;  /* 0x0000000f1c25e211 */ /* 0x000fe200000f1412 */
[----:B------:R-:W-:Y:S01]  /*1170*/  VIADD R28, R10, 0x40 ;  /* 0x000000400a1c7836 */ /* 0x000fe20000000000 */
[----:B------:R-:W4:Y:S01]  /*1180*/  @!P3 LDC.64 R14, c[0x0][0x250] ;  /* 0x00009400ff0ebb82 */ /* 0x000f220000000a00 */
[----:B------:R-:W-:-:S02]  /*1190*/  @!P5 IMAD R19, R20, R5, R19 ;  /* 0x000000051413d224 */ /* 0x000fc400078e0213 */
[----:B------:R-:W-:Y:S01]  /*11a0*/  @!P5 IMAD.WIDE.U32 R32, R20, R4, R32 ;  /* 0x000000041420d225 */ /* 0x000fe200078e0020 */
[----:B------:R-:W-:Y:S01]  /*11b0*/  ISETP.GE.AND P0, PT, R28, R17, PT ;  /* 0x000000111c00720c */ /* 0x000fe20003f06270 */
[----:B------:R-:W-:Y:S01]  /*11c0*/  @!PT LDS RZ, [RZ] ;  /* 0x00000000fffff984 */ /* 0x000fe20000000800 */
[----:B------:R-:W-:Y:S01]  /*11d0*/  @!PT LDS RZ, [RZ] ;  /* 0x00000000fffff984 */ /* 0x000fe20000000800 */
[----:B------:R-:W-:Y:S01]  /*11e0*/  @!PT LDS RZ, [RZ] ;  /* 0x00000000fffff984 */ /* 0x000fe20000000800 */
[----:B------:R4:W-:Y:S02]  /*11f0*/  @!P6 LDGSTS.E.LTC128B [R0], desc[UR38][R36.64] ;  /* 0x000000002400efae */ /* 0x0009e4000b921966 */
[----:B------:R-:W-:Y:S01]  /*1200*/  @!P5 IMAD.IADD R20, R33, 0x1, R19 ;  /* 0x000000012114d824 */ /* 0x000fe200078e0213 */
[C---:B--2---:R-:W-:Y:S01]  /*1210*/  @!P5 LEA R34, P4, R32.reuse, R8, 0x2 ;  /* 0x000000082022d211 */ /* 0x044fe200078810ff */
[----:B------:R-:W2:Y:S01]  /*1220*/  @!P2 LDC.64 R4, c[0x0][0x268] ;  /* 0x00009a00ff04ab82 */ /* 0x000ea20000000a00 */
[----:B------:R-:W-:Y:S01]  /*1230*/  @!P3 IMAD.MOV.U32 R33, RZ, RZ, R27 ;  /* 0x000000ffff21b224 */ /* 0x000fe200078e001b */
[----:B------:R5:W-:Y:S01]  /*1240*/  @P5 STS [R0+0x400], R21 ;  /* 0x0004001500005388 */ /* 0x000be20000000800 */
[----:B------:R-:W-:Y:S01]  /*1250*/  @!P5 LEA.HI.X R35, R32, R9, R20, 0x2, P4 ;  /* 0x000000092023d211 */ /* 0x000fe200020f1414 */
[----:B---3--:R-:W-:Y:S01]  /*1260*/  @!P3 IMAD R18, R29, R6, RZ ;  /* 0x000000061d12b224 */ /* 0x008fe200078e02ff */
[----:B------:R-:W-:Y:S01]  /*1270*/  @!P3 MOV R32, R26 ;  /* 0x0000001a0020b202 */ /* 0x000fe20000000f00 */
[----:B------:R-:W-:Y:S01]  /*1280*/  VIADD R20, R10, 0x50 ;  /* 0x000000500a147836 */ /* 0x000fe20000000000 */
[----:B------:R-:W-:Y:S01]  /*1290*/  @!P2 SHF.R.S32.HI R19, RZ, 0x1f, R30 ;  /* 0x0000001fff13a819 */ /* 0x000fe2000001141e */
[C---:B------:R-:W-:Y:S01]  /*12a0*/  @!P3 IMAD R18, R16.reuse, R7, R18 ;  /* 0x000000071012b224 */ /* 0x040fe200078e0212 */
[----:B------:R-:W3:Y:S01]  /*12b0*/  @!P2 LDC.64 R8, c[0x0][0x250] ;  /* 0x00009400ff08ab82 */ /* 0x000ee20000000a00 */
[----:B------:R-:W-:Y:S01]  /*12c0*/  @!P3 IMAD.WIDE.U32 R32, R16, R6, R32 ;  /* 0x000000061020b225 */ /* 0x000fe200078e0020 */
[----:B------:R-:W-:Y:S01]  /*12d0*/  @!PT LDS RZ, [RZ] ;  /* 0x00000000fffff984 */ /* 0x000fe20000000800 */
[----:B------:R-:W-:Y:S01]  /*12e0*/  @!PT LDS RZ, [RZ] ;  /* 0x00000000fffff984 */ /* 0x000fe20000000800 */
[----:B------:R-:W-:Y:S01]  /*12f0*/  @!PT LDS RZ, [RZ] ;  /* 0x00000000fffff984 */ /* 0x000fe20000000800 */
[----:B------:R5:W-:Y:S01]  /*1300*/  @!P5 LDGSTS.E.LTC128B [R0+0x400], desc[UR38][R34.64] ;  /* 0x004000002200dfae */ /* 0x000be2000b921966 */
[----:B------:R-:W-:-:S02]  /*1310*/  ISETP.GE.AND P6, PT, R20, R17, PT ;  /* 0x000000111400720c */ /* 0x000fc40003fc6270 */
[----:B------:R-:W-:Y:S01]  /*1320*/  VIADD R16, R10, 0x60 ;  /* 0x000000600a107836 */ /* 0x000fe20000000000 */
[----:B------:R-:W-:Y:S01]  /*1330*/  @P3 MOV R29, 0xff800000 ;  /* 0xff800000001d3802 */ /* 0x000fe20000000f00 */
[----:B------:R-:W-:Y:S01]  /*1340*/  @!P3 IMAD.IADD R18, R33, 0x1, R18 ;  /* 0x000000012112b824 */ /* 0x000fe200078e0212 */
[----:B------:R-:W3:Y:S02]  /*1350*/  @!P0 LDC.64 R6, c[0x0][0x268] ;  /* 0x00009a00ff068b82 */ /* 0x000ee40000000a00 */
[----:B------:R-:W-:Y:S01]  /*1360*/  ISETP.GE.AND P5, PT, R16, R17, PT ;  /* 0x000000111000720c */ /* 0x000fe20003fa6270 */
[----:B------:R3:W-:Y:S01]  /*1370*/  @P3 STS [R0+0x800], R29 ;  /* 0x0008001d00003388 */ /* 0x0007e20000000800 */
[----:B----4-:R-:W-:Y:S01]  /*1380*/  @!P3 LEA R36, P4, R32, R14, 0x2 ;  /* 0x0000000e2024b211 */ /* 0x010fe200078810ff */
[----:B--2---:R-:W-:-:S03]  /*1390*/  @!P2 IMAD R14, R19, R4, RZ ;  /* 0x00000004130ea224 */ /* 0x004fc600078e02ff */
[----:B-1----:R-:W-:Y:S02]  /*13a0*/  @!P6 SHF.R.S32.HI R31, RZ, 0x1f, R20 ;  /* 0x0000001fff1fe819 */ /* 0x002fe40000011414 */
[----:B------:R-:W-:Y:S01]  /*13b0*/  @!P3 LEA.HI.X R37, R32, R15, R18, 0x2, P4 ;  /* 0x0000000f2025b211 */ /* 0x000fe200020f1412 */
[----:B------:R-:W-:Y:S01]  /*13c0*/  @!P2 IMAD R14, R30, R5, R14 ;  /* 0x000000051e0ea224 */ /* 0x000fe200078e020e */
[----:B------:R-:W-:Y:S01]  /*13d0*/  @!P0 SHF.R.S32.HI R15, RZ, 0x1f, R28 ;  /* 0x0000001fff0f8819 */ /* 0x000fe2000001141c */
[----:B------:R-:W1:Y:S01]  /*13e0*/  @!P0 LDC.64 R18, c[0x0][0x250] ;  /* 0x00009400ff128b82 */ /* 0x000e620000000a00 */
[----:B-----5:R-:W-:Y:S01]  /*13f0*/  @P2 IMAD.MOV.U32 R21, RZ, RZ, -0x800000 ;  /* 0xff800000ff152424 */ /* 0x020fe200078e00ff */
[----:B------:R-:W-:Y:S01]  /*1400*/  @!PT LDS RZ, [RZ] ;  /* 0x00000000fffff984 */ /* 0x000fe20000000800 */
[----:B------:R-:W-:Y:S01]  /*1410*/  @!PT LDS RZ, [RZ] ;  /* 0x00000000fffff984 */ /* 0x000fe20000000800 */
[----:B------:R-:W-:Y:S01]  /*1420*/  @!PT LDS RZ, [RZ] ;  /* 0x00000000fffff984 */ /* 0x000fe20000000800 */
[----:B------:R-:W-:Y:S04]  /*1430*/  @!P3 LDGSTS.E.LTC128B [R0+0x800], desc[UR38][R36.64] ;  /* 0x008000002400bfae */ /* 0x000fe8000b921966 */
[----:B------:R2:W-:Y:S01]  /*1440*/  @P2 STS [R0+0xc00], R21 ;  /* 0x000c001500002388 */ /* 0x0005e20000000800 */
[----:B------:R-:W-:Y:S01]  /*1450*/  @!P2 MOV R34, R26 ;  /* 0x0000001a0022a202 */ /* 0x000fe20000000f00 */
[----:B------:R-:W-:-:S04]  /*1460*/  @!P2 IMAD.MOV.U32 R35, RZ, RZ, R27 ;  /* 0x000000ffff23a224 */ /* 0x000fc800078e001b */
[----:B------:R-:W-:Y:S02]  /*1470*/  @!P2 IMAD.WIDE.U32 R34, R30, R4, R34 ;  /* 0x000000041e22a225 */ /* 0x000fe400078e0022 */
[----:B------:R-:W4:Y:S02]  /*1480*/  @!P6 LDC.64 R4, c[0x0][0x268] ;  /* 0x00009a00ff04eb82 */ /* 0x000f240000000a00 */
[----:B---3--:R-:W-:Y:S01]  /*1490*/  @P0 IMAD.MOV.U32 R29, RZ, RZ, -0x800000 ;  /* 0xff800000ff1d0424 */ /* 0x008fe200078e00ff */
[C---:B------:R-:W-:Y:S01]  /*14a0*/  @!P2 LEA R32, P3, R34.reuse, R8, 0x2 ;  /* 0x000000082220a211 */ /* 0x040fe200078610ff */
[----:B------:R-:W-:Y:S01]  /*14b0*/  @!P0 IMAD R8, R15, R6, RZ ;  /* 0x000000060f088224 */ /* 0x000fe200078e02ff */
[----:B------:R-:W-:Y:S01]  /*14c0*/  @!P2 IADD3 R30, R35, R14, RZ ;  /* 0x0000000e231ea210 */ /* 0x000fe20007ffe0ff */
[----:B------:R-:W-:Y:S02]  /*14d0*/  @!P0 IMAD.MOV.U32 R35, RZ, RZ, R27 ;  /* 0x000000ffff238224 */ /* 0x000fe400078e001b */
[----:B------:R-:W3:Y:S01]  /*14e0*/  @!P5 LDC.64 R14, c[0x0][0x268] ;  /* 0x00009a00ff0edb82 */ /* 0x000ee20000000a00 */
[----:B------:R-:W-:Y:S01]  /*14f0*/  @!P2 LEA.HI.X R33, R34, R9, R30, 0x2, P3 ;  /* 0x000000092221a211 */ /* 0x000fe200018f141e */
[----:B------:R-:W-:Y:S01]  /*1500*/  @!P0 IMAD.MOV.U32 R34, RZ, RZ, R26 ;  /* 0x000000ffff228224 */ /* 0x000fe200078e001a */
[----:B------:R-:W-:Y:S01]  /*1510*/  IADD3 R30, R10, 0x70, RZ ;  /* 0x000000700a1e7810 */ /* 0x000fe20007ffe0ff */
[----:B------:R-:W-:-:S02]  /*1520*/  @!P0 IMAD R7, R28, R7, R8 ;  /* 0x000000071c078224 */ /* 0x000fc400078e0208 */
[----:B------:R-:W-:Y:S01]  /*1530*/  @!P0 IMAD.WIDE.U32 R34, R28, R6, R34 ;  /* 0x000000061c228225 */ /* 0x000fe200078e0022 */
[----:B------:R-:W-:Y:S01]  /*1540*/  @!PT LDS RZ, [RZ] ;  /* 0x00000000fffff984 */ /* 0x000fe20000000800 */
[----:B------:R-:W-:Y:S01]  /*1550*/  @!PT LDS RZ, [RZ] ;  /* 0x00000000fffff984 */ /* 0x000fe20000000800 */
[----:B------:R-:W-:Y:S01]  /*1560*/  @!PT LDS RZ, [RZ] ;  /* 0x00000000fffff984 */ /* 0x000fe20000000800 */
[----:B------:R5:W-:Y:S01]  /*1570*/  @!P2 LDGSTS.E.LTC128B [R0+0xc00], desc[UR38][R32.64] ;  /* 0x00c000002000afae */ /* 0x000be2000b921966 */
[----:B------:R-:W5:Y:S01]  /*1580*/  @!P6 LDC.64 R8, c[0x0][0x250] ;  /* 0x00009400ff08eb82 */ /* 0x000f620000000a00 */
[----:B------:R-:W-:Y:S01]  /*1590*/  ISETP.GE.AND P4, PT, R30, R17, PT ;  /* 0x000000111e00720c */ /* 0x000fe20003f86270 */
[----:B------:R-:W-:Y:S01]  /*15a0*/  @!P0 IMAD.IADD R28, R35, 0x1, R7 ;  /* 0x00000001231c8824 */ /* 0x000fe200078e0207 */
[C---:B-1----:R-:W-:Y:S01]  /*15b0*/  @!P0 LEA R18, P2, R34.reuse, R18, 0x2 ;  /* 0x0000001222128211 */ /* 0x042fe200078410ff */
[----:B------:R-:W-:Y:S01]  /*15c0*/  @!P6 IMAD.MOV.U32 R35, RZ, RZ, R27 ;  /* 0x000000ffff23e224 */ /* 0x000fe200078e001b */
[----:B--2---:R-:W-:Y:S01]  /*15d0*/  @!P5 SHF.R.S32.HI R21, RZ, 0x1f, R16 ;  /* 0x0000001fff15d819 */ /* 0x004fe20000011410 */
[----:B------:R1:W-:Y:S01]  /*15e0*/  @P0 STS [R0+0x1000], R29 ;  /* 0x0010001d00000388 */ /* 0x0003e20000000800 */
[----:B------:R-:W-:Y:S01]  /*15f0*/  @!P0 LEA.HI.X R19, R34, R19, R28, 0x2, P2 ;  /* 0x0000001322138211 */ /* 0x000fe200010f141c */
[----:B------:R-:W2:Y:S01]  /*1600*/  @!P5 LDC.64 R6, c[0x0][0x250] ;  /* 0x00009400ff06db82 */ /* 0x000ea20000000a00 */
[----:B----4-:R-:W-:-:S02]  /*1610*/  @!P6 IMAD R31, R31, R4, RZ ;  /* 0x000000041f1fe224 */ /* 0x010fc400078e02ff */
[----:B------:R-:W-:Y:S01]  /*1620*/  @!P6 IMAD.MOV.U32 R34, RZ, RZ, R26 ;  /* 0x000000ffff22e224 */ /* 0x000fe200078e001a */
[----:B------:R-:W-:Y:S01]  /*1630*/  @!PT LDS RZ, [RZ] ;  /* 0x00000000fffff984 */ /* 0x000fe20000000800 */
[----:B------:R-:W-:Y:S01]  /*1640*/  @!PT LDS RZ, [RZ] ;  /* 0x00000000fffff984 */ /* 0x000fe20000000800 */
[----:B------:R-:W-:Y:S01]  /*1650*/  @!PT LDS RZ, [RZ] ;  /* 0x00000000fffff984 */ /* 0x000fe20000000800 */
[----:B------:R4:W-:Y:S01]  /*1660*/  @!P0 LDGSTS.E.LTC128B [R0+0x1000], desc[UR38][R18.64] ;  /* 0x0100000012008fae */ /* 0x0009e2000b921966 */
[C---:B------:R-:W-:Y:S02]  /*1670*/  @!P6 IMAD R31, R20.reuse, R5, R31 ;  /* 0x00000005141fe224 */ /* 0x040fe400078e021f */
[----:B------:R-:W-:Y:S02]  /*1680*/  @!P6 IMAD.WIDE.U32 R34, R20, R4, R34 ;  /* 0x000000041422e225 */ /* 0x000fe400078e0022 */
[----:B------:R-:W4:Y:S02]  /*1690*/  @!P4 LDC.64 R4, c[0x0][0x268] ;  /* 0x00009a00ff04cb82 */ /* 0x000f240000000a00 */
[----:B---3--:R-:W-:Y:S01]  /*16a0*/  @!P5 IMAD R21, R21, R14, RZ ;  /* 0x0000000e1515d224 */ /* 0x008fe200078e02ff */
[----:B------:R-:W-:Y:S01]  /*16b0*/  @!P6 IADD3 R31, R35, R31, RZ ;  /* 0x0000001f231fe210 */ /* 0x000fe20007ffe0ff */
[----:B------:R-:W-:-:S02]  /*16c0*/  @!P5 IMAD.MOV.U32 R20, RZ, RZ, R26 ;  /* 0x000000ffff14d224 */ /* 0x000fc400078e001a */
[----:B------:R-:W-:Y:S01]  /*16d0*/  @!P5 IMAD R15, R16, R15, R21 ;  /* 0x0000000f100fd224 */ /* 0x000fe200078e0215 */
[----:B------:R-:W-:Y:S01]  /*16e0*/  @!P5 MOV R21, R27 ;  /* 0x0000001b0015d202 */ /* 0x000fe20000000f00 */
[C---:B------:R-:W-:Y:S01]  /*16f0*/  VIADD R28, R10.reuse, 0x90 ;  /* 0x000000900a1c7836 */ /* 0x040fe20000000000 */
[----:B-----5:R-:W-:Y:S02]  /*1700*/  IADD3 R32, R10, 0x80, RZ ;  /* 0x000000800a207810 */ /* 0x020fe40007ffe0ff */
[----:B------:R-:W-:Y:S01]  /*1710*/  @!P6 LEA R36, P0, R34, R8, 0x2 ;  /* 0x000000082224e211 */ /* 0x000fe200078010ff */
[----:B------:R-:W-:Y:S01]  /*1720*/  @!P5 IMAD.WIDE.U32 R20, R16, R14, R20 ;  /* 0x0000000e1014d225 */ /* 0x000fe200078e0014 */
[----:B------:R-:W-:Y:S02]  /*1730*/  ISETP.GE.AND P3, PT, R32, R17, PT ;  /* 0x000000112000720c */ /* 0x000fe40003f66270 */
[----:B------:R-:W-:Y:S01]  /*1740*/  @!P6 LEA.HI.X R37, R34, R9, R31, 0x2, P0 ;  /* 0x000000092225e211 */ /* 0x000fe200000f141f */
[----:B------:R-:W-:Y:S01]  /*1750*/  @!P5 IMAD.IADD R15, R21, 0x1, R15 ;  /* 0x00000001150fd824 */ /* 0x000fe200078e020f */
[----:B--2---:R-:W-:Y:S01]  /*1760*/  @!P5 LEA R34, P2, R20, R6, 0x2 ;  /* 0x000000061422d211 */ /* 0x004fe200078410ff */
[----:B-1----:R-:W-:Y:S01]  /*1770*/  @P6 IMAD.MOV.U32 R29, RZ, RZ, -0x800000 ;  /* 0xff800000ff1d6424 */ /* 0x002fe200078e00ff */
[----:B------:R-:W-:Y:S01]  /*1780*/  ISETP.GE.AND P0, PT, R28, R17, PT ;  /* 0x000000111c00720c */ /* 0x000fe20003f06270 */
[----:B------:R-:W-:Y:S01]  /*1790*/  VIADD R16, R10, 0xb0 ;  /* 0x000000b00a107836 */ /* 0x000fe20000000000 */
[----:B------:R-:W-:Y:S01]  /*17a0*/  @!P5 LEA.HI.X R35, R20, R7, R15, 0x2, P2 ;  /* 0x000000071423d211 */ /* 0x000fe200010f140f */
[----:B------:R-:W-:Y:S01]  /*17b0*/  VIADD R20, R10, 0xa0 ;  /* 0x000000a00a147836 */ /* 0x000fe20000000000 */
[----:B------:R-:W1:Y:S01]  /*17c0*/  @!P4 LDC.64 R14, c[0x0][0x250] ;  /* 0x00009400ff0ecb82 */ /* 0x000e620000000a00 */
[----:B------:R-:W-:Y:S01]  /*17d0*/  @!P4 SHF.R.S32.HI R21, RZ, 0x1f, R30 ;  /* 0x0000001fff15c819 */ /* 0x000fe2000001141e */
[----:B------:R2:W-:Y:S01]  /*17e0*/  @P6 STS [R0+0x1400], R29 ;  /* 0x0014001d00006388 */ /* 0x0005e20000000800 */
[----:B------:R-:W-:-:S02]  /*17f0*/  @!P3 SHF.R.S32.HI R31, RZ, 0x1f, R32 ;  /* 0x0000001fff1fb819 */ /* 0x000fc40000011420 */
[----:B------:R-:W-:Y:S01]  /*1800*/  @P5 MOV R33, 0xff800000 ;  /* 0xff80000000215802 */ /* 0x000fe20000000f00 */
[----:B----4-:R-:W-:Y:S01]  /*1810*/  @!P4 IMAD R21, R21, R4, RZ ;  /* 0x000000041515c224 */ /* 0x010fe200078e02ff */
[----:B------:R-:W-:Y:S01]  /*1820*/  @!PT LDS RZ, [RZ] ;  /* 0x00000000fffff984 */ /* 0x000fe20000000800 */
[----:B------:R-:W-:Y:S01]  /*1830*/  @!PT LDS RZ, [RZ] ;  /* 0x00000000fffff984 */ /* 0x000fe20000000800 */
[----:B------:R-:W-:Y:S01]  /*1840*/  @!PT LDS RZ, [RZ] ;  /* 0x00000000fffff984 */ /* 0x000fe20000000800 */
[----:B------:R3:W-:Y:S01]  /*1850*/  @!P6 LDGSTS.E.LTC128B [R0+0x1400], desc[UR38][R36.64] ;  /* 0x014000002400efae */ /* 0x0007e2000b921966 */
[----:B------:R-:W4:Y:S01]  /*1860*/  @!P3 LDC.64 R18, c[0x0][0x268] ;  /* 0x00009a00ff12bb82 */ /* 0x000f220000000a00 */
[----:B------:R-:W-:Y:S01]  /*1870*/  ISETP.GE.AND P6, PT, R20, R17, PT ;  /* 0x000000111400720c */ /* 0x000fe20003fc6270 */
[----:B------:R-:W-:Y:S01]  /*1880*/  @!P4 IMAD R21, R30, R5, R21 ;  /* 0x000000051e15c224 */ /* 0x000fe200078e0215 */
[----:B------:R5:W-:Y:S04]  /*1890*/  @P5 STS [R0+0x1800], R33 ;  /* 0x0018002100005388 */ /* 0x000be80000000800 */
[----:B------:R-:W-:Y:S01]  /*18a0*/  @!PT LDS RZ, [RZ] ;  /* 0x00000000fffff984 */ /* 0x000fe20000000800 */
[----:B------:R-:W-:Y:S01]  /*18b0*/  @!PT LDS RZ, [RZ] ;  /* 0x00000000fffff984 */ /* 0x000fe20000000800 */
[----:B------:R-:W-:Y:S01]  /*18c0*/  @!PT LDS RZ, [RZ] ;  /* 0x00000000fffff984 */ /* 0x000fe20000000800 */
[----:B------:R1:W-:Y:S01]  /*18d0*/  @!P5 LDGSTS.E.LTC128B [R0+0x1800], desc[UR38][R34.64] ;  /* 0x018000002200dfae */ /* 0x0003e2000b921966 */
[----:B------:R-:W5:Y:S01]  /*18e0*/  @!P3 LDC.64 R6, c[0x0][0x250] ;  /* 0x00009400ff06bb82 */ /* 0x000f620000000a00 */
[----:B------:R-:W-:-:S05]  /*18f0*/  ISETP.GE.AND P5, PT, R16, R17, PT ;  /* 0x000000111000720c */ /* 0x000fca0003fa6270 */
[----:B------:R-:W-:Y:S01]  /*1900*/  @!P6 MOV R41, R27 ;  /* 0x0000001b0029e202 */ /* 0x000fe20000000f00 */
[----:B------:R-:W-:Y:S01]  /*1910*/  @!P6 IMAD.MOV.U32 R40, RZ, RZ, R26 ;  /* 0x000000ffff28e224 */ /* 0x000fe200078e001a */
[----:B------:R-:W5:Y:S01]  /*1920*/  @!P0 LDC.64 R8, c[0x0][0x268] ;  /* 0x00009a00ff088b82 */ /* 0x000f620000000a00 */
[----:B--2---:R-:W-:Y:S01]  /*1930*/  @P4 MOV R29, 0xff800000 ;  /* 0xff800000001d4802 */ /* 0x004fe20000000f00 */
[----:B----4-:R-:W-:-:S04]  /*1940*/  @!P3 IMAD R5, R31, R18, RZ ;  /* 0x000000121f05b224 */ /* 0x010fc800078e02ff */
[----:B------:R2:W-:Y:S01]  /*1950*/  @P4 STS [R0+0x1c00], R29 ;  /* 0x001c001d00004388 */ /* 0x0005e20000000800 */
[----:B------:R-:W-:Y:S01]  /*1960*/  @!P4 IMAD.WIDE.U32 R30, R30, R4, R26 ;  /* 0x000000041e1ec225 */ /* 0x000fe200078e001a */
[----:B---3--:R-:W-:-:S03]  /*1970*/  @!P5 MOV R37, R27 ;  /* 0x0000001b0025d202 */ /* 0x008fc60000000f00 */
[----:B------:R-:W-:Y:S02]  /*1980*/  @!P3 IMAD R19, R32, R19, R5 ;  /* 0x000000132013b224 */ /* 0x000fe400078e0205 */
[----:B------:R-:W3:Y:S01]  /*1990*/  @!P0 LDC.64 R4, c[0x0][0x250] ;  /* 0x00009400ff048b82 */ /* 0x000ee20000000a00 */
[----:B------:R-:W-:Y:S01]  /*19a0*/  @!P4 IMAD.IADD R31, R31, 0x1, R21 ;  /* 0x000000011f1fc824 */ /* 0x000fe200078e0215 */
[----:B-1----:R-:W-:Y:S01]  /*19b0*/  @!P4 LEA R34, P2, R30, R14, 0x2 ;  /* 0x0000000e1e22c211 */ /* 0x002fe200078410ff */
[----:B-----5:R-:W-:Y:S01]  /*19c0*/  @!P3 IMAD.WIDE.U32 R32, R32, R18, R26 ;  /* 0x000000122020b225 */ /* 0x020fe200078e001a */
[----:B------:R-:W-:Y:S02]  /*19d0*/  @!P0 SHF.R.S32.HI R21, RZ, 0x1f, R28 ;  /* 0x0000001fff158819 */ /* 0x000fe4000001141c */
[----:B------:R-:W-:Y:S01]  /*19e0*/  @!P4 LEA.HI.X R35, R30, R15, R31, 0x2, P2 ;  /* 0x0000000f1e23c211 */ /* 0x000fe200010f141f */
[----:B------:R-:W-:Y:S01]  /*19f0*/  @!P3 IMAD.IADD R19, R33, 0x1, R19 ;  /* 0x000000012113b824 */ /* 0x000fe200078e0213 */
[C---:B------:R-:W-:Y:S01]  /*1a00*/  @!P3 LEA R18, P2, R32.reuse, R6, 0x2 ;  /* 0x000000062012b211 */ /* 0x040fe200078410ff */
[----:B------:R-:W1:Y:S01]  /*1a10*/  @!P6 LDC.64 R14, c[0x0][0x268] ;  /* 0x00009a00ff0eeb82 */ /* 0x000e620000000a00 */
[----:B------:R-:W-:Y:S01]  /*1a20*/  @!P0 IMAD R21, R21, R8, RZ ;  /* 0x0000000815158224 */ /* 0x000fe200078e02ff */
[----:B------:R-:W-:Y:S01]  /*1a30*/  @P3 MOV R31, 0xff800000 ;  /* 0xff800000001f3802 */ /* 0x000fe20000000f00 */
[----:B------:R-:W-:Y:S01]  /*1a40*/  @!P0 IMAD.MOV.U32 R33, RZ, RZ, R27 ;  /* 0x000000ffff218224 */ /* 0x000fe200078e001b */
[----:B------:R-:W-:Y:S01]  /*1a50*/  @!P3 LEA.HI.X R19, R32, R7, R19, 0x2, P2 ;  /* 0x000000072013b211 */ /* 0x000fe200010f1413 */
[----:B------:R-:W-:Y:S01]  /*1a60*/  @!PT LDS RZ, [RZ] ;  /* 0x00000000fffff984 */ /* 0x000fe20000000800 */
[----:B------:R-:W-:Y:S01]  /*1a70*/  @!PT LDS RZ, [RZ] ;  /* 0x00000000fffff984 */ /* 0x000fe20000000800 */
[----:B------:R-:W-:Y:S01]  /*1a80*/  @!PT LDS RZ, [RZ] ;  /* 0x00000000fffff984 */ /* 0x000fe20000000800 */
[----:B------:R-:W-:Y:S01]  /*1a90*/  @!P4 LDGSTS.E.LTC128B [R0+0x1c00], desc[UR38][R34.64] ;  /* 0x01c000002200cfae */ /* 0x000fe2000b921966 */
[----:B------:R-:W-:Y:S01]  /*1aa0*/  @!P0 MOV R32, R26 ;  /* 0x0000001a00208202 */ /* 0x000fe20000000f00 */
[----:B------:R-:W-:Y:S01]  /*1ab0*/  @!P5 IMAD.MOV.U32 R36, RZ, RZ, R26 ;  /* 0x000000ffff24d224 */ /* 0x000fe200078e001a */
[----:B------:R-:W4:Y:S01]  /*1ac0*/  @!P5 LDC.64 R6, c[0x0][0x268] ;  /* 0x00009a00ff06db82 */ /* 0x000f220000000a00 */
[C---:B--2---:R-:W-:Y:S01]  /*1ad0*/  @!P0 IMAD R29, R28.reuse, R9, R21 ;  /* 0x000000091c1d8224 */ /* 0x044fe200078e0215 */
[----:B------:R2:W-:Y:S01]  /*1ae0*/  @P3 STS [R0+0x2000], R31 ;  /* 0x0020001f00003388 */ /* 0x0005e20000000800 */
[----:B------:R-:W-:Y:S01]  /*1af0*/  @!P0 IMAD.WIDE.U32 R32, R28, R8, R32 ;  /* 0x000000081c208225 */ /* 0x000fe200078e0020 */
[----:B------:R-:W-:-:S02]  /*1b00*/  IADD3 R28, R10, 0xc0, RZ ;  /* 0x000000c00a1c7810 */ /* 0x000fc40007ffe0ff */
[----:B------:R-:W-:Y:S01]  /*1b10*/  @!PT LDS RZ, [RZ] ;  /* 0x00000000fffff984 */ /* 0x000fe20000000800 */
[----:B------:R-:W-:Y:S01]  /*1b20*/  @!PT LDS RZ, [RZ] ;  /* 0x00000000fffff984 */ /* 0x000fe20000000800 */
[----:B------:R-:W-:Y:S01]  /*1b30*/  @!PT LDS RZ, [RZ] ;  /* 0x00000000fffff984 */ /* 0x000fe20000000800 */
[----:B------:R5:W-:Y:S01]  /*1b40*/  @!P3 LDGSTS.E.LTC128B [R0+0x2000], desc[UR38][R18.64] ;  /* 0x020000001200bfae */ /* 0x000be2000b921966 */
[----:B------:R-:W-:Y:S01]  /*1b50*/  @!P0 IMAD.IADD R30, R33, 0x1, R29 ;  /* 0x00000001211e8824 */ /* 0x000fe200078e021d */
[C---:B---3--:R-:W-:Y:S01]  /*1b60*/  @!P0 LEA R42, P2, R32.reuse, R4, 0x2 ;  /* 0x00000004202a8211 */ /* 0x048fe200078410ff */
[----:B------:R-:W3:Y:S01]  /*1b70*/  @!P6 LDC.64 R8, c[0x0][0x250] ;  /* 0x00009400ff08eb82 */ /* 0x000ee20000000a00 */
[----:B------:R-:W-:Y:S02]  /*1b80*/  @!P6 SHF.R.S32.HI R29, RZ, 0x1f, R20 ;  /* 0x0000001fff1de819 */ /* 0x000fe40000011414 */
[----:B------:R-:W-:Y:S01]  /*1b90*/  @!P0 LEA.HI.X R43, R32, R5, R30, 0x2, P2 ;  /* 0x00000005202b8211 */ /* 0x000fe200010f141e */
[----:B------:R-:W-:Y:S01]  /*1ba0*/  VIADD R32, R10, 0xd0 ;  /* 0x000000d00a207836 */ /* 0x000fe20000000000 */
[-C--:B------:R-:W-:Y:S01]  /*1bb0*/  ISETP.GE.AND P4, PT, R28, R17.reuse, PT ;  /* 0x000000111c00720c */ /* 0x080fe20003f86270 */
[----:B-1----:R-:W-:Y:S02]  /*1bc0*/  @!P6 IMAD.WIDE.U32 R40, R20, R14, R40 ;  /* 0x0000000e1428e225 */ /* 0x002fe400078e0028 */
[----:B------:R-:W1:Y:S01]  /*1bd0*/  @!P5 LDC.64 R4, c[0x0][0x250] ;  /* 0x00009400ff04db82 */ /* 0x000e620000000a00 */
[----:B------:R-:W-:-:S02]  /*1be0*/  ISETP.GE.AND P3, PT, R32, R17, PT ;  /* 0x000000112000720c */ /* 0x000fc40003f66270 */
[----:B------:R-:W-:Y:S02]  /*1bf0*/  IADD3 R30, R10, 0xe0, RZ ;  /* 0x000000e00a1e7810 */ /* 0x000fe40007ffe0ff */
[----:B------:R-:W-:Y:S02]  /*1c00*/  @P0 MOV R21, 0xff800000 ;  /* 0xff80000000150802 */ /* 0x000fe40000000f00 */
[----:B------:R-:W-:Y:S01]  /*1c10*/  ISETP.GE.AND P2, PT, R30, R17, PT ;  /* 0x000000111e00720c */ /* 0x000fe20003f46270 */
[----:B----4-:R-:W-:Y:S02]  /*1c20*/  @!P5 IMAD.WIDE.U32 R36, R16, R6, R36 ;  /* 0x000000061024d225 */ /* 0x010fe400078e0024 */
[----:B------:R4:W-:Y:S02]  /*1c30*/  @P0 STS [R0+0x2400], R21 ;  /* 0x0024001500000388 */ /* 0x0009e40000000800 */
[----:B--2---:R-:W-:Y:S02]  /*1c40*/  @P5 IMAD.MOV.U32 R31, RZ, RZ, -0x800000 ;  /* 0xff800000ff1f5424 */ /* 0x004fe400078e00ff */
[----:B------:R-:W-:Y:S01]  /*1c50*/  @!PT LDS RZ, [RZ] ;  /* 0x00000000fffff984 */ /* 0x000fe20000000800 */
[----:B------:R-:W-:Y:S01]  /*1c60*/  @!PT LDS RZ, [RZ] ;  /* 0x00000000fffff984 */ /* 0x000fe20000000800 */
[----:B------:R-:W-:Y:S01]  /*1c70*/  @!PT LDS RZ, [RZ] ;  /* 0x00000000fffff984 */ /* 0x000fe20000000800 */
[----:B------:R2:W-:Y:S01]  /*1c80*/  @!P0 LDGSTS.E.LTC128B [R0+0x2400], desc[UR38][R42.64] ;  /* 0x024000002a008fae */ /* 0x0005e2000b921966 */
[----:B------:R-:W-:Y:S01]  /*1c90*/  @P4 IMAD.MOV.U32 R33, RZ, RZ, -0x800000 ;  /* 0xff800000ff214424 */ /* 0x000fe200078e00ff */
[----:B-----5:R-:W-:Y:S01]  /*1ca0*/  @!P5 SHF.R.S32.HI R19, RZ, 0x1f, R16 ;  /* 0x0000001fff13d819 */ /* 0x020fe20000011410 */
[----:B------:R-:W-:Y:S01]  /*1cb0*/  @!P6 IMAD R18, R29, R14, RZ ;  /* 0x0000000e1d12e224 */ /* 0x000fe200078e02ff */
[----:B---3--:R-:W-:Y:S01]  /*1cc0*/  @!P6 LEA R38, P0, R40, R8, 0x2 ;  /* 0x000000082826e211 */ /* 0x008fe200078010ff */
[----:B------:R-:W-:-:S02]  /*1cd0*/  @P6 IMAD.MOV.U32 R29, RZ, RZ, -0x800000 ;  /* 0xff800000ff1d6424 */ /* 0x000fc400078e00ff */
[----:B------:R-:W-:Y:S02]  /*1ce0*/  @!P6 IMAD R15, R20, R15, R18 ;  /* 0x0000000f140fe224 */ /* 0x000fe400078e0212 */
[----:B------:R-:W-:Y:S01]  /*1cf0*/  @!P5 IMAD R18, R19, R6, RZ ;  /* 0x000000061312d224 */ /* 0x000fe200078e02ff */
[----:B------:R3:W-:Y:S02]  /*1d00*/  @P6 STS [R0+0x2800], R29 ;  /* 0x0028001d00006388 */ /* 0x0007e40000000800 */
[----:B------:R-:W-:Y:S01]  /*1d10*/  @!P6 IADD3 R34, R41, R15, RZ ;  /* 0x0000000f2922e210 */ /* 0x000fe20007ffe0ff */
[----:B------:R-:W-:Y:S01]  /*1d20*/  @!P5 IMAD R18, R16, R7, R18 ;  /* 0x000000071012d224 */ /* 0x000fe200078e0212 */
[----:B------:R-:W5:Y:S01]  /*1d30*/  @!P3 LDC.64 R14, c[0x0][0x268] ;  /* 0x00009a00ff0ebb82 */ /* 0x000f620000000a00 */
[----:B------:R-:W-:Y:S02]  /*1d40*/  @!P4 SHF.R.S32.HI R41, RZ, 0x1f, R28 ;  /* 0x0000001fff29c819 */ /* 0x000fe4000001141c */
[----:B------:R-:W-:-:S02]  /*1d50*/  @!P6 LEA.HI.X R39, R40, R9, R34, 0x2, P0 ;  /* 0x000000092827e211 */ /* 0x000fc400000f1422 */
[----:B------:R-:W-:Y:S02]  /*1d60*/  @!P5 IADD3 R8, R37, R18, RZ ;  /* 0x000000122508d210 */ /* 0x000fe40007ffe0ff */
[C---:B-1----:R-:W-:Y:S01]  /*1d70*/  @!P5 LEA R34, P0, R36.reuse, R4, 0x2 ;  /* 0x000000042422d211 */ /* 0x042fe200078010ff */
[----:B----4-:R-:W1:Y:S01]  /*1d80*/  @!P4 LDC.64 R20, c[0x0][0x268] ;  /* 0x00009a00ff14cb82 */ /* 0x010e620000000a00 */
[----:B------:R-:W-:Y:S01]  /*1d90*/  @!P3 SHF.R.S32.HI R37, RZ, 0x1f, R32 ;  /* 0x0000001fff25b819 */ /* 0x000fe20000011420 */
[----:B------:R-:W-:Y:S01]  /*1da0*/  @!PT LDS RZ, [RZ] ;  /* 0x00000000fffff984 */ /* 0x000fe20000000800 */
[----:B------:R-:W-:Y:S01]  /*1db0*/  @!PT LDS RZ, [RZ] ;  /* 0x00000000fffff984 */ /* 0x000fe20000000800 */
[----:B------:R-:W-:Y:S01]  /*1dc0*/  @!PT LDS RZ, [RZ] ;  /* 0x00000000fffff984 */ /* 0x000fe20000000800 */
[----:B------:R2:W-:Y:S01]  /*1dd0*/  @!P6 LDGSTS.E.LTC128B [R0+0x2800], desc[UR38][R38.64] ;  /* 0x028000002600efae */ /* 0x0005e2000b921966 */
[----:B------:R-:W-:Y:S02]  /*1de0*/  @!P5 LEA.HI.X R35, R36, R5, R8, 0x2, P0 ;  /* 0x000000052423d211 */ /* 0x000fe400000f1408 */
[----:B------:R-:W-:Y:S01]  /*1df0*/  @!P3 MOV R36, R26 ;  /* 0x0000001a0024b202 */ /* 0x000fe20000000f00 */
[----:B------:R4:W-:Y:S02]  /*1e00*/  @P5 STS [R0+0x2c00], R31 ;  /* 0x002c001f00005388 */ /* 0x0009e40000000800 */
[----:B------:R-:W2:Y:S02]  /*1e10*/  @!P2 LDC.64 R6, c[0x0][0x268] ;  /* 0x00009a00ff06ab82 */ /* 0x000ea40000000a00 */
[----:B------:R-:W-:Y:S01]  /*1e20*/  @!PT LDS RZ, [RZ] ;  /* 0x00000000fffff984 */ /* 0x000fe20000000800 */
[----:B------:R-:W-:Y:S01]  /*1e30*/  @!PT LDS RZ, [RZ] ;  /* 0x00000000fffff984 */ /* 0x000fe20000000800 */
[----:B------:R-:W-:Y:S01]  /*1e40*/  @!PT LDS RZ, [RZ] ;  /* 0x00000000fffff984 */ /* 0x000fe20000000800 */
[----:B------:R1:W-:Y:S01]  /*1e50*/  @!P5 LDGSTS.E.LTC128B [R0+0x2c00], desc[UR38][R34.64] ;  /* 0x02c000002200dfae */ /* 0x0003e2000b921966 */
[----:B---3--:R-:W-:-:S03]  /*1e60*/  @!P2 SHF.R.S32.HI R29, RZ, 0x1f, R30 ;  /* 0x0000001fff1da819 */ /* 0x008fc6000001141e */
[----:B------:R3:W-:Y:S02]  /*1e70*/  @P4 STS [R0+0x3000], R33 ;  /* 0x0030002100004388 */ /* 0x0007e40000000800 */
[----:B------:R-:W4:Y:S01]  /*1e80*/  @!P4 LDC.64 R18, c[0x0][0x250] ;  /* 0x00009400ff12cb82 */ /* 0x000f220000000a00 */
[----:B-----5:R-:W-:-:S04]  /*1e90*/  @!P3 IMAD R37, R37, R14, RZ ;  /* 0x0000000e2525b224 */ /* 0x020fc800078e02ff */
[C---:B------:R-:W-:Y:S02]  /*1ea0*/  @!P3 IMAD R15, R32.reuse, R15, R37 ;  /* 0x0000000f200fb224 */ /* 0x040fe400078e0225 */
[----:B------:R-:W-:Y:S01]  /*1eb0*/  @!P3 IMAD.MOV.U32 R37, RZ, RZ, R27 ;  /* 0x000000ffff25b224 */ /* 0x000fe200078e001b */
[----:B------:R-:W5:Y:S01]  /*1ec0*/  @!P3 LDC.64 R8, c[0x0][0x250] ;  /* 0x00009400ff08bb82 */ /* 0x000f620000000a00 */
[----:B-1----:R-:W-:Y:S02]  /*1ed0*/  @!P4 IMAD R16, R41, R20, RZ ;  /* 0x000000142910c224 */ /* 0x002fe400078e02ff */
[----:B------:R-:W-:Y:S01]  /*1ee0*/  @!P3 IMAD.WIDE.U32 R36, R32, R14, R36 ;  /* 0x0000000e2024b225 */ /* 0x000fe200078e0024 */
[----:B------:R-:W-:-:S03]  /*1ef0*/  IADD3 R14, R10, 0xf0, RZ ;  /* 0x000000f00a0e7810 */ /* 0x000fc60007ffe0ff */
[C---:B------:R-:W-:Y:S01]  /*1f00*/  @!P4 IMAD R16, R28.reuse, R21, R16 ;  /* 0x000000151c10c224 */ /* 0x040fe200078e0210 */
[----:B------:R-:W1:Y:S01]  /*1f10*/  @!P2 LDC.64 R4, c[0x0][0x250] ;  /* 0x00009400ff04ab82 */ /* 0x000e620000000a00 */
[----:B------:R-:W-:Y:S01]  /*1f20*/  @!P4 IMAD.WIDE.U32 R20, R28, R20, R26 ;  /* 0x000000141c14c225 */ /* 0x000fe200078e001a */
[----:B------:R-:W-:-:S03]  /*1f30*/  ISETP.GE.AND P6, PT, R14, R17, PT ;  /* 0x000000110e00720c */ /* 0x000fc60003fc6270 */
[----:B--2---:R-:W-:Y:S02]  /*1f40*/  @!P2 IMAD R29, R29, R6, RZ ;  /* 0x000000061d1da224 */ /* 0x004fe400078e02ff */
[----:B------:R-:W-:Y:S01]  /*1f50*/  @!P4 IMAD.IADD R16, R21, 0x1, R16 ;  /* 0x000000011510c824 */ /* 0x000fe200078e0210 */
[----:B----4-:R-:W-:Y:S01]  /*1f60*/  @!P4 LEA R18, P0, R20, R18, 0x2 ;  /* 0x000000121412c211 */ /* 0x010fe200078010ff */
[C---:B------:R-:W-:Y:S01]  /*1f70*/  @!P2 IMAD R7, R30.reuse, R7, R29 ;  /* 0x000000071e07a224 */ /* 0x040fe200078e021d */
[----:B------:R-:W-:Y:S01]  /*1f80*/  @P3 MOV R21, 0xff800000 ;  /* 0xff80000000153802 */ /* 0x000fe20000000f00 */
[----:B------:R-:W-:Y:S01]  /*1f90*/  @!P2 IMAD.WIDE.U32 R30, R30, R6, R26 ;  /* 0x000000061e1ea225 */ /* 0x000fe200078e001a */
[----:B------:R-:W-:-:S03]  /*1fa0*/  @!P4 LEA.HI.X R19, R20, R19, R16, 0x2, P0 ;  /* 0x000000131413c211 */ /* 0x000fc600000f1410 */
        /* <DEDUP_REMOVED lines=10> */
[----:B-1----:R-:W-:-:S03]  /*2050*/  @!P2 LEA R4, P0, R30, R4, 0x2 ;  /* 0x000000041e04a211 */ /* 0x002fc600078010ff */
        /* <DEDUP_REMOVED lines=28> */
.L_x_1343:
[----:B------:R-:W-:Y:S05]  /*2220*/  BSYNC B0 ;  /* 0x0000000000007941 */ /* 0x000fea0003800000 */
.L_x_1342:
[----:B------:R-:W-:Y:S01]  /*2230*/  USHF.L.U32 UR4, UR36, 0x6, URZ ;  /* 0x0000000624047899 */ /* 0x000fe2000800063f */
[----:B--23--:R-:W-:Y:S01]  /*2240*/  @P1 IMAD.HI.U32 R0, R23, R13, RZ ;  /* 0x0000000d17001227 */ /* 0x00cfe200078e00ff */
[----:B------:R-:W2:Y:S01]  /*2250*/  LDC.64 R6, c[0x0][0x240] ;  /* 0x00009000ff067b82 */ /* 0x000ea20000000a00 */
[----:B------:R-:W-:Y:S01]  /*2260*/  MOV R4, R23 ;  /* 0x0000001700047202 */ /* 0x000fe20000000f00 */
[----:B------:R-:W-:Y:S01]  /*2270*/  USHF.R.S32.HI UR5, URZ, 0x1f, UR4 ;  /* 0x0000001f3f057899 */ /* 0x000fe20008011404 */
[----:B------:R-:W-:Y:S01]  /*2280*/  IMAD.SHL.U32 R15, R3, 0x4, RZ ;  /* 0x00000004030f7824 */ /* 0x000fe200078e00ff */
[----:B------:R-:W-:Y:S01]  /*2290*/  ISETP.GE.AND P0, PT, R23, R2, PT ;  /* 0x000000021700720c */ /* 0x000fe20003f06270 */
[----:B------:R-:W0:Y:S01]  /*22a0*/  LDGDEPBAR ;  /* 0x00000000000079af */ /* 0x000e220000000000 */
[----:B------:R-:W-:Y:S02]  /*22b0*/  @P1 SHF.R.U32.HI R4, RZ, R11, R0 ;  /* 0x0000000bff041219 */ /* 0x000fe40000011600 */
[----:B-1----:R-:W-:Y:S01]  /*22c0*/  IADD3 R12, R12, -UR4, RZ ;  /* 0x800000040c0c7c10 */ /* 0x002fe2000fffe0ff */
[----:B------:R-:W1:Y:S01]  /*22d0*/  S2R R0, SR_CgaCtaId ;  /* 0x0000000000007919 */ /* 0x000e620000008800 */
        /* <DEDUP_REMOVED lines=9> */
[-C--:B--2---:R-:W-:Y:S01]  /*2370*/  IMAD R8, R9, R6.reuse, RZ ;  /* 0x0000000609087224 */ /* 0x084fe200078e02ff */
[----:B------:R-:W-:Y:S01]  /*2380*/  LEA R37, R10, R15, 0x6 ;  /* 0x0000000f0a257211 */ /* 0x000fe200078e30ff */
[----:B------:R-:W-:Y:S01]  /*2390*/  IMAD.WIDE.U32 R26, R4, R6, UR4 ;  /* 0x00000004041a7e25 */ /* 0x000fe2000f8e0006 */
[----:B------:R-:W-:Y:S01]  /*23a0*/  LEA.HI.X.SX32 R36, R5, R25, 0x1, P0 ;  /* 0x0000001905247211 */ /* 0x000fe200000f0eff */
[----:B------:R-:W-:-:S02]  /*23b0*/  ULDC.64 UR4, c[0x0][0x230] ;  /* 0x00008c0000047ab9 */ /* 0x000fc40000000a00 */
[----:B------:R-:W2:Y:S01]  /*23c0*/  @!P4 LDC.64 R20, c[0x0][0x238] ;  /* 0x00008e00ff14cb82 */ /* 0x000ea20000000a00 */
[----:B------:R-:W-:Y:S02]  /*23d0*/  IMAD R7, R4, R7, R8 ;  /* 0x0000000704077224 */ /* 0x000fe400078e0208 */
[----:B------:R-:W-:-:S03]  /*23e0*/  IMAD R5, R36, UR4, RZ ;  /* 0x0000000424057c24 */ /* 0x000fc6000f8e02ff */
[----:B------:R-:W-:Y:S01]  /*23f0*/  IADD3 R27, R27, R7, RZ ;  /* 0x000000071b1b7210 */ /* 0x000fe20007ffe0ff */
[C---:B------:R-:W-:Y:S01]  /*2400*/  IMAD R4, R38.reuse, UR5, R5 ;  /* 0x0000000526047c24 */ /* 0x040fe2000f8e0205 */
[----:B------:R-:W3:Y:S01]  /*2410*/  @!P3 LDC.64 R18, c[0x0][0x238] ;  /* 0x00008e00ff12bb82 */ /* 0x000ee20000000a00 */
[----:B------:R-:W-:Y:S01]  /*2420*/  MOV R5, 0x400 ;  /* 0x0000040000057802 */ /* 0x000fe20000000f00 */
[----:B------:R-:W-:-:S03]  /*2430*/  IMAD.WIDE.U32 R26, R38, UR4, R26 ;  /* 0x00000004261a7c25 */ /* 0x000fc6000f8e001a */
[----:B-1----:R-:W-:-:S03]  /*2440*/  LEA R0, R0, R5, 0x18 ;  /* 0x0000000500007211 */ /* 0x002fc600078ec0ff */
[----:B------:R-:W1:Y:S01]  /*2450*/  @!P4 LDC.64 R16, c[0x0][0x210] ;  /* 0x00008400ff10cb82 */ /* 0x000e620000000a00 */
[----:B------:R-:W-:Y:S01]  /*2460*/  IADD3 R44, P0, R15, R26, RZ ;  /* 0x0000001a0f2c7210 */ /* 0x000fe20007f1e0ff */
[----:B------:R-:W-:-:S03]  /*2470*/  @!P4 IMAD R5, R37, 0x4, R0 ;  /* 0x000000042505c824 */ /* 0x000fc600078e0200 */
[----:B------:R-:W-:Y:S02]  /*2480*/  IADD3.X R45, R39, R27, R4, P0, !PT ;  /* 0x0000001b272d7210 */ /* 0x000fe400007fe404 */
[----:B------:R-:W-:Y:S01]  /*2490*/  SHF.L.U32 R27, R3, 0x4, RZ ;  /* 0x00000004031b7819 */ /* 0x000fe200000006ff */
[----:B------:R-:W4:Y:S01]  /*24a0*/  @!P4 LDC.64 R8, c[0x0][0x210] ;  /* 0x00008400ff08cb82 */ /* 0x000f220000000a00 */
[----:B--2---:R-:W-:Y:S02]  /*24b0*/  @!P4 IADD3 R20, P1, R44, R20, RZ ;  /* 0x000000142c14c210 */ /* 0x004fe40007f3e0ff */
[----:B------:R-:W-:-:S03]  /*24c0*/  LOP3.LUT R27, R27, 0xf0, RZ, 0xc0, !PT ;  /* 0x000000f01b1b7812 */ /* 0x000fc600078ec0ff */
[----:B------:R-:W-:Y:S01]  /*24d0*/  @!P4 IMAD.X R21, R45, 0x1, R21, P1 ;  /* 0x000000012d15c824 */ /* 0x000fe200008e0615 */
[----:B------:R-:W-:Y:S01]  /*24e0*/  LOP3.LUT R23, R27, 0xf, R10, 0xf8, !PT ;  /* 0x0000000f1b177812 */ /* 0x000fe200078ef80a */
[----:B------:R-:W2:Y:S01]  /*24f0*/  @!P3 LDC.64 R6, c[0x0][0x210] ;  /* 0x00008400ff06bb82 */ /* 0x000ea20000000a00 */
[----:B---3--:R-:W-:-:S04]  /*2500*/  @!P3 LEA R4, P0, R18, R44, 0x1 ;  /* 0x0000002c1204b211 */ /* 0x008fc800078008ff */
[----:B------:R-:W-:Y:S02]  /*2510*/  @!P3 LEA.HI.X R19, R18, R45, R19, 0x1, P0 ;  /* 0x0000002d1213b211 */ /* 0x000fe400000f0c13 */
[----:B-1----:R-:W-:-:S04]  /*2520*/  @!P4 LEA R16, P2, R44, R16, 0x2 ;  /* 0x000000102c10c211 */ /* 0x002fc800078410ff */
        /* <DEDUP_REMOVED lines=8> */
[----:B------:R-:W-:Y:S02]  /*25b0*/  @!P4 LEA R21, R37, R0, 0x2 ;  /* 0x000000002515c211 */ /* 0x000fe400078e10ff */
[----:B--2---:R-:W-:-:S03]  /*25c0*/  @!P3 LEA R6, P0, R4, R6, 0x2 ;  /* 0x000000060406b211 */ /* 0x004fc600078010ff */
[----:B------:R1:W-:Y:S01]  /*25d0*/  @!P4 LDGSTS.E.BYPASS.LTC128B.128 [R21+0x5040], desc[UR38][R8.64] ;  /* 0x050400000815cfae */ /* 0x0003e2000b901d66 */
[----:B------:R-:W-:Y:S01]  /*25e0*/  @!P3 LEA.HI.X R7, R4, R7, R19, 0x2, P0 ;  /* 0x000000070407b211 */ /* 0x000fe200000f1413 */
[--C-:B------:R-:W-:Y:S01]  /*25f0*/  @!P3 IMAD R19, R37, 0x4, R0.reuse ;  /* 0x000000042513b824 */ /* 0x100fe200078e0200 */
        /* <DEDUP_REMOVED lines=90> */
[----:B------:R-:W-:Y:S02]  /*2ba0*/  FSETP.NEU.FTZ.AND P3, PT, R33, -INF , PT ;  /* 0xff8000002100780b */ /* 0x000fe40003f7d000 */
[C---:B------:R-:W-:Y:S01]  /*2bb0*/  @P2 IADD3 R35, R3.reuse, 0x10, RZ ;  /* 0x0000001003232810 */ /* 0x040fe20007ffe0ff */
[----:B------:R-:W-:Y:S01]  /*2bc0*/  @P1 VIADD R35, R3, 0x20 ;  /* 0x0000002003231836 */ /* 0x000fe20000000000 */
[----:B------:R-:W-:Y:S02]  /*2bd0*/  FSETP.NEU.FTZ.AND P2, PT, R31, -INF , PT ;  /* 0xff8000001f00780b */ /* 0x000fe40003f5d000 */
[----:B------:R-:W2:Y:S01]  /*2be0*/  MUFU.EX2 R19, R19 ;  /* 0x0000001300137308 */ /* 0x000ea20000000800 */
[----:B---3--:R-:W-:Y:S01]  /*2bf0*/  FADD.FTZ R49, R18, R21 ;  /* 0x0000001512317221 */ /* 0x008fe20000010000 */
[----:B------:R-:W-:-:S02]  /*2c00*/  FSETP.NEU.FTZ.AND P1, PT, R29, -INF , PT ;  /* 0xff8000001d00780b */ /* 0x000fc40003f3d000 */
[C---:B------:R-:W-:Y:S02]  /*2c10*/  @P0 IADD3 R35, R3.reuse, 0x30, RZ ;  /* 0x0000003003230810 */ /* 0x040fe40007ffe0ff */
[----:B------:R-:W-:Y:S01]  /*2c20*/  FSETP.NEU.FTZ.AND P0, PT, R52, -INF , PT ;  /* 0xff8000003400780b */ /* 0x000fe20003f1d000 */
[----:B------:R-:W-:Y:S01]  /*2c30*/  @P3 VIADD R35, R3, 0x40 ;  /* 0x0000004003233836 */ /* 0x000fe20000000000 */
[----:B------:R-:W3:Y:S01]  /*2c40*/  MUFU.EX2 R17, R17 ;  /* 0x0000001100117308 */ /* 0x000ee20000000800 */
[----:B-1----:R-:W-:Y:S01]  /*2c50*/  FADD.FTZ R18, R49, R20 ;  /* 0x0000001431127221 */ /* 0x002fe20000010000 */
[----:B------:R-:W-:Y:S02]  /*2c60*/  FSETP.NEU.FTZ.AND P3, PT, R50, -INF , PT ;  /* 0xff8000003200780b */ /* 0x000fe40003f7d000 */
[C---:B------:R-:W-:Y:S02]  /*2c70*/  @P2 IADD3 R35, R3.reuse, 0x50, RZ ;  /* 0x0000005003232810 */ /* 0x040fe40007ffe0ff */
[----:B------:R-:W-:Y:S01]  /*2c80*/  FSETP.NEU.FTZ.AND P2, PT, R48, -INF , PT ;  /* 0xff8000003000780b */ /* 0x000fe20003f5d000 */
[----:B------:R-:W-:Y:S01]  /*2c90*/  @P1 VIADD R35, R3, 0x60 ;  /* 0x0000006003231836 */ /* 0x000fe20000000000 */
[----:B------:R-:W1:Y:S01]  /*2ca0*/  MUFU.EX2 R16, R16 ;  /* 0x0000001000107308 */ /* 0x000e620000000800 */
[----:B--2---:R-:W-:Y:S01]  /*2cb0*/  FADD.FTZ R18, R18, R19 ;  /* 0x0000001312127221 */ /* 0x004fe20000010000 */
[----:B------:R-:W-:-:S02]  /*2cc0*/  FSETP.NEU.FTZ.AND P1, PT, R46, -INF , PT ;  /* 0xff8000002e00780b */ /* 0x000fc40003f3d000 */
[C---:B------:R-:W-:Y:S02]  /*2cd0*/  @P0 IADD3 R35, R3.reuse, 0x70, RZ ;  /* 0x0000007003230810 */ /* 0x040fe40007ffe0ff */
[----:B------:R-:W-:Y:S01]  /*2ce0*/  FSETP.NEU.FTZ.AND P0, PT, R42, -INF , PT ;  /* 0xff8000002a00780b */ /* 0x000fe20003f1d000 */
[----:B------:R-:W-:Y:S01]  /*2cf0*/  @P3 VIADD R35, R3, 0x80 ;  /* 0x0000008003233836 */ /* 0x000fe20000000000 */
[----:B------:R-:W2:Y:S01]  /*2d00*/  MUFU.EX2 R14, R14 ;  /* 0x0000000e000e7308 */ /* 0x000ea20000000800 */
[----:B---3--:R-:W-:Y:S01]  /*2d10*/  FADD.FTZ R49, R18, R17 ;  /* 0x0000001112317221 */ /* 0x008fe20000010000 */
[--C-:B------:R-:W-:Y:S01]  /*2d20*/  FADD.FTZ R18, R32, -R27.reuse ;  /* 0x8000001b20127221 */ /* 0x100fe20000010000 */
[----:B------:R-:W-:Y:S01]  /*2d30*/  FADD.FTZ R27, R30, -R27 ;  /* 0x8000001b1e1b7221 */ /* 0x000fe20000010000 */
[----:B------:R-:W-:Y:S02]  /*2d40*/  FSETP.NEU.FTZ.AND P3, PT, R40, -INF , PT ;  /* 0xff8000002800780b */ /* 0x000fe40003f7d000 */
[----:B------:R-:W-:Y:S01]  /*2d50*/  FMUL.FTZ R18, R18, 1.4426950216293334961 ;  /* 0x3fb8aa3b12127820 */ /* 0x000fe20000410000 */
[----:B------:R-:W-:Y:S01]  /*2d60*/  FMUL.FTZ R27, R27, 1.4426950216293334961 ;  /* 0x3fb8aa3b1b1b7820 */ /* 0x000fe20000410000 */
[----:B------:R-:W3:Y:S01]  /*2d70*/  MUFU.EX2 R9, R9 ;  /* 0x0000000900097308 */ /* 0x000ee20000000800 */
[----:B-1----:R-:W-:Y:S01]  /*2d80*/  FADD.FTZ R49, R49, R16 ;  /* 0x0000001031317221 */ /* 0x002fe20000010000 */
[----:B------:R-:W-:-:S02]  /*2d90*/  @P2 IADD3 R35, R3, 0x90, RZ ;  /* 0x0000009003232810 */ /* 0x000fc40007ffe0ff */
[----:B------:R-:W-:Y:S02]  /*2da0*/  FSETP.NEU.FTZ.AND P2, PT, R34, -INF , PT ;  /* 0xff8000002200780b */ /* 0x000fe40003f5d000 */
[C---:B------:R-:W-:Y:S01]  /*2db0*/  @P1 IADD3 R35, R3.reuse, 0xa0, RZ ;  /* 0x000000a003231810 */ /* 0x040fe20007ffe0ff */
[----:B------:R-:W-:Y:S01]  /*2dc0*/  @P0 VIADD R35, R3, 0xb0 ;  /* 0x000000b003230836 */ /* 0x000fe20000000000 */
[----:B------:R-:W1:Y:S01]  /*2dd0*/  MUFU.EX2 R8, R8 ;  /* 0x0000000800087308 */ /* 0x000e620000000800 */
[----:B--2---:R-:W-:Y:S01]  /*2de0*/  FADD.FTZ R49, R49, R14 ;  /* 0x0000000e31317221 */ /* 0x004fe20000010000 */
[----:B------:R-:W-:Y:S02]  /*2df0*/  FSETP.NEU.FTZ.AND P1, PT, R32, -INF , PT ;  /* 0xff8000002000780b */ /* 0x000fe40003f3d000 */
[----:B------:R-:W-:Y:S02]  /*2e00*/  FSETP.NEU.FTZ.AND P0, PT, R30, -INF , PT ;  /* 0xff8000001e00780b */ /* 0x000fe40003f1d000 */
[----:B------:R-:W-:-:S02]  /*2e10*/  @P3 IADD3 R35, R3, 0xc0, RZ ;  /* 0x000000c003233810 */ /* 0x000fc40007ffe0ff */
[----:B------:R-:W2:Y:S01]  /*2e20*/  MUFU.EX2 R7, R7 ;  /* 0x0000000700077308 */ /* 0x000ea20000000800 */
[----:B---3--:R-:W-:Y:S01]  /*2e30*/  FADD.FTZ R49, R49, R9 ;  /* 0x0000000931317221 */ /* 0x008fe20000010000 */
[C---:B------:R-:W-:Y:S02]  /*2e40*/  @P2 IADD3 R35, R3.reuse, 0xd0, RZ ;  /* 0x000000d003232810 */ /* 0x040fe40007ffe0ff */
[----:B------:R-:W-:-:S03]  /*2e50*/  ISETP.NE.AND P2, PT, R3, RZ, PT ;  /* 0x000000ff0300720c */ /* 0x000fc60003f45270 */
[----:B------:R-:W-:Y:S01]  /*2e60*/  @P1 VIADD R35, R3, 0xe0 ;  /* 0x000000e003231836 */ /* 0x000fe20000000000 */
[----:B------:R-:W3:Y:S01]  /*2e70*/  MUFU.EX2 R6, R6 ;  /* 0x0000000600067308 */ /* 0x000ee20000000800 */
[----:B-1----:R-:W-:Y:S01]  /*2e80*/  FADD.FTZ R49, R49, R8 ;  /* 0x0000000831317221 */ /* 0x002fe20000010000 */
[----:B------:R-:W-:-:S05]  /*2e90*/  @P0 IADD3 R35, R3, 0xf0, RZ ;  /* 0x000000f003230810 */ /* 0x000fca0007ffe0ff */
[----:B------:R-:W1:Y:S01]  /*2ea0*/  SHFL.BFLY PT, R32, R35, 0x8, 0x1f ;  /* 0x0d001f0023207f89 */ /* 0x000e6200000e0000 */
[----:B------:R-:W4:Y:S01]  /*2eb0*/  MUFU.EX2 R5, R5 ;  /* 0x0000000500057308 */ /* 0x000f220000000800 */
[----:B--2---:R-:W-:-:S07]  /*2ec0*/  FADD.FTZ R49, R49, R7 ;  /* 0x0000000731317221 */ /* 0x004fce0000010000 */
[----:B------:R-:W2:Y:S01]  /*2ed0*/  MUFU.EX2 R4, R4 ;  /* 0x0000000400047308 */ /* 0x000ea20000000800 */
[----:B---3--:R-:W-:-:S07]  /*2ee0*/  FADD.FTZ R49, R49, R6 ;  /* 0x0000000631317221 */ /* 0x008fce0000010000 */
[----:B------:R-:W3:Y:S01]  /*2ef0*/  MUFU.EX2 R18, R18 ;  /* 0x0000001200127308 */ /* 0x000ee20000000800 */
[----:B----4-:R-:W-:Y:S01]  /*2f00*/  FADD.FTZ R49, R49, R5 ;  /* 0x0000000531317221 */ /* 0x010fe20000010000 */
[----:B-1----:R-:W-:-:S06]  /*2f10*/  VIMNMX R32, R35, R32, !PT ;  /* 0x0000002023207248 */ /* 0x002fcc0007fe0100 */
[----:B------:R-:W1:Y:S01]  /*2f20*/  MUFU.EX2 R27, R27 ;  /* 0x0000001b001b7308 */ /* 0x000e620000000800 */
[----:B--2---:R-:W-:Y:S01]  /*2f30*/  FADD.FTZ R49, R49, R4 ;  /* 0x0000000431317221 */ /* 0x004fe20000010000 */
[----:B------:R-:W2:Y:S03]  /*2f40*/  SHFL.BFLY PT, R41, R32, 0x4, 0x1f ;  /* 0x0c801f0020297f89 */ /* 0x000ea600000e0000 */
[----:B---3--:R-:W-:-:S04]  /*2f50*/  FADD.FTZ R48, R49, R18 ;  /* 0x0000001231307221 */ /* 0x008fc80000010000 */
[----:B-1----:R-:W-:-:S05]  /*2f60*/  FADD.FTZ R48, R48, R27 ;  /* 0x0000001b30307221 */ /* 0x002fca0000010000 */
[----:B------:R-:W1:Y:S01]  /*2f70*/  SHFL.BFLY PT, R29, R48, 0x8, 0x1f ;  /* 0x0d001f00301d7f89 */ /* 0x000e6200000e0000 */
[----:B--2---:R-:W-:Y:S01]  /*2f80*/  VIMNMX R41, R32, R41, !PT ;  /* 0x0000002920297248 */ /* 0x004fe20007fe0100 */
[----:B------:R-:W-:-:S04]  /*2f90*/  HFMA2.MMA R32, -RZ, RZ, 0, 0 ;  /* 0x00000000ff207435 */ /* 0x000fc800000001ff */
        /* <DEDUP_REMOVED lines=10> */
[----:B-1----:R-:W-:-:S05]  /*3040*/  FADD.FTZ R43, R31, R30 ;  /* 0x0000001e1f2b7221 */ /* 0x002fca0000010000 */
        /* <DEDUP_REMOVED lines=51> */
.L_x_1345:
[----:B------:R-:W-:Y:S05]  /*3380*/  BSYNC B0 ;  /* 0x0000000000007941 */ /* 0x000fea0003800000 */
.L_x_1344:
[----:B------:R-:W-:Y:S01]  /*3390*/  IMAD R22, R10, 0x4, R0 ;  /* 0x000000040a167824 */ /* 0x000fe200078e0200 */
[----:B------:R-:W-:Y:S01]  /*33a0*/  STS [R47], R26 ;  /* 0x0000001a2f007388 */ /* 0x000fe20000000800 */
[----:B------:R-:W-:Y:S01]  /*33b0*/  BSSY B1, `(.L_x_1346) ;  /* 0x00000eb000017945 */ /* 0x000fe20003800000 */
[----:B-1----:R-:W-:Y:S02]  /*33c0*/  CS2R R4, SRZ ;  /* 0x0000000000047805 */ /* 0x002fe4000001ff00 */
        /* <DEDUP_REMOVED lines=37> */
.L_x_1350:
        /* <DEDUP_REMOVED lines=29> */
[----:B------:R-:W-:Y:S04]  /*37f0*/  SHF.R.U32.HI R8, RZ, 0x4, R8 ;  /* 0x00000004ff087819 */ /* 0x000fe80000011608 */
[----:B------:R-:W-:Y:S01]  /*3800*/  LOP3.LUT R17, R8, R13, RZ, 0x3c, !PT ;  /* 0x0000000d08117212 */ /* 0x000fe200078e3cff */
[----:B------:R-:W-:Y:S04]  /*3810*/  VIADD R13, R3, 0x30 ;  /* 0x00000030030d7836 */ /* 0x000fe80000000000 */
[----:B------:R-:W-:Y:S01]  /*3820*/  IMAD R3, R17, 0x4, R0 ;  /* 0x0000000411037824 */ /* 0x000fe200078e0200 */
[C---:B------:R-:W-:Y:S02]  /*3830*/  LOP3.LUT R8, R13.reuse, 0x70, RZ, 0xc0, !PT ;  /* 0x000000700d087812 */ /* 0x040fe400078ec0ff */
[----:B------:R-:W-:Y:S04]  /*3840*/  LOP3.LUT R13, R13, 0xffffff80, RZ, 0xc0, !PT ;  /* 0xffffff800d0d7812 */ /* 0x000fe800078ec0ff */
[----:B------:R-:W-:Y:S01]  /*3850*/  IADD3 R13, R8, R13, R10 ;  /* 0x0000000d080d7210 */ /* 0x000fe20007ffe00a */
[-C--:B-1----:R-:W-:Y:S02]  /*3860*/  @!P1 IMAD R52, R43, R48.reuse, RZ ;  /* 0x000000302b349224 */ /* 0x082fe400078e02ff */
[----:B------:R-:W-:Y:S01]  /*3870*/  @!P1 IMAD.WIDE.U32 R50, R41, R48, R44 ;  /* 0x0000003029329225 */ /* 0x000fe200078e002c */
[----:B------:R-:W-:Y:S03]  /*3880*/  LOP3.LUT R8, R13, 0xf0, RZ, 0xc0, !PT ;  /* 0x000000f00d087812 */ /* 0x000fe600078ec0ff */
[----:B------:R-:W-:Y:S01]  /*3890*/  @!P1 IMAD R49, R41, R49, R52 ;  /* 0x0000003129319224 */ /* 0x000fe200078e0234 */
[----:B--2---:R-:W-:Y:S01]  /*38a0*/  @!P1 LEA R48, P0, R50, R46, 0x2 ;  /* 0x0000002e32309211 */ /* 0x004fe200078010ff */
[----:B------:R-:W-:Y:S01]  /*38b0*/  VIADD R43, R18, 0x5 ;  /* 0x00000005122b7836 */ /* 0x000fe20000000000 */
[----:B------:R-:W-:Y:S01]  /*38c0*/  SHF.R.U32.HI R8, RZ, 0x4, R8 ;  /* 0x00000004ff087819 */ /* 0x000fe20000011608 */
[----:B------:R-:W-:Y:S03]  /*38d0*/  @!P1 IMAD.IADD R41, R51, 0x1, R49 ;  /* 0x0000000133299824 */ /* 0x000fe600078e0231 */
[-C--:B------:R-:W-:Y:S02]  /*38e0*/  ISETP.GT.OR P2, PT, R43, R42.reuse, P4 ;  /* 0x0000002a2b00720c */ /* 0x080fe40002744670 */
[----:B------:R-:W-:Y:S01]  /*38f0*/  @!P1 LEA.HI.X R49, R50, R47, R41, 0x2, P0 ;  /* 0x0000002f32319211 */ /* 0x000fe200000f1429 */
[----:B------:R-:W-:Y:S01]  /*3900*/  VIADD R41, R18, 0x4 ;  /* 0x0000000412297836 */ /* 0x000fe20000000000 */
[----:B------:R-:W-:Y:S02]  /*3910*/  LOP3.LUT R13, R8, R13, RZ, 0x3c, !PT ;  /* 0x0000000d080d7212 */ /* 0x000fe400078e3cff */
        /* <DEDUP_REMOVED lines=14> */
[----:B------:R4:W5:Y:S01]  /*3a00*/  LDS R9, [R14] ;  /* 0x000000000e097984 */ /* 0x0009620000000800 */
[-C--:B--2---:R-:W-:Y:S02]  /*3a10*/  @!P1 IMAD R53, R53, R46.reuse, RZ ;  /* 0x0000002e35359224 */ /* 0x084fe400078e02ff */
[C---:B------:R-:W-:Y:S04]  /*3a20*/  @!P1 IMAD.WIDE.U32 R22, R41.reuse, R46, R44 ;  /* 0x0000002e29169225 */ /* 0x040fe800078e002c */
[----:B------:R-:W-:Y:S01]  /*3a30*/  @!P1 IMAD R53, R41, R47, R53 ;  /* 0x0000002f29359224 */ /* 0x000fe200078e0235 */
[C---:B---3--:R-:W-:Y:S01]  /*3a40*/  @!P1 LEA R52, P3, R22.reuse, R50, 0x2 ;  /* 0x0000003216349211 */ /* 0x048fe200078610ff */
[----:B------:R-:W2:Y:S02]  /*3a50*/  @!P2 LDC.64 R46, c[0x0][0x210] ;  /* 0x00008400ff2eab82 */ /* 0x000ea40000000a00 */
[----:B------:R-:W-:Y:S05]  /*3a60*/  @!P1 IMAD.IADD R50, R23, 0x1, R53 ;  /* 0x0000000117329824 */ /* 0x000fea00078e0235 */
[----:B------:R-:W-:Y:S02]  /*3a70*/  @!P1 LEA.HI.X R53, R22, R51, R50, 0x2, P3 ;  /* 0x0000003316359211 */ /* 0x000fe400018f1432 */
[----:B------:R-:W3:Y:S01]  /*3a80*/  @!P0 LDS.128 R20, [R16+0x4040] ;  /* 0x0040400010148984 */ /* 0x000ee20000000c00 */
[----:B------:R-:W-:Y:S01]  /*3a90*/  @!P2 SHF.R.S32.HI R51, RZ, 0x1f, R43 ;  /* 0x0000001fff33a819 */ /* 0x000fe2000001142b */
[----:B----4-:R-:W-:Y:S04]  /*3aa0*/  IMAD R14, R13, 0x4, R0 ;  /* 0x000000040d0e7824 */ /* 0x010fe800078e0200 */
[----:B-1----:R-:W-:Y:S02]  /*3ab0*/  @!P2 IMAD R50, R51, R48, RZ ;  /* 0x000000303332a224 */ /* 0x002fe400078e02ff */
[----:B------:R-:W-:Y:S01]  /*3ac0*/  @!PT LDS RZ, [RZ] ;  /* 0x00000000fffff984 */ /* 0x000fe20000000800 */
[----:B------:R-:W-:Y:S01]  /*3ad0*/  @!PT LDS RZ, [RZ] ;  /* 0x00000000fffff984 */ /* 0x000fe20000000800 */
[----:B------:R-:W-:Y:S01]  /*3ae0*/  @!PT LDS RZ, [RZ] ;  /* 0x00000000fffff984 */ /* 0x000fe20000000800 */
[----:B------:R1:W-:Y:S02]  /*3af0*/  @!P1 LDGSTS.E.BYPASS.LTC128B.128 [R16+0x4040], desc[UR38][R52.64] ;  /* 0x0404000034109fae */ /* 0x0003e4000b901d66 */
[----:B------:R-:W-:Y:S06]  /*3b00*/  @!P2 IMAD R49, R43, R49, R50 ;  /* 0x000000312b31a224 */ /* 0x000fec00078e0232 */
[----:B------:R-:W0:Y:S01]  /*3b10*/  LDGDEPBAR ;  /* 0x00000000000079af */ /* 0x000e220000000000 */
[----:B-----5:R-:W-:Y:S04]  /*3b20*/  FSETP.GT.FTZ.AND P1, PT, R9, RZ, PT ;  /* 0x000000ff0900720b */ /* 0x020fe80003f34000 */
[----:B------:R-:W-:Y:S04]  /*3b30*/  ISETP.LT.OR P1, PT, R2, RZ, !P1 ;  /* 0x000000ff0200720c */ /* 0x000fe80004f21670 */
[----:B------:R-:W-:Y:S01]  /*3b40*/  ISETP.GE.OR P1, PT, R15, R12, P1 ;  /* 0x0000000c0f00720c */ /* 0x000fe20000f26670 */
[----:B-1----:R-:W-:Y:S04]  /*3b50*/  @!P2 IMAD.WIDE.U32 R52, R43, R48, R44 ;  /* 0x000000302b34a225 */ /* 0x002fe800078e002c */
[----:B------:R-:W-:Y:S01]  /*3b60*/  @!P2 IMAD.IADD R49, R53, 0x1, R49 ;  /* 0x000000013531a824 */ /* 0x000fe200078e0231 */
[C---:B--2---:R-:W-:Y:S01]  /*3b70*/  @!P2 LEA R50, P3, R52.reuse, R46, 0x2 ;  /* 0x0000002e3432a211 */ /* 0x044fe200078610ff */
[----:B------:R-:W-:Y:S04]  /*3b80*/  DEPBAR.LE SB0, 0x3 ;  /* 0x000080c00000791a */ /* 0x000fe80000000000 */
[----:B------:R-:W1:Y:S01]  /*3b90*/  LDS R3, [R3] ;  /* 0x0000000003037984 */ /* 0x000e620000000800 */
[----:B------:R-:W-:Y:S01]  /*3ba0*/  @!P2 LEA.HI.X R51, R52, R47, R49, 0x2, P3 ;  /* 0x0000002f3433a211 */ /* 0x000fe200018f1431 */
[----:B------:R-:W-:Y:S02]  /*3bb0*/  VIADD R43, R18, 0x6 ;  /* 0x00000006122b7836 */ /* 0x000fe40000000000 */
[C---:B---3--:R-:W-:Y:S01]  /*3bc0*/  @!P0 FFMA.FTZ R4, R11.reuse, R20, R4 ;  /* 0x000000140b048223 */ /* 0x048fe20000010004 */
[----:B------:R-:W2:Y:S01]  /*3bd0*/  @!P1 LDS.128 R24, [R16+0x5040] ;  /* 0x0050400010189984 */ /* 0x000ea20000000c00 */
[C---:B------:R-:W-:Y:S01]  /*3be0*/  @!P0 FFMA.FTZ R5, R11.reuse, R21, R5 ;  /* 0x000000150b058223 */ /* 0x040fe20000010005 */
[----:B------:R-:W-:Y:S01]  /*3bf0*/  @!P0 FFMA.FTZ R6, R11, R22, R6 ;  /* 0x000000160b068223 */ /* 0x000fe20000010006 */
[----:B------:R-:W-:Y:S01]  /*3c00*/  ISETP.GT.OR P3, PT, R43, R42, P4 ;  /* 0x0000002a2b00720c */ /* 0x000fe20002764670 */
[----:B------:R-:W-:Y:S01]  /*3c10*/  @!P0 FFMA.FTZ R7, R11, R23, R7 ;  /* 0x000000170b078223 */ /* 0x000fe20000010007 */
[----:B------:R-:W-:Y:S03]  /*3c20*/  IMAD.MOV.U32 R18, RZ, RZ, R41 ;  /* 0x000000ffff127224 */ /* 0x000fe600078e0029 */
[----:B------:R-:W-:Y:S01]  /*3c30*/  @!PT LDS RZ, [RZ] ;  /* 0x00000000fffff984 */ /* 0x000fe20000000800 */
[----:B------:R-:W-:Y:S01]  /*3c40*/  @!PT LDS RZ, [RZ] ;  /* 0x00000000fffff984 */ /* 0x000fe20000000800 */
[----:B------:R-:W-:Y:S01]  /*3c50*/  @!PT LDS RZ, [RZ] ;  /* 0x00000000fffff984 */ /* 0x000fe20000000800 */
[----:B------:R3:W-:Y:S08]  /*3c60*/  @!P2 LDGSTS.E.BYPASS.LTC128B.128 [R16+0x5040], desc[UR38][R50.64] ;  /* 0x050400003210afae */ /* 0x0007f0000b901d66 */
[----:B------:R-:W0:Y:S01]  /*3c70*/  LDGDEPBAR ;  /* 0x00000000000079af */ /* 0x000e220000000000 */
[----:B------:R-:W4:Y:S08]  /*3c80*/  @!P3 LDC.64 R46, c[0x0][0x238] ;  /* 0x00008e00ff2ebb82 */ /* 0x000f300000000a00 */
[----:B------:R-:W5:Y:S01]  /*3c90*/  @!P3 LDC.64 R48, c[0x0][0x210] ;  /* 0x00008400ff30bb82 */ /* 0x000f620000000a00 */
[----:B---3--:R-:W-:Y:S02]  /*3ca0*/  @!P3 SHF.R.S32.HI R51, RZ, 0x1f, R43 ;  /* 0x0000001fff33b819 */ /* 0x008fe4000001142b */
[----:B-1----:R-:W-:Y:S01]  /*3cb0*/  FSETP.GT.FTZ.AND P2, PT, R3, RZ, PT ;  /* 0x000000ff0300720b */ /* 0x002fe20003f54000 */
[----:B------:R-:W-:Y:S04]  /*3cc0*/  DEPBAR.LE SB0, 0x3 ;  /* 0x000080c00000791a */ /* 0x000fe80000000000 */
[----:B------:R-:W1:Y:S01]  /*3cd0*/  LDS R13, [R14] ;  /* 0x000000000e0d7984 */ /* 0x000e620000000800 */
[----:B------:R-:W-:Y:S01]  /*3ce0*/  ISETP.LT.OR P2, PT, R2, RZ, !P2 ;  /* 0x000000ff0200720c */ /* 0x000fe20005741670 */
[----:B----4-:R-:W-:Y:S02]  /*3cf0*/  @!P3 IMAD R50, R51, R46, RZ ;  /* 0x0000002e3332b224 */ /* 0x010fe400078e02ff */
[----:B--2---:R-:W-:Y:S01]  /*3d00*/  @!P1 FFMA.FTZ R4, R9, R24, R4 ;  /* 0x0000001809049223 */ /* 0x004fe20000010004 */
[----:B------:R-:W-:Y:S01]  /*3d10*/  @!P3 IMAD.WIDE.U32 R52, R43, R46, R44 ;  /* 0x0000002e2b34b225 */ /* 0x000fe200078e002c */
[----:B------:R-:W-:Y:S03]  /*3d20*/  ISETP.GE.OR P2, PT, R15, R12, P2 ;  /* 0x0000000c0f00720c */ /* 0x000fe60001746670 */
[----:B------:R-:W-:Y:S01]  /*3d30*/  @!P1 FFMA.FTZ R5, R9, R25, R5 ;  /* 0x0000001909059223 */ /* 0x000fe20000010005 */
[----:B------:R-:W-:Y:S01]  /*3d40*/  @!P3 IMAD R50, R43, R47, R50 ;  /* 0x0000002f2b32b224 */ /* 0x000fe200078e0232 */
[C---:B-----5:R-:W-:Y:S01]  /*3d50*/  @!P3 LEA R48, P6, R52.reuse, R48, 0x2 ;  /* 0x000000303430b211 */ /* 0x060fe200078c10ff */
[C---:B------:R-:W-:Y:S01]  /*3d60*/  @!P1 FFMA.FTZ R6, R9.reuse, R26, R6 ;  /* 0x0000001a09069223 */ /* 0x040fe20000010006 */
[----:B------:R-:W-:Y:S01]  /*3d70*/  @!P1 FFMA.FTZ R7, R9, R27, R7 ;  /* 0x0000001b09079223 */ /* 0x000fe20000010007 */
        /* <DEDUP_REMOVED lines=24> */
.L_x_1349:
[----:B------:R-:W-:Y:S05]  /*3f00*/  BSYNC B0 ;  /* 0x0000000000007941 */ /* 0x000fea0003800000 */
.L_x_1348:
[----:B------:R-:W-:Y:S05]  /*3f10*/  @!P5 BRA `(.L_x_1347) ;  /* 0x0000000000d0d947 */ /* 0x000fea0003800000 */
[----:B------:R-:W-:Y:S01]  /*3f20*/  VIADD R11, R41, 0x3 ;  /* 0x00000003290b7836 */ /* 0x000fe20000000000 */
[----:B------:R-:W-:Y:S01]  /*3f30*/  HFMA2.MMA R24, -RZ, RZ, 0, 1.78813934326171875e-07 ;  /* 0x00000003ff187435 */ /* 0x000fe200000001ff */
[----:B------:R-:W-:-:S03]  /*3f40*/  IMAD.MOV.U32 R14, RZ, RZ, RZ ;  /* 0x000000ffff0e7224 */ /* 0x000fc600078e00ff */
[----:B------:R-:W-:-:S07]  /*3f50*/  SHF.R.S32.HI R25, RZ, 0x1f, R11 ;  /* 0x0000001fff197819 */ /* 0x000fce000001140b */
.L_x_1351:
        /* <DEDUP_REMOVED lines=48> */
.L_x_1347:
[----:B------:R-:W-:Y:S05]  /*4260*/  BSYNC B1 ;  /* 0x0000000000017941 */ /* 0x000fea0003800000 */
.L_x_1346:
        /* <DEDUP_REMOVED lines=21> */
        .weak           $__internal_44_$__cuda_sm20_div_u64
        .type           $__internal_44_$__cuda_sm20_div_u64,@function
        .size           $__internal_44_$__cuda_sm20_div_u64,(.L_x_1703 - $__internal_44_$__cuda_sm20_div_u64)
$__internal_44_$__cuda_sm20_div_u64:
[----:B------:R-:W-:Y:S01]  /*43c0*/  HFMA2.MMA R15, -RZ, RZ, 0, 0 ;  /* 0x00000000ff0f7435 */ /* 0x000fe200000001ff */
[----:B------:R-:W-:-:S05]  /*43d0*/  MOV R14, R22 ;  /* 0x00000016000e7202 */ /* 0x000fca0000000f00 */
        /* <DEDUP_REMOVED lines=19> */
[----:B------:R-:W-:Y:S01]  /*4510*/  IADD3 R3, P0, RZ, -R8, RZ ;  /* 0x80000008ff037210 */ /* 0x000fe20007f1e0ff */
[----:B------:R-:W-:-:S04]  /*4520*/  IMAD.MOV.U32 R9, RZ, RZ, RZ ;  /* 0x000000ffff097224 */ /* 0x000fc800078e00ff */
[----:B------:R-:W-:-:S04]  /*4530*/  IMAD.HI.U32 R12, R13, R3, RZ ;  /* 0x000000030d0c7227 */ /* 0x000fc800078e00ff */
[----:B------:R-:W-:-:S04]  /*4540*/  IMAD.X R0, RZ, RZ, ~R0, P0 ;  /* 0x000000ffff007224 */ /* 0x000fc800000e0e00 */
[----:B------:R-:W-:-:S04]  /*4550*/  IMAD.WIDE.U32 R12, P3, R13, R0, R12 ;  /* 0x000000000d0c7225 */ /* 0x000fc8000786000c */
[C---:B------:R-:W-:Y:S02]  /*4560*/  IMAD R8, R7.reuse, R0, RZ ;  /* 0x0000000007087224 */ /* 0x040fe400078e02ff */
[----:B------:R-:W-:-:S04]  /*4570*/  IMAD.HI.U32 R3, P2, R7, R3, R12 ;  /* 0x0000000307037227 */ /* 0x000fc8000784000c */
[----:B------:R-:W-:Y:S01]  /*4580*/  IMAD.HI.U32 R0, R7, R0, RZ ;  /* 0x0000000007007227 */ /* 0x000fe200078e00ff */
[----:B------:R-:W-:-:S04]  /*4590*/  IADD3 R3, P0, R8, R3, RZ ;  /* 0x0000000308037210 */ /* 0x000fc80007f1e0ff */
        /* <DEDUP_REMOVED lines=22> */
[----:B------:R-:W-:Y:S02]  /*4700*/  ISETP.GE.U32.AND P2, PT, R5, R22, PT ;  /* 0x000000160500720c */ /* 0x000fe40003f46070 */
[----:B------:R-:W-:Y:S02]  /*4710*/  ISETP.NE.U32.AND P0, PT, R22, RZ, PT ;  /* 0x000000ff1600720c */ /* 0x000fe40003f05070 */
[----:B------:R-:W-:Y:S02]  /*4720*/  IADD3 R3, R8, 0x1, RZ ;  /* 0x0000000108037810 */ /* 0x000fe40007ffe0ff */
[----:B------:R-:W-:Y:S01]  /*4730*/  ISETP.GE.U32.AND.EX P2, PT, R7, RZ, PT, P2 ;  /* 0x000000ff0700720c */ /* 0x000fe20003f46120 */
[----:B------:R-:W-:Y:S01]  /*4740*/  IMAD.MOV.U32 R7, RZ, RZ, 0x0 ;  /* 0x00000000ff077424 */ /* 0x000fe200078e00ff */
[----:B------:R-:W-:-:S02]  /*4750*/  ISETP.NE.AND.EX P0, PT, RZ, RZ, PT, P0 ;  /* 0x000000ffff00720c */ /* 0x000fc40003f05300 */
[----:B------:R-:W-:-:S04]  /*4760*/  SEL R3, R3, R8, P2 ;  /* 0x0000000803037207 */ /* 0x000fc80001000000 */
[----:B------:R-:W-:Y:S01]  /*4770*/  SEL R3, R3, 0xffffffff, P0 ;  /* 0xffffffff03037807 */ /* 0x000fe20000000000 */
[----:B------:R-:W-:Y:S06]  /*4780*/  RET.REL.NODEC R6 `(_ZN7cutlass13device_kernelIN5flash19FlashAttnFwdCombineIN4cute5tupleIJNS3_1CILi16EEENS5_ILi64EEEEEELi8ELi256ELi1ELb0ELb1EffNS_4arch4Sm90EEEEEvNT_6ParamsE) ;  /* 0xffffffb8061c7950 */ /* 0x000fec0003c3ffff */
.L_x_1352:
        /* <DEDUP_REMOVED lines=15> */
.L_x_1703:


//--------------------- .text._ZN7cutlass13device_kernelIN5flash19FlashAttnFwdCombineIN4cute5tupleIJNS3_1CILi16EEENS5_ILi64EEEEEELi7ELi256ELi1ELb0ELb1EffNS_4arch4Sm90EEEEEvNT_6ParamsE --------------------------
	.section	.text._ZN7cutlass13device_kernelIN5flash19FlashAttnFwdCombineIN4cute5tupleIJNS3_1CILi16EEENS5_ILi64EEEEEELi7ELi256ELi1ELb0ELb1EffNS_4arch4Sm90EEEEEvNT_6ParamsE,"ax",@progbits
	.align	128
.text._ZN7cutlass13device_kernelIN5flash19FlashAttnFwdCombineIN4cute5tupleIJNS3_1CILi16EEENS5_ILi64EEEEEELi7ELi256ELi1ELb0ELb1EffNS_4arch4Sm90EEEEEvNT_6ParamsE:
        .type           _ZN7cutlass13device_kernelIN5flash19FlashAttnFwdCombineIN4cute5tupleIJNS3_1CILi16EEENS5_ILi64EEEEEELi7ELi256ELi1ELb0ELb1EffNS_4arch4Sm90EEEEEvNT_6ParamsE,@function
        .size           _ZN7cutlass13device_kernelIN5flash19FlashAttnFwdCombineIN4cute5tupleIJNS3_1CILi16EEENS5_ILi64EEEEEELi7ELi256ELi1ELb0ELb1EffNS_4arch4Sm90EEEEEvNT_6ParamsE,(.L_x_1705 - _ZN7cutlass13device_kernelIN5flash19FlashAttnFwdCombineIN4cute5tupleIJNS3_1CILi16EEENS5_ILi64EEEEEELi7ELi256ELi1ELb0ELb1EffNS_4arch4Sm90EEEEEvNT_6ParamsE)
        .other          _ZN7cutlass13device_kernelIN5flash19FlashAttnFwdCombineIN4cute5tupleIJNS3_1CILi16EEENS5_ILi64EEEEEELi7ELi256ELi1ELb0ELb1EffNS_4arch4Sm90EEEEEvNT_6ParamsE,@"STO_CUDA_ENTRY STV_DEFAULT"
_ZN7cutlass13device_kernelIN5flash19FlashAttnFwdCombineIN4cute5tupleIJNS3_1CILi16EEENS5_ILi64EEEEEELi7ELi256ELi1ELb0ELb1EffNS_4arch4Sm90EEEEEvNT_6ParamsE:
        /* <DEDUP_REMOVED lines=57> */
.L_x_1353:
        /* <DEDUP_REMOVED lines=25> */
.L_x_1354:
        /* <DEDUP_REMOVED lines=101> */
.L_x_1356:
        /* <DEDUP_REMOVED lines=13> */
[----:B------:R-:W-:Y:S05]  /*0c40*/  CALL.REL.NOINC `($__internal_45_$__cuda_sm20_div_u64) ;  /* 0x0000002800447944 */ /* 0x000fea0003c00000 */
[----:B------:R-:W-:Y:S05]  /*0c50*/  BRA `(.L_x_1358) ;  /* 0x0000000000487947 */ /* 0x000fea0003800000 */
.L_x_1357:
        /* <DEDUP_REMOVED lines=18> */
.L_x_1358:
[----:B------:R-:W-:Y:S02]  /*0d80*/  IADD3 R11, R11, -0x1, RZ ;  /* 0xffffffff0b0b7810 */ /* 0x000fe40007ffe0ff */
[----:B------:R-:W-:-:S07]  /*0d90*/  MOV R13, R3 ;  /* 0x00000003000d7202 */ /* 0x000fce0000000f00 */
.L_x_1355:
        /* <DEDUP_REMOVED lines=16> */
[----:B------:R-:W-:Y:S01]  /*0ea0*/  @P1 IMAD.HI.U32 R4, R7, R13, RZ ;  /* 0x0000000d07041227 */ /* 0x000fe200078e00ff */
[----:B------:R-:W-:Y:S01]  /*0eb0*/  ULDC.64 UR4, c[0x0][0x270] ;  /* 0x00009c0000047ab9 */ /* 0x000fe20000000a00 */
[C---:B------:R-:W-:Y:S01]  /*0ec0*/  IADD3 R20, R10.reuse, 0x20, RZ ;  /* 0x000000200a147810 */ /* 0x040fe20007ffe0ff */
[----:B------:R-:W2:Y:S01]  /*0ed0*/  S2UR UR6, SR_CgaCtaId ;  /* 0x00000000000679c3 */ /* 0x000ea20000008800 */
[----:B------:R-:W-:Y:S02]  /*0ee0*/  VIADD R16, R10, 0x10 ;  /* 0x000000100a107836 */ /* 0x000fe40000000000 */
[----:B------:R-:W-:Y:S01]  /*0ef0*/  IMAD.MOV.U32 R5, RZ, RZ, R7 ;  /* 0x000000ffff057224 */ /* 0x000fe200078e0007 */
[----:B------:R-:W-:Y:S01]  /*0f00*/  @P1 SHF.R.U32.HI R5, RZ, R11, R4 ;  /* 0x0000000bff051219 */ /* 0x000fe20000011604 */
[----:B------:R-:W-:Y:S01]  /*0f10*/  IMAD.MOV.U32 R28, RZ, RZ, R24 ;  /* 0x000000ffff1c7224 */ /* 0x000fe200078e0018 */
[----:B------:R-:W-:Y:S01]  /*0f20*/  ISETP.GE.AND P0, PT, R16, R17, PT ;  /* 0x000000111000720c */ /* 0x000fe20003f06270 */
[----:B------:R-:W-:Y:S01]  /*0f30*/  IMAD.MOV.U32 R29, RZ, RZ, R25 ;  /* 0x000000ffff1d7224 */ /* 0x000fe200078e0019 */
[C---:B------:R-:W-:Y:S01]  /*0f40*/  IADD3 R26, -R5.reuse, RZ, RZ ;  /* 0x000000ff051a7210 */ /* 0x040fe20007ffe1ff */
[----:B------:R-:W3:Y:S01]  /*0f50*/  @!P3 LDC.64 R14, c[0x0][0x268] ;  /* 0x00009a00ff0ebb82 */ /* 0x000ee20000000a00 */
[----:B------:R-:W-:Y:S01]  /*0f60*/  SHF.R.S32.HI R4, RZ, 0x1f, R5 ;  /* 0x0000001fff047819 */ /* 0x000fe20000011405 */
[----:B------:R-:W-:Y:S01]  /*0f70*/  IMAD.WIDE.U32 R28, R5, UR4, R28 ;  /* 0x00000004051c7c25 */ /* 0x000fe2000f8e001c */
[----:B------:R-:W-:-:S02]  /*0f80*/  @!P3 SHF.R.S32.HI R19, RZ, 0x1f, R10 ;  /* 0x0000001fff13b819 */ /* 0x000fc4000001140a */
[----:B------:R-:W-:Y:S01]  /*0f90*/  ISETP.GE.AND P6, PT, R20, R17, PT ;  /* 0x000000111400720c */ /* 0x000fe20003fc6270 */
[----:B------:R-:W-:Y:S02]  /*0fa0*/  IMAD R26, R22, R26, R7 ;  /* 0x0000001a161a7224 */ /* 0x000fe400078e0207 */
[----:B------:R-:W4:Y:S01]  /*0fb0*/  @!P3 LDC.64 R6, c[0x0][0x250] ;  /* 0x00009400ff06bb82 */ /* 0x000f220000000a00 */
[----:B------:R-:W-:Y:S01]  /*0fc0*/  IMAD R4, R4, UR4, RZ ;  /* 0x0000000404047c24 */ /* 0x000fe2000f8e02ff */
[----:B------:R-:W-:Y:S01]  /*0fd0*/  @!P0 SHF.R.S32.HI R21, RZ, 0x1f, R16 ;  /* 0x0000001fff158819 */ /* 0x000fe20000011410 */
[----:B------:R-:W-:Y:S01]  /*0fe0*/  VIADD R18, R10, 0x30 ;  /* 0x000000300a127836 */ /* 0x000fe20000000000 */
[----:B------:R-:W-:Y:S01]  /*0ff0*/  UMOV UR4, 0x400 ;  /* 0x0000040000047882 */ /* 0x000fe20000000000 */
[----:B------:R-:W-:Y:S01]  /*1000*/  IMAD R4, R5, UR5, R4 ;  /* 0x0000000505047c24 */ /* 0x000fe2000f8e0204 */
[----:B------:R-:W-:Y:S01]  /*1010*/  SHF.R.S32.HI R5, RZ, 0x1f, R26 ;  /* 0x0000001fff057819 */ /* 0x000fe2000001141a */
[----:B--2---:R-:W-:Y:S01]  /*1020*/  ULEA UR4, UR6, UR4, 0x18 ;  /* 0x0000000406047291 */ /* 0x004fe2000f8ec03f */
[----:B------:R-:W2:Y:S01]  /*1030*/  @!P0 LDC.64 R8, c[0x0][0x268] ;  /* 0x00009a00ff088b82 */ /* 0x000ea20000000a00 */
[----:B------:R-:W-:-:S02]  /*1040*/  IADD3 R26, P2, R26, R28, RZ ;  /* 0x0000001c1a1a7210 */ /* 0x000fc40007f5e0ff */
[----:B------:R-:W-:Y:S02]  /*1050*/  ISETP.GE.AND P5, PT, R18, R17, PT ;  /* 0x000000111200720c */ /* 0x000fe40003fa6270 */
[----:B------:R-:W-:Y:S01]  /*1060*/  IADD3.X R27, R5, R29, R4, P2, !PT ;  /* 0x0000001d051b7210 */ /* 0x000fe200017fe404 */
[--C-:B------:R-:W-:Y:S01]  /*1070*/  @!P6 IMAD.MOV.U32 R38, RZ, RZ, R26.reuse ;  /* 0x000000ffff26e224 */ /* 0x100fe200078e001a */
[----:B------:R-:W-:Y:S01]  /*1080*/  LEA R0, R0, UR4, 0x2 ;  /* 0x0000000400007c11 */ /* 0x000fe2000f8e10ff */
[----:B------:R-:W5:Y:S01]  /*1090*/  @!P0 LDC.64 R4, c[0x0][0x250] ;  /* 0x00009400ff048b82 */ /* 0x000f620000000a00 */
[-C--:B---3--:R-:W-:Y:S01]  /*10a0*/  @!P3 IMAD R28, R19, R14.reuse, RZ ;  /* 0x0000000e131cb224 */ /* 0x088fe200078e02ff */
[----:B------:R-:W-:Y:S01]  /*10b0*/  @!P6 MOV R39, R27 ;  /* 0x0000001b0027e202 */ /* 0x000fe20000000f00 */
[----:B------:R-:W-:Y:S01]  /*10c0*/  @!P3 IMAD.WIDE.U32 R30, R10, R14, R26 ;  /* 0x0000000e0a1eb225 */ /* 0x000fe200078e001a */
[----:B------:R-:W-:-:S03]  /*10d0*/  @P0 MOV R29, 0xff800000 ;  /* 0xff800000001d0802 */ /* 0x000fc60000000f00 */
[----:B------:R-:W-:Y:S01]  /*10e0*/  @!P3 IMAD R28, R10, R15, R28 ;  /* 0x0000000f0a1cb224 */ /* 0x000fe200078e021c */
[C---:B----4-:R-:W-:Y:S01]  /*10f0*/  @!P3 LEA R32, P2, R30.reuse, R6, 0x2 ;  /* 0x000000061e20b211 */ /* 0x050fe200078410ff */
[----:B------:R-:W3:Y:S01]  /*1100*/  @!P6 LDC.64 R14, c[0x0][0x268] ;  /* 0x00009a00ff0eeb82 */ /* 0x000ee20000000a00 */
[----:B------:R-:W-:Y:S01]  /*1110*/  @P3 IMAD.MOV.U32 R19, RZ, RZ, -0x800000 ;  /* 0xff800000ff133424 */ /* 0x000fe200078e00ff */
[----:B------:R-:W-:Y:S01]  /*1120*/  @!P5 MOV R35, R27 ;  /* 0x0000001b0023d202 */ /* 0x000fe20000000f00 */
[----:B------:R-:W-:Y:S01]  /*1130*/  @!P5 IMAD.MOV.U32 R34, RZ, RZ, R26 ;  /* 0x000000ffff22d224 */ /* 0x000fe200078e001a */
[----:B------:R-:W-:Y:S01]  /*1140*/  @!P3 IADD3 R28, R31, R28, RZ ;  /* 0x0000001c1f1cb210 */ /* 0x000fe20007ffe0ff */
[----:B------:R-:W-:Y:S01]  /*1150*/  @!P0 IMAD.MOV.U32 R31, RZ, RZ, R27 ;  /* 0x000000ffff1f8224 */ /* 0x000fe200078e001b */
[----:B------:R4:W-:Y:S01]  /*1160*/  @P3 STS [R0], R19 ;  /* 0x0000001300003388 */ /* 0x0009e20000000800 */
[-C--:B--2---:R-:W-:Y:S01]  /*1170*/  @!P0 IMAD R21, R21, R8.reuse, RZ ;  /* 0x0000000815158224 */ /* 0x084fe200078e02ff */
[----:B------:R-:W-:Y:S01]  /*1180*/  @!P3 LEA.HI.X R33, R30, R7, R28, 0x2, P2 ;  /* 0x000000071e21b211 */ /* 0x000fe200010f141c */
[----:B------:R-:W-:Y:S01]  /*1190*/  @!P0 IMAD.MOV.U32 R30, RZ, RZ, R26 ;  /* 0x000000ffff1e8224 */ /* 0x000fe200078e001a */
[----:B------:R-:W2:Y:S01]  /*11a0*/  @!P5 LDC.64 R6, c[0x0][0x268] ;  /* 0x00009a00ff06db82 */ /* 0x000ea20000000a00 */
[C---:B------:R-:W-:Y:S01]  /*11b0*/  @!P0 IMAD R28, R16.reuse, R9, R21 ;  /* 0x00000009101c8224 */ /* 0x040fe200078e0215 */
[----:B------:R-:W-:Y:S01]  /*11c0*/  @!P6 SHF.R.S32.HI R21, RZ, 0x1f, R20 ;  /* 0x0000001fff15e819 */ /* 0x000fe20000011414 */
[----:B------:R-:W-:Y:S01]  /*11d0*/  @!P0 IMAD.WIDE.U32 R30, R16, R8, R30 ;  /* 0x00000008101e8225 */ /* 0x000fe200078e001e */
[----:B------:R-:W-:Y:S01]  /*11e0*/  @!PT LDS RZ, [RZ] ;  /* 0x00000000fffff984 */ /* 0x000fe20000000800 */
[----:B------:R-:W-:Y:S01]  /*11f0*/  @!PT LDS RZ, [RZ] ;  /* 0x00000000fffff984 */ /* 0x000fe20000000800 */
[----:B------:R-:W-:Y:S01]  /*1200*/  @!PT LDS RZ, [RZ] ;  /* 0x00000000fffff984 */ /* 0x000fe20000000800 */
[----:B------:R1:W-:Y:S03]  /*1210*/  @!P3 LDGSTS.E.LTC128B [R0], desc[UR38][R32.64] ;  /* 0x000000002000bfae */ /* 0x0003e6000b921966 */
[----:B------:R-:W-:Y:S01]  /*1220*/  @!P0 IMAD.IADD R28, R31, 0x1, R28 ;  /* 0x000000011f1c8824 */ /* 0x000fe200078e021c */
[----:B-----5:R-:W-:Y:S01]  /*1230*/  @!P0 LEA R40, P2, R30, R4, 0x2 ;  /* 0x000000041e288211 */ /* 0x020fe200078410ff */
[----:B------:R-:W5:Y:S01]  /*1240*/  @!P6 LDC.64 R8, c[0x0][0x250] ;  /* 0x00009400ff08eb82 */ /* 0x000f620000000a00 */
[----:B------:R-:W-:Y:S01]  /*1250*/  VIADD R16, R10, 0x40 ;  /* 0x000000400a107836 */ /* 0x000fe20000000000 */
[----:B------:R5:W-:Y:S01]  /*1260*/  @P0 STS [R0+0x400], R29 ;  /* 0x0004001d00000388 */ /* 0x000be20000000800 */
[----:B------:R-:W-:Y:S01]  /*1270*/  @!P0 LEA.HI.X R41, R30, R5, R28, 0x2, P2 ;  /* 0x000000051e298211 */ /* 0x000fe200010f141c */
[C---:B------:R-:W-:Y:S01]  /*1280*/  VIADD R28, R10.reuse, 0x60 ;  /* 0x000000600a1c7836 */ /* 0x040fe20000000000 */
[----:B------:R-:W-:Y:S01]  /*1290*/  IADD3 R30, R10, 0x50, RZ ;  /* 0x000000500a1e7810 */ /* 0x000fe20007ffe0ff */
[-C--:B---3--:R-:W-:Y:S01]  /*12a0*/  @!P6 IMAD R21, R21, R14.reuse, RZ ;  /* 0x0000000e1515e224 */ /* 0x088fe200078e02ff */
[-C--:B------:R-:W-:Y:S01]  /*12b0*/  ISETP.GE.AND P4, PT, R16, R17.reuse, PT ;  /* 0x000000111000720c */ /* 0x080fe20003f86270 */
[----:B------:R-:W3:Y:S01]  /*12c0*/  @!P5 LDC.64 R4, c[0x0][0x250] ;  /* 0x00009400ff04db82 */ /* 0x000ee20000000a00 */
[----:B------:R-:W-:Y:S01]  /*12d0*/  ISETP.GE.AND P3, PT, R30, R17, PT ;  /* 0x000000111e00720c */ /* 0x000fe20003f66270 */
[----:B------:R-:W-:Y:S01]  /*12e0*/  @!P6 IMAD R15, R20, R15, R21 ;  /* 0x0000000f140fe224 */ /* 0x000fe200078e0215 */
[----:B------:R-:W-:Y:S01]  /*12f0*/  ISETP.GE.AND P2, PT, R28, R17, PT ;  /* 0x000000111c00720c */ /* 0x000fe20003f46270 */
[----:B------:R-:W-:Y:S01]  /*1300*/  @!P6 IMAD.WIDE.U32 R38, R20, R14, R38 ;  /* 0x0000000e1426e225 */ /* 0x000fe200078e0026 */
[----:B----4-:R-:W-:Y:S01]  /*1310*/  @!P5 SHF.R.S32.HI R19, RZ, 0x1f, R18 ;  /* 0x0000001fff13d819 */ /* 0x010fe20000011412 */
[----:B------:R-:W-:Y:S01]  /*1320*/  @!PT LDS RZ, [RZ] ;  /* 0x00000000fffff984 */ /* 0x000fe20000000800 */
[----:B------:R-:W-:Y:S01]  /*1330*/  @!PT LDS RZ, [RZ] ;  /* 0x00000000fffff984 */ /* 0x000fe20000000800 */
[----:B------:R-:W-:Y:S01]  /*1340*/  @!PT LDS RZ, [RZ] ;  /* 0x00000000fffff984 */ /* 0x000fe20000000800 */
[----:B------:R4:W-:Y:S02]  /*1350*/  @!P0 LDGSTS.E.LTC128B [R0+0x400], desc[UR38][R40.64] ;  /* 0x0040000028008fae */ /* 0x0009e4000b921966 */
[----:B--2---:R-:W-:-:S04]  /*1360*/  @!P5 IMAD.WIDE.U32 R34, R18, R6, R34 ;  /* 0x000000061222d225 */ /* 0x004fc800078e0022 */
[----:B------:R-:W-:Y:S01]  /*1370*/  @!P5 IMAD R19, R19, R6, RZ ;  /* 0x000000061313d224 */ /* 0x000fe200078e02ff */
[----:B------:R-:W2:Y:S01]  /*1380*/  @!P4 LDC.64 R20, c[0x0][0x268] ;  /* 0x00009a00ff14cb82 */ /* 0x000ea20000000a00 */
[----:B-1----:R-:W-:Y:S01]  /*1390*/  @!P6 IADD3 R32, R39, R15, RZ ;  /* 0x0000000f2720e210 */ /* 0x002fe20007ffe0ff */
[----:B------:R-:W-:Y:S01]  /*13a0*/  @P5 IMAD.MOV.U32 R31, RZ, RZ, -0x800000 ;  /* 0xff800000ff1f5424 */ /* 0x000fe200078e00ff */
[----:B-----5:R-:W-:Y:S01]  /*13b0*/  @!P6 LEA R36, P0, R38, R8, 0x2 ;  /* 0x000000082624e211 */ /* 0x020fe200078010ff */
[----:B------:R-:W-:Y:S01]  /*13c0*/  @!P5 IMAD R19, R18, R7, R19 ;  /* 0x000000071213d224 */ /* 0x000fe200078e0213 */
[----:B------:R-:W-:Y:S01]  /*13d0*/  @!P3 SHF.R.S32.HI R39, RZ, 0x1f, R30 ;  /* 0x0000001fff27b819 */ /* 0x000fe2000001141e */
[----:B------:R-:W-:Y:S01]  /*13e0*/  @P6 IMAD.MOV.U32 R29, RZ, RZ, -0x800000 ;  /* 0xff800000ff1d6424 */ /* 0x000fe200078e00ff */
[----:B------:R-:W-:Y:S01]  /*13f0*/  @!P6 LEA.HI.X R37, R38, R9, R32, 0x2, P0 ;  /* 0x000000092625e211 */ /* 0x000fe200000f1420 */
[----:B------:R-:W1:Y:S01]  /*1400*/  @!P3 LDC.64 R14, c[0x0][0x268] ;  /* 0x00009a00ff0ebb82 */ /* 0x000e620000000a00 */
[----:B------:R-:W-:Y:S01]  /*1410*/  @!P5 IADD3 R8, R35, R19, RZ ;  /* 0x000000132308d210 */ /* 0x000fe20007ffe0ff */
[----:B------:R-:W-:Y:S01]  /*1420*/  @P4 IMAD.MOV.U32 R35, RZ, RZ, -0x800000 ;  /* 0xff800000ff234424 */ /* 0x000fe200078e00ff */
[C---:B---3--:R-:W-:Y:S01]  /*1430*/  @!P5 LEA R32, P0, R34.reuse, R4, 0x2 ;  /* 0x000000042220d211 */ /* 0x048fe200078010ff */
[----:B------:R2:W-:Y:S03]  /*1440*/  @P6 STS [R0+0x800], R29 ;  /* 0x0008001d00006388 */ /* 0x0005e60000000800 */
[----:B------:R-:W-:Y:S01]  /*1450*/  @!P5 LEA.HI.X R33, R34, R5, R8, 0x2, P0 ;  /* 0x000000052221d211 */ /* 0x000fe200000f1408 */
[----:B------:R-:W3:Y:S01]  /*1460*/  @!P2 LDC.64 R6, c[0x0][0x268] ;  /* 0x00009a00ff06ab82 */ /* 0x000ee20000000a00 */
[----:B------:R-:W-:Y:S01]  /*1470*/  @!PT LDS RZ, [RZ] ;  /* 0x00000000fffff984 */ /* 0x000fe20000000800 */
[----:B------:R-:W-:Y:S01]  /*1480*/  @!PT LDS RZ, [RZ] ;  /* 0x00000000fffff984 */ /* 0x000fe20000000800 */
[----:B------:R-:W-:Y:S01]  /*1490*/  @!PT LDS RZ, [RZ] ;  /* 0x00000000fffff984 */ /* 0x000fe20000000800 */
[----:B------:R5:W-:Y:S01]  /*14a0*/  @!P6 LDGSTS.E.LTC128B [R0+0x800], desc[UR38][R36.64] ;  /* 0x008000002400efae */ /* 0x000be2000b921966 */
[----:B----4-:R-:W-:-:S03]  /*14b0*/  @!P4 SHF.R.S32.HI R41, RZ, 0x1f, R16 ;  /* 0x0000001fff29c819 */ /* 0x010fc60000011410 */
[----:B------:R4:W-:Y:S01]  /*14c0*/  @P5 STS [R0+0xc00], R31 ;  /* 0x000c001f00005388 */ /* 0x0009e20000000800 */
[----:B------:R-:W-:Y:S02]  /*14d0*/  @!P4 MOV R40, R26 ;  /* 0x0000001a0028c202 */ /* 0x000fe40000000f00 */
[----:B------:R-:W3:Y:S01]  /*14e0*/  @!P4 LDC.64 R18, c[0x0][0x250] ;  /* 0x00009400ff12cb82 */ /* 0x000ee20000000a00 */
[----:B------:R-:W-:Y:S01]  /*14f0*/  @!PT LDS RZ, [RZ] ;  /* 0x00000000fffff984 */ /* 0x000fe20000000800 */
[----:B------:R-:W-:Y:S01]  /*1500*/  @!PT LDS RZ, [RZ] ;  /* 0x00000000fffff984 */ /* 0x000fe20000000800 */
[----:B------:R-:W-:Y:S01]  /*1510*/  @!PT LDS RZ, [RZ] ;  /* 0x00000000fffff984 */ /* 0x000fe20000000800 */
[----:B------:R3:W-:Y:S04]  /*1520*/  @!P5 LDGSTS.E.LTC128B [R0+0xc00], desc[UR38][R32.64] ;  /* 0x00c000002000dfae */ /* 0x0007e8000b921966 */
[----:B------:R3:W-:Y:S03]  /*1530*/  @P4 STS [R0+0x1000], R35 ;  /* 0x0010002300004388 */ /* 0x0007e60000000800 */
[----:B------:R-:W3:Y:S01]  /*1540*/  @!P3 LDC.64 R8, c[0x0][0x250] ;  /* 0x00009400ff08bb82 */ /* 0x000ee20000000a00 */
[----:B-1----:R-:W-:-:S02]  /*1550*/  @!P3 IMAD R39, R39, R14, RZ ;  /* 0x0000000e2727b224 */ /* 0x002fc400078e02ff */
[----:B--2---:R-:W-:Y:S02]  /*1560*/  @!P4 IMAD R29, R41, R20, RZ ;  /* 0x00000014291dc224 */ /* 0x004fe400078e02ff */
[----:B------:R-:W-:-:S03]  /*1570*/  @!P4 IMAD.MOV.U32 R41, RZ, RZ, R27 ;  /* 0x000000ffff29c224 */ /* 0x000fc600078e001b */
[----:B------:R-:W1:Y:S01]  /*1580*/  @!P2 LDC.64 R4, c[0x0][0x250] ;  /* 0x00009400ff04ab82 */ /* 0x000e620000000a00 */
[----:B------:R-:W-:Y:S02]  /*1590*/  @!P3 IMAD R15, R30, R15, R39 ;  /* 0x0000000f1e0fb224 */ /* 0x000fe400078e0227 */
[C---:B------:R-:W-:Y:S01]  /*15a0*/  @!P4 IMAD R21, R16.reuse, R21, R29 ;  /* 0x000000151015c224 */ /* 0x040fe200078e021d */
[----:B-----5:R-:W-:Y:S01]  /*15b0*/  @!P2 SHF.R.S32.HI R37, RZ, 0x1f, R28 ;  /* 0x0000001fff25a819 */ /* 0x020fe2000001141c */
[----:B------:R-:W-:-:S04]  /*15c0*/  @!P4 IMAD.WIDE.U32 R40, R16, R20, R40 ;  /* 0x000000141028c225 */ /* 0x000fc800078e0028 */
[----:B----4-:R-:W-:Y:S01]  /*15d0*/  @!P3 IMAD.WIDE.U32 R30, R30, R14, R26 ;  /* 0x0000000e1e1eb225 */ /* 0x010fe200078e001a */
[----:B------:R-:W-:Y:S02]  /*15e0*/  IADD3 R14, R10, 0x70, RZ ;  /* 0x000000700a0e7810 */ /* 0x000fe40007ffe0ff */
[----:B---3--:R-:W-:Y:S01]  /*15f0*/  @!P4 LEA R18, P0, R40, R18, 0x2 ;  /* 0x000000122812c211 */ /* 0x008fe200078010ff */
[----:B------:R-:W-:Y:S01]  /*1600*/  @!P2 IMAD R37, R37, R6, RZ ;  /* 0x000000062525a224 */ /* 0x000fe200078e02ff */
[----:B------:R-:W-:Y:S01]  /*1610*/  ISETP.GE.AND P6, PT, R14, R17, PT ;  /* 0x000000110e00720c */ /* 0x000fe20003fc6270 */
[----:B------:R-:W-:Y:S01]  /*1620*/  @!P4 IMAD.IADD R21, R41, 0x1, R21 ;  /* 0x000000012915c824 */ /* 0x000fe200078e0215 */
[----:B------:R-:W-:Y:S01]  /*1630*/  @!P3 LEA R8, P5, R30, R8, 0x2 ;  /* 0x000000081e08b211 */ /* 0x000fe200078a10ff */
[C---:B------:R-:W-:Y:S02]  /*1640*/  @!P2 IMAD R7, R28.reuse, R7, R37 ;  /* 0x000000071c07a224 */ /* 0x040fe400078e0225 */
        /* <DEDUP_REMOVED lines=41> */
.L_x_1360:
[----:B------:R-:W-:Y:S05]  /*18e0*/  BSYNC B0 ;  /* 0x0000000000007941 */ /* 0x000fea0003800000 */
.L_x_1359:
        /* <DEDUP_REMOVED lines=31> */
[----:B------:R-:W-:Y:S01]  /*1ae0*/  MOV R5, 0x400 ;  /* 0x0000040000057802 */ /* 0x000fe20000000f00 */
[----:B------:R-:W-:-:S03]  /*1af0*/  IMAD.WIDE.U32 R26, R38, UR4, R26 ;  /* 0x00000004261a7c25 */ /* 0x000fc6000f8e001a */
[----:B---3--:R-:W-:-:S03]  /*1b00*/  LEA R0, R0, R5, 0x18 ;  /* 0x0000000500007211 */ /* 0x008fc600078ec0ff */
[----:B------:R-:W3:Y:S01]  /*1b10*/  @!P4 LDC.64 R16, c[0x0][0x210] ;  /* 0x00008400ff10cb82 */ /* 0x000ee20000000a00 */
[----:B------:R-:W-:Y:S01]  /*1b20*/  IADD3 R44, P0, R15, R26, RZ ;  /* 0x0000001a0f2c7210 */ /* 0x000fe20007f1e0ff */
[----:B------:R-:W-:-:S03]  /*1b30*/  @!P4 IMAD R5, R37, 0x4, R0 ;  /* 0x000000042505c824 */ /* 0x000fc600078e0200 */
[----:B------:R-:W-:Y:S01]  /*1b40*/  IADD3.X R45, R39, R27, R4, P0, !PT ;  /* 0x0000001b272d7210 */ /* 0x000fe200007fe404 */
[----:B------:R-:W-:Y:S02]  /*1b50*/  IMAD.SHL.U32 R27, R3, 0x10, RZ ;  /* 0x00000010031b7824 */ /* 0x000fe400078e00ff */
[----:B------:R-:W4:Y:S01]  /*1b60*/  @!P4 LDC.64 R8, c[0x0][0x210] ;  /* 0x00008400ff08cb82 */ /* 0x000f220000000a00 */
[----:B-1----:R-:W-:Y:S02]  /*1b70*/  @!P4 IADD3 R20, P1, R44, R20, RZ ;  /* 0x000000142c14c210 */ /* 0x002fe40007f3e0ff */
[----:B------:R-:W-:-:S03]  /*1b80*/  LOP3.LUT R27, R27, 0xf0, RZ, 0xc0, !PT ;  /* 0x000000f01b1b7812 */ /* 0x000fc600078ec0ff */
[----:B------:R-:W-:Y:S01]  /*1b90*/  @!P4 IMAD.X R21, R45, 0x1, R21, P1 ;  /* 0x000000012d15c824 */ /* 0x000fe200008e0615 */
[----:B------:R-:W-:Y:S01]  /*1ba0*/  LOP3.LUT R23, R27, 0xf, R10, 0xf8, !PT ;  /* 0x0000000f1b177812 */ /* 0x000fe200078ef80a */
[----:B------:R-:W1:Y:S01]  /*1bb0*/  @!P3 LDC.64 R6, c[0x0][0x210] ;  /* 0x00008400ff06bb82 */ /* 0x000e620000000a00 */
[----:B--2---:R-:W-:-:S04]  /*1bc0*/  @!P3 LEA R4, P0, R18, R44, 0x1 ;  /* 0x0000002c1204b211 */ /* 0x004fc800078008ff */
[----:B------:R-:W-:Y:S02]  /*1bd0*/  @!P3 LEA.HI.X R19, R18, R45, R19, 0x1, P0 ;  /* 0x0000002d1213b211 */ /* 0x000fe400000f0c13 */
[----:B---3--:R-:W-:-:S04]  /*1be0*/  @!P4 LEA R16, P2, R44, R16, 0x2 ;  /* 0x000000102c10c211 */ /* 0x008fc800078410ff */
        /* <DEDUP_REMOVED lines=24> */
[----:B------:R-:W4:Y:S04]  /*1d70*/  LDS R28, [R30] ;  /* 0x000000001e1c7984 */ /* 0x000f280000000800 */
[----:B------:R-:W5:Y:S04]  /*1d80*/  LDS R27, [R30+0x800] ;  /* 0x000800001e1b7984 */ /* 0x000f680000000800 */
[----:B------:R-:W1:Y:S04]  /*1d90*/  LDS R26, [R30+0xc00] ;  /* 0x000c00001e1a7984 */ /* 0x000e680000000800 */
[----:B------:R-:W1:Y:S04]  /*1da0*/  LDS R23, [R30+0x1000] ;  /* 0x001000001e177984 */ /* 0x000e680000000800 */
[----:B--2---:R-:W2:Y:S04]  /*1db0*/  LDS R21, [R30+0x1400] ;  /* 0x001400001e157984 */ /* 0x004ea80000000800 */
[----:B------:R-:W2:Y:S04]  /*1dc0*/  LDS R20, [R30+0x1800] ;  /* 0x001800001e147984 */ /* 0x000ea80000000800 */
[----:B------:R-:W2:Y:S01]  /*1dd0*/  LDS R19, [R30+0x1c00] ;  /* 0x001c00001e137984 */ /* 0x000ea20000000800 */
[----:B---3--:R-:W-:-:S02]  /*1de0*/  FSETP.NEU.FTZ.AND P2, PT, R29, -INF , PT ;  /* 0xff8000001d00780b */ /* 0x008fc40003f5d000 */
[----:B----4-:R-:W-:Y:S02]  /*1df0*/  FMNMX.FTZ R4, R29, R28, !PT ;  /* 0x0000001c1d047209 */ /* 0x010fe40007810000 */
[----:B------:R-:W-:Y:S02]  /*1e00*/  FSETP.NEU.FTZ.AND P3, PT, R28, -INF , PT ;  /* 0xff8000001c00780b */ /* 0x000fe40003f7d000 */
[----:B-----5:R-:W-:Y:S02]  /*1e10*/  FMNMX.FTZ R5, R4, R27, !PT ;  /* 0x0000001b04057209 */ /* 0x020fe40007810000 */
[----:B------:R-:W-:Y:S02]  /*1e20*/  FSETP.NEU.FTZ.AND P1, PT, R27, -INF , PT ;  /* 0xff8000001b00780b */ /* 0x000fe40003f3d000 */
[----:B-1----:R-:W-:-:S04]  /*1e30*/  FMNMX.FTZ R4, R5, R26, !PT ;  /* 0x0000001a05047209 */ /* 0x002fc80007810000 */
[----:B------:R-:W-:-:S04]  /*1e40*/  FMNMX.FTZ R4, R4, R23, !PT ;  /* 0x0000001704047209 */ /* 0x000fc80007810000 */
[----:B--2---:R-:W-:-:S04]  /*1e50*/  FMNMX.FTZ R5, R4, R21, !PT ;  /* 0x0000001504057209 */ /* 0x004fc80007810000 */
        /* <DEDUP_REMOVED lines=39> */
[----:B------:R-:W-:Y:S01]  /*20d0*/  FSETP.NEU.FTZ.AND P1, PT, R20, -INF , PT ;  /* 0xff8000001400780b */ /* 0x000fe20003f3d000 */
[----:B------:R-:W-:Y:S01]  /*20e0*/  IMAD.MOV.U32 R21, RZ, RZ, RZ ;  /* 0x000000ffff157224 */ /* 0x000fe200078e00ff */
        /* <DEDUP_REMOVED lines=29> */
[----:B------:R-:W1:Y:S04]  /*22c0*/  SHFL.BFLY PT, R23, R26, 0x1, 0x1f ;  /* 0x0c201f001a177f89 */ /* 0x000e6800000e0000 */
[----:B------:R-:W2:Y:S01]  /*22d0*/  SHFL.BFLY PT, R20, R19, 0x2, 0x1f ;  /* 0x0c401f0013147f89 */ /* 0x000ea200000e0000 */
[----:B---3--:R-:W-:Y:S02]  /*22e0*/  ISETP.GT.OR P1, PT, R9, 0xff, P2 ;  /* 0x000000ff0900780c */ /* 0x008fe40001724670 */
        /* <DEDUP_REMOVED lines=34> */
[----:B------:R-:W-:-:S04]  /*2510*/  IMAD R7, R7, UR4, RZ ;  /* 0x0000000407077c24 */ /* 0x000fc8000f8e02ff */
        /* <DEDUP_REMOVED lines=8> */
.L_x_1362:
[----:B------:R-:W-:Y:S05]  /*25a0*/  BSYNC B0 ;  /* 0x0000000000007941 */ /* 0x000fea0003800000 */
.L_x_1361:
[----:B------:R-:W-:Y:S01]  /*25b0*/  IMAD R8, R10, 0x4, R0 ;  /* 0x000000040a087824 */ /* 0x000fe200078e0200 */
[----:B------:R-:W-:Y:S01]  /*25c0*/  STS [R30], R17 ;  /* 0x000000111e007388 */ /* 0x000fe20000000800 */
[----:B------:R-:W-:Y:S01]  /*25d0*/  BSSY B1, `(.L_x_1363) ;  /* 0x00000e3000017945 */ /* 0x000fe20003800000 */
[----:B------:R-:W-:Y:S02]  /*25e0*/  CS2R R6, SRZ ;  /* 0x0000000000067805 */ /* 0x000fe4000001ff00 */
[----:B-1----:R-:W-:Y:S01]  /*25f0*/  CS2R R4, SRZ ;  /* 0x0000000000047805 */ /* 0x002fe2000001ff00 */
[----:B------:R-:W-:Y:S04]  /*2600*/  STS [R30+0x400], R3 ;  /* 0x000400031e007388 */ /* 0x000fe80000000800 */
[----:B------:R-:W-:Y:S04]  /*2610*/  STS [R30+0x800], R9 ;  /* 0x000800091e007388 */ /* 0x000fe80000000800 */
[----:B------:R-:W-:Y:S04]  /*2620*/  STS [R30+0xc00], R27 ;  /* 0x000c001b1e007388 */ /* 0x000fe80000000800 */
        /* <DEDUP_REMOVED lines=25> */
.L_x_1367:
        /* <DEDUP_REMOVED lines=45> */
[----:B------:R-:W-:Y:S03]  /*2a90*/  ISETP.LT.OR P0, PT, R2, RZ, !P0 ;  /* 0x000000ff0200720c */ /* 0x000fe60004701670 */
[----:B------:R-:W2:Y:S01]  /*2aa0*/  @!P2 LDC.64 R30, c[0x0][0x238] ;  /* 0x00008e00ff1eab82 */ /* 0x000ea20000000a00 */
[----:B------:R-:W-:Y:S01]  /*2ab0*/  ISETP.GE.OR P0, PT, R15, R12, P0 ;  /* 0x0000000c0f00720c */ /* 0x000fe20000706670 */
[----:B------:R-:W0:Y:S06]  /*2ac0*/  LDGDEPBAR ;  /* 0x00000000000079af */ /* 0x000e2c0000000000 */
[----:B------:R-:W3:Y:S01]  /*2ad0*/  @!P1 LDC.64 R26, c[0x0][0x238] ;  /* 0x00008e00ff1a9b82 */ /* 0x000ee20000000a00 */
[----:B------:R-:W-:Y:S07]  /*2ae0*/  @!P1 SHF.R.S32.HI R17, RZ, 0x1f, R41 ;  /* 0x0000001fff119819 */ /* 0x000fee0000011429 */
[----:B-1----:R-:W1:Y:S01]  /*2af0*/  @!P1 LDC.64 R22, c[0x0][0x210] ;  /* 0x00008400ff169b82 */ /* 0x002e620000000a00 */
[----:B------:R-:W-:Y:S04]  /*2b00*/  DEPBAR.LE SB0, 0x3 ;  /* 0x000080c00000791a */ /* 0x000fe80000000000 */
[----:B------:R-:W4:Y:S01]  /*2b10*/  LDS R9, [R14] ;  /* 0x000000000e097984 */ /* 0x000f220000000800 */
[-C--:B---3--:R-:W-:Y:S02]  /*2b20*/  @!P1 IMAD R17, R17, R26.reuse, RZ ;  /* 0x0000001a11119224 */ /* 0x088fe400078e02ff */
[C---:B------:R-:W-:Y:S04]  /*2b30*/  @!P1 IMAD.WIDE.U32 R20, R41.reuse, R26, R44 ;  /* 0x0000001a29149225 */ /* 0x040fe800078e002c */
[----:B------:R-:W-:Y:S02]  /*2b40*/  @!P1 IMAD R17, R41, R27, R17 ;  /* 0x0000001b29119224 */ /* 0x000fe400078e0211 */
[----:B------:R-:W3:Y:S02]  /*2b50*/  @!P2 LDC.64 R26, c[0x0][0x210] ;  /* 0x00008400ff1aab82 */ /* 0x000ee40000000a00 */
[----:B------:R-:W-:Y:S01]  /*2b60*/  @!P1 IMAD.IADD R17, R21, 0x1, R17 ;  /* 0x0000000115119824 */ /* 0x000fe200078e0211 */
[C---:B-1----:R-:W-:Y:S04]  /*2b70*/  @!P1 LEA R34, P3, R20.reuse, R22, 0x2 ;  /* 0x0000001614229211 */ /* 0x042fe800078610ff */
[----:B------:R-:W-:Y:S02]  /*2b80*/  @!P1 LEA.HI.X R35, R20, R23, R17, 0x2, P3 ;  /* 0x0000001714239211 */ /* 0x000fe400018f1411 */
[----:B------:R-:W1:Y:S01]  /*2b90*/  @!P0 LDS.128 R20, [R16+0x2040] ;  /* 0x0020400010148984 */ /* 0x000e620000000c00 */
[----:B------:R-:W-:Y:S05]  /*2ba0*/  @!P2 SHF.R.S32.HI R17, RZ, 0x1f, R43 ;  /* 0x0000001fff11a819 */ /* 0x000fea000001142b */
[----:B--2---:R-:W-:Y:S02]  /*2bb0*/  @!P2 IMAD R17, R17, R30, RZ ;  /* 0x0000001e1111a224 */ /* 0x004fe400078e02ff */
        /* <DEDUP_REMOVED lines=8> */
[C---:B--2---:R-:W-:Y:S04]  /*2c40*/  @!P2 IMAD.WIDE.U32 R34, R43.reuse, R30, R44 ;  /* 0x0000001e2b22a225 */ /* 0x044fe800078e002c */
[----:B------:R-:W-:Y:S01]  /*2c50*/  @!P2 IMAD R43, R43, R31, R17 ;  /* 0x0000001f2b2ba224 */ /* 0x000fe200078e0211 */
[----:B------:R-:W-:Y:S01]  /*2c60*/  LOP3.LUT R17, R8, R13, RZ, 0x3c, !PT ;  /* 0x0000000d08117212 */ /* 0x000fe200078e3cff */
[----:B------:R-:W-:Y:S01]  /*2c70*/  VIADD R13, R3, 0x30 ;  /* 0x00000030030d7836 */ /* 0x000fe20000000000 */
[C---:B---3--:R-:W-:Y:S01]  /*2c80*/  @!P2 LEA R30, P3, R34.reuse, R26, 0x2 ;  /* 0x0000001a221ea211 */ /* 0x048fe200078610ff */
[----:B------:R-:W-:Y:S01]  /*2c90*/  @!P2 IMAD.IADD R43, R35, 0x1, R43 ;  /* 0x00000001232ba824 */ /* 0x000fe200078e022b */
[----:B------:R-:W-:Y:S04]  /*2ca0*/  DEPBAR.LE SB0, 0x3 ;  /* 0x000080c00000791a */ /* 0x000fe80000000000 */
[----:B------:R-:W-:Y:S01]  /*2cb0*/  IMAD R3, R17, 0x4, R0 ;  /* 0x0000000411037824 */ /* 0x000fe200078e0200 */
[----:B------:R-:W-:Y:S01]  /*2cc0*/  @!P2 LEA.HI.X R31, R34, R27, R43, 0x2, P3 ;  /* 0x0000001b221fa211 */ /* 0x000fe200018f142b */
[----:B------:R-:W-:Y:S01]  /*2cd0*/  VIADD R43, R18, 0x6 ;  /* 0x00000006122b7836 */ /* 0x000fe20000000000 */
[----:B------:R-:W2:Y:S01]  /*2ce0*/  @!P1 LDS.128 R24, [R16+0x3040] ;  /* 0x0030400010189984 */ /* 0x000ea20000000c00 */
[----:B------:R-:W-:Y:S01]  /*2cf0*/  LOP3.LUT R8, R13, 0x70, RZ, 0xc0, !PT ;  /* 0x000000700d087812 */ /* 0x000fe200078ec0ff */
[----:B-1----:R-:W-:Y:S01]  /*2d00*/  @!P0 FFMA.FTZ R4, R11, R20, R4 ;  /* 0x000000140b048223 */ /* 0x002fe20000010004 */
[----:B------:R-:W-:Y:S01]  /*2d10*/  LOP3.LUT R13, R13, 0xffffff80, RZ, 0xc0, !PT ;  /* 0xffffff800d0d7812 */ /* 0x000fe200078ec0ff */
[----:B------:R-:W-:Y:S01]  /*2d20*/  @!P0 FFMA.FTZ R5, R11, R21, R5 ;  /* 0x000000150b058223 */ /* 0x000fe20000010005 */
[----:B------:R-:W-:Y:S01]  /*2d30*/  ISETP.GT.OR P3, PT, R43, R42, P4 ;  /* 0x0000002a2b00720c */ /* 0x000fe20002764670 */
[C---:B------:R-:W-:Y:S01]  /*2d40*/  @!P0 FFMA.FTZ R6, R11.reuse, R22, R6 ;  /* 0x000000160b068223 */ /* 0x040fe20000010006 */
[----:B------:R-:W-:Y:S01]  /*2d50*/  IADD3 R13, R8, R13, R10 ;  /* 0x0000000d080d7210 */ /* 0x000fe20007ffe00a */
[----:B------:R-:W1:Y:S01]  /*2d60*/  LDS R3, [R3] ;  /* 0x0000000003037984 */ /* 0x000e620000000800 */
[----:B------:R-:W-:Y:S01]  /*2d70*/  @!P0 FFMA.FTZ R7, R11, R23, R7 ;  /* 0x000000170b078223 */ /* 0x000fe20000010007 */
[----:B------:R-:W-:Y:S01]  /*2d80*/  IMAD.MOV.U32 R18, RZ, RZ, R41 ;  /* 0x000000ffff127224 */ /* 0x000fe200078e0029 */
[----:B------:R-:W-:Y:S01]  /*2d90*/  LOP3.LUT R8, R13, 0xf0, RZ, 0xc0, !PT ;  /* 0x000000f00d087812 */ /* 0x000fe200078ec0ff */
[----:B------:R-:W-:Y:S01]  /*2da0*/  @!PT LDS RZ, [RZ] ;  /* 0x00000000fffff984 */ /* 0x000fe20000000800 */
[----:B------:R-:W-:Y:S01]  /*2db0*/  @!PT LDS RZ, [RZ] ;  /* 0x00000000fffff984 */ /* 0x000fe20000000800 */
[----:B------:R-:W-:Y:S01]  /*2dc0*/  @!PT LDS RZ, [RZ] ;  /* 0x00000000fffff984 */ /* 0x000fe20000000800 */
[----:B------:R3:W-:Y:S03]  /*2dd0*/  @!P2 LDGSTS.E.BYPASS.LTC128B.128 [R16+0x3040], desc[UR38][R30.64] ;  /* 0x030400001e10afae */ /* 0x0007e6000b901d66 */
[----:B------:R-:W-:Y:S03]  /*2de0*/  SHF.R.U32.HI R8, RZ, 0x4, R8 ;  /* 0x00000004ff087819 */ /* 0x000fe60000011608 */
[----:B------:R-:W4:Y:S01]  /*2df0*/  @!P3 LDC.64 R34, c[0x0][0x210] ;  /* 0x00008400ff22bb82 */ /* 0x000f220000000a00 */
[----:B------:R-:W-:Y:S01]  /*2e00*/  LOP3.LUT R13, R8, R13, RZ, 0x3c, !PT ;  /* 0x0000000d080d7212 */ /* 0x000fe200078e3cff */
[----:B------:R-:W0:Y:S01]  /*2e10*/  LDGDEPBAR ;  /* 0x00000000000079af */ /* 0x000e220000000000 */
[----:B------:R-:W-:Y:S03]  /*2e20*/  @!P3 SHF.R.S32.HI R17, RZ, 0x1f, R43 ;  /* 0x0000001fff11b819 */ /* 0x000fe6000001142b */
[----:B------:R-:W-:Y:S02]  /*2e30*/  IMAD R14, R13, 0x4, R0 ;  /* 0x000000040d0e7824 */ /* 0x000fe400078e0200 */
[----:B---3--:R-:W3:Y:S01]  /*2e40*/  @!P3 LDC.64 R30, c[0x0][0x238] ;  /* 0x00008e00ff1ebb82 */ /* 0x008ee20000000a00 */
[C---:B--2---:R-:W-:Y:S01]  /*2e50*/  @!P1 FFMA.FTZ R4, R9.reuse, R24, R4 ;  /* 0x0000001809049223 */ /* 0x044fe20000010004 */
[C---:B------:R-:W-:Y:S01]  /*2e60*/  @!P1 FFMA.FTZ R5, R9.reuse, R25, R5 ;  /* 0x0000001909059223 */ /* 0x040fe20000010005 */
[C---:B------:R-:W-:Y:S01]  /*2e70*/  @!P1 FFMA.FTZ R6, R9.reuse, R26, R6 ;  /* 0x0000001a09069223 */ /* 0x040fe20000010006 */
[----:B------:R-:W-:Y:S01]  /*2e80*/  @!P1 FFMA.FTZ R7, R9, R27, R7 ;  /* 0x0000001b09079223 */ /* 0x000fe20000010007 */
[----:B------:R-:W-:Y:S04]  /*2e90*/  DEPBAR.LE SB0, 0x3 ;  /* 0x000080c00000791a */ /* 0x000fe80000000000 */
[----:B------:R-:W2:Y:S01]  /*2ea0*/  LDS R13, [R14] ;  /* 0x000000000e0d7984 */ /* 0x000ea20000000800 */
[----:B-1----:R-:W-:Y:S04]  /*2eb0*/  FSETP.GT.FTZ.AND P2, PT, R3, RZ, PT ;  /* 0x000000ff0300720b */ /* 0x002fe80003f54000 */
        /* <DEDUP_REMOVED lines=8> */
[----:B------:R-:W1:Y:S01]  /*2f40*/  @!P2 LDS.128 R28, [R16+0x4040] ;  /* 0x00404000101ca984 */ /* 0x000e620000000c00 */
[----:B------:R-:W-:Y:S07]  /*2f50*/  ISETP.NE.AND P6, PT, R19, RZ, PT ;  /* 0x000000ff1300720c */ /* 0x000fee0003fc5270 */
[----:B------:R-:W-:Y:S01]  /*2f60*/  @!PT LDS RZ, [RZ] ;  /* 0x00000000fffff984 */ /* 0x000fe20000000800 */
[----:B------:R-:W-:Y:S01]  /*2f70*/  @!PT LDS RZ, [RZ] ;  /* 0x00000000fffff984 */ /* 0x000fe20000000800 */
[----:B------:R-:W-:Y:S01]  /*2f80*/  @!PT LDS RZ, [RZ] ;  /* 0x00000000fffff984 */ /* 0x000fe20000000800 */
[----:B------:R3:W-:Y:S01]  /*2f90*/  @!P3 LDGSTS.E.BYPASS.LTC128B.128 [R16+0x4040], desc[UR38][R34.64] ;  /* 0x040400002210bfae */ /* 0x0007e2000b901d66 */
[----:B--2---:R-:W-:Y:S04]  /*2fa0*/  FSETP.GT.FTZ.AND P3, PT, R13, RZ, PT ;  /* 0x000000ff0d00720b */ /* 0x004fe80003f74000 */
[----:B------:R-:W-:Y:S03]  /*2fb0*/  ISETP.LT.OR P3, PT, R2, RZ, !P3 ;  /* 0x000000ff0200720c */ /* 0x000fe60005f61670 */
[----:B------:R-:W0:Y:S01]  /*2fc0*/  LDGDEPBAR ;  /* 0x00000000000079af */ /* 0x000e220000000000 */
[----:B------:R-:W-:Y:S01]  /*2fd0*/  ISETP.GE.OR P3, PT, R15, R12, P3 ;  /* 0x0000000c0f00720c */ /* 0x000fe20001f66670 */
[----:B------:R-:W-:Y:S11]  /*2fe0*/  DEPBAR.LE SB0, 0x3 ;  /* 0x000080c00000791a */ /* 0x000ff60000000000 */
[----:B------:R-:W-:Y:S01]  /*2ff0*/  @!UPT UIADD3 URZ, URZ, URZ, URZ ;  /* 0x0000003f3f3ff290 */ /* 0x000fe2000fffe03f */
[----:B---3--:R-:W2:Y:S01]  /*3000*/  @!P3 LDS.128 R32, [R16+0x5040] ;  /* 0x005040001020b984 */ /* 0x008ea20000000c00 */
[C---:B-1----:R-:W-:Y:S01]  /*3010*/  @!P2 FFMA.FTZ R4, R3.reuse, R28, R4 ;  /* 0x0000001c0304a223 */ /* 0x042fe20000010004 */
[C---:B------:R-:W-:Y:S01]  /*3020*/  @!P2 FFMA.FTZ R5, R3.reuse, R29, R5 ;  /* 0x0000001d0305a223 */ /* 0x040fe20000010005 */
[C---:B------:R-:W-:Y:S01]  /*3030*/  @!P2 FFMA.FTZ R6, R3.reuse, R30, R6 ;  /* 0x0000001e0306a223 */ /* 0x040fe20000010006 */
[----:B------:R-:W-:Y:S01]  /*3040*/  @!P2 FFMA.FTZ R7, R3, R31, R7 ;  /* 0x0000001f0307a223 */ /* 0x000fe20000010007 */
[C---:B--2---:R-:W-:Y:S01]  /*3050*/  @!P3 FFMA.FTZ R4, R13.reuse, R32, R4 ;  /* 0x000000200d04b223 */ /* 0x044fe20000010004 */
[C---:B------:R-:W-:Y:S01]  /*3060*/  @!P3 FFMA.FTZ R5, R13.reuse, R33, R5 ;  /* 0x000000210d05b223 */ /* 0x040fe20000010005 */
[C---:B------:R-:W-:Y:S01]  /*3070*/  @!P3 FFMA.FTZ R6, R13.reuse, R34, R6 ;  /* 0x000000220d06b223 */ /* 0x040fe20000010006 */
[----:B------:R-:W-:Y:S01]  /*3080*/  @!P3 FFMA.FTZ R7, R13, R35, R7 ;  /* 0x000000230d07b223 */ /* 0x000fe20000010007 */
[----:B------:R-:W-:Y:S09]  /*3090*/  @P6 BRA `(.L_x_1367) ;  /* 0xfffffff400c86947 */ /* 0x000ff2000383ffff */
.L_x_1366:
[----:B------:R-:W-:Y:S05]  /*30a0*/  BSYNC B0 ;  /* 0x0000000000007941 */ /* 0x000fea0003800000 */
.L_x_1365:
[----:B------:R-:W-:Y:S05]  /*30b0*/  @!P5 BRA `(.L_x_1364) ;  /* 0x0000000000d0d947 */ /* 0x000fea0003800000 */
[----:B------:R-:W-:Y:S01]  /*30c0*/  VIADD R11, R41, 0x3 ;  /* 0x00000003290b7836 */ /* 0x000fe20000000000 */
[----:B------:R-:W-:Y:S01]  /*30d0*/  HFMA2.MMA R24, -RZ, RZ, 0, 1.78813934326171875e-07 ;  /* 0x00000003ff187435 */ /* 0x000fe200000001ff */
[----:B------:R-:W-:-:S03]  /*30e0*/  IMAD.MOV.U32 R14, RZ, RZ, RZ ;  /* 0x000000ffff0e7224 */ /* 0x000fc600078e00ff */
[----:B------:R-:W-:-:S07]  /*30f0*/  SHF.R.S32.HI R25, RZ, 0x1f, R11 ;  /* 0x0000001fff197819 */ /* 0x000fce000001140b */
.L_x_1368:
        /* <DEDUP_REMOVED lines=48> */
.L_x_1364:
[----:B------:R-:W-:Y:S05]  /*3400*/  BSYNC B1 ;  /* 0x0000000000017941 */ /* 0x000fea0003800000 */
.L_x_1363:
        /* <DEDUP_REMOVED lines=21> */
        .weak           $__internal_45_$__cuda_sm20_div_u64
        .type           $__internal_45_$__cuda_sm20_div_u64,@function
        .size           $__internal_45_$__cuda_sm20_div_u64,(.L_x_1705 - $__internal_45_$__cuda_sm20_div_u64)
$__internal_45_$__cuda_sm20_div_u64:
        /* <DEDUP_REMOVED lines=60> */
[----:B------:R-:W-:Y:S06]  /*3920*/  RET.REL.NODEC R6 `(_ZN7cutlass13device_kernelIN5flash19FlashAttnFwdCombineIN4cute5tupleIJNS3_1CILi16EEENS5_ILi64EEEEEELi7ELi256ELi1ELb0ELb1EffNS_4arch4Sm90EEEEEvNT_6ParamsE) ;  /* 0xffffffc406b47950 */ /* 0x000fec0003c3ffff */
.L_x_1369:
        /* <DEDUP_REMOVED lines=13> */
.L_x_1705:


//--------------------- .text._ZN7cutlass13device_kernelIN5flash19FlashAttnFwdCombineIN4cute5tupleIJNS3_1CILi16EEENS5_ILi64EEEEEELi6ELi256ELi1ELb0ELb1EffNS_4arch4Sm90EEEEEvNT_6ParamsE --------------------------
	.section	.text._ZN7cutlass13device_kernelIN5flash19FlashAttnFwdCombineIN4cute5tupleIJNS3_1CILi16EEENS5_ILi64EEEEEELi6ELi256ELi1ELb0ELb1EffNS_4arch4Sm90EEEEEvNT_6ParamsE,"ax",@progbits
	.align	128
.text._ZN7cutlass13device_kernelIN5flash19FlashAttnFwdCombineIN4cute5tupleIJNS3_1CILi16EEENS5_ILi64EEEEEELi6ELi256ELi1ELb0ELb1EffNS_4arch4Sm90EEEEEvNT_6ParamsE:
        .type           _ZN7cutlass13device_kernelIN5flash19FlashAttnFwdCombineIN4cute5tupleIJNS3_1CILi16EEENS5_ILi64EEEEEELi6ELi256ELi1ELb0ELb1EffNS_4arch4Sm90EEEEEvNT_6ParamsE,@function
        .size           _ZN7cutlass13device_kernelIN5flash19FlashAttnFwdCombineIN4cute5tupleIJNS3_1CILi16EEENS5_ILi64EEEEEELi6ELi256ELi1ELb0ELb1EffNS_4arch4Sm90EEEEEvNT_6ParamsE,(.L_x_1707 - _ZN7cutlass13device_kernelIN5flash19FlashAttnFwdCombineIN4cute5tupleIJNS3_1CILi16EEENS5_ILi64EEEEEELi6ELi256ELi1ELb0ELb1EffNS_4arch4Sm90EEEEEvNT_6ParamsE)
        .other          _ZN7cutlass13device_kernelIN5flash19FlashAttnFwdCombineIN4cute5tupleIJNS3_1CILi16EEENS5_ILi64EEEEEELi6ELi256ELi1ELb0ELb1EffNS_4arch4Sm90EEEEEvNT_6ParamsE,@"STO_CUDA_ENTRY STV_DEFAULT"
_ZN7cutlass13device_kernelIN5flash19FlashAttnFwdCombineIN4cute5tupleIJNS3_1CILi16EEENS5_ILi64EEEEEELi6ELi256ELi1ELb0ELb1EffNS_4arch4Sm90EEEEEvNT_6ParamsE:
        /* <DEDUP_REMOVED lines=57> */
.L_x_1370:
        /* <DEDUP_REMOVED lines=25> */
.L_x_1371:
        /* <DEDUP_REMOVED lines=101> */
.L_x_1373:
        /* <DEDUP_REMOVED lines=14> */
[----:B------:R-:W-:Y:S05]  /*0c50*/  CALL.REL.NOINC `($__internal_46_$__cuda_sm20_div_u64) ;  /* 0x00000020008c7944 */ /* 0x000fea0003c00000 */
[----:B------:R-:W-:Y:S05]  /*0c60*/  BRA `(.L_x_1375) ;  /* 0x00000000004c7947 */ /* 0x000fea0003800000 */
.L_x_1374:
        /* <DEDUP_REMOVED lines=19> */
.L_x_1375:
[----:B------:R-:W-:Y:S02]  /*0da0*/  IADD3 R8, R8, -0x1, RZ ;  /* 0xffffffff08087810 */ /* 0x000fe40007ffe0ff */
[----:B------:R-:W-:-:S03]  /*0db0*/  MOV R20, R0 ;  /* 0x0000000000147202 */ /* 0x000fc60000000f00 */
.L_x_1372:
        /* <DEDUP_REMOVED lines=15> */
[C---:B------:R-:W-:Y:S01]  /*0eb0*/  VIADD R29, R12.reuse, 0x20 ;  /* 0x000000200c1d7836 */ /* 0x040fe20000000000 */
[----:B------:R-:W2:Y:S01]  /*0ec0*/  S2UR UR6, SR_CgaCtaId ;  /* 0x00000000000679c3 */ /* 0x000ea20000008800 */
[C---:B------:R-:W-:Y:S01]  /*0ed0*/  ISETP.GE.AND P6, PT, R12.reuse, R16, PT ;  /* 0x000000100c00720c */ /* 0x040fe20003fc6270 */
[----:B------:R-:W-:Y:S01]  /*0ee0*/  VIADD R30, R12, 0x10 ;  /* 0x000000100c1e7836 */ /* 0x000fe20000000000 */
[----:B------:R-:W-:Y:S01]  /*0ef0*/  MOV R0, R3 ;  /* 0x0000000300007202 */ /* 0x000fe20000000f00 */
[----:B------:R-:W-:Y:S01]  /*0f00*/  @P1 IMAD.HI.U32 R4, R3, R20, RZ ;  /* 0x0000001403041227 */ /* 0x000fe200078e00ff */
[-C--:B------:R-:W-:Y:S01]  /*0f10*/  ISETP.GE.AND P4, PT, R29, R16.reuse, PT ;  /* 0x000000101d00720c */ /* 0x080fe20003f86270 */
[----:B------:R-:W-:Y:S01]  /*0f20*/  UMOV UR7, 0x400 ;  /* 0x0000040000077882 */ /* 0x000fe20000000000 */
[----:B------:R-:W-:Y:S01]  /*0f30*/  ISETP.GE.AND P5, PT, R30, R16, PT ;  /* 0x000000101e00720c */ /* 0x000fe20003fa6270 */
[----:B------:R-:W-:Y:S01]  /*0f40*/  ULDC.64 UR4, c[0x0][0x270] ;  /* 0x00009c0000047ab9 */ /* 0x000fe20000000a00 */
[----:B------:R-:W-:Y:S01]  /*0f50*/  @P1 SHF.R.U32.HI R0, RZ, R8, R4 ;  /* 0x00000008ff001219 */ /* 0x000fe20000011604 */
[----:B------:R-:W-:Y:S01]  /*0f60*/  IMAD.MOV.U32 R32, RZ, RZ, R24 ;  /* 0x000000ffff207224 */ /* 0x000fe200078e0018 */
[----:B------:R-:W-:-:S02]  /*0f70*/  MOV R33, R25 ;  /* 0x0000001900217202 */ /* 0x000fc40000000f00 */
[--C-:B------:R-:W-:Y:S01]  /*0f80*/  SHF.R.S32.HI R9, RZ, 0x1f, R0.reuse ;  /* 0x0000001fff097819 */ /* 0x100fe20000011400 */
[----:B------:R-:W3:Y:S01]  /*0f90*/  @!P6 LDC.64 R26, c[0x0][0x268] ;  /* 0x00009a00ff1aeb82 */ /* 0x000ee20000000a00 */
[----:B------:R-:W-:Y:S02]  /*0fa0*/  IMAD.MOV R4, RZ, RZ, -R0 ;  /* 0x000000ffff047224 */ /* 0x000fe400078e0a00 */
[----:B------:R-:W-:-:S03]  /*0fb0*/  IMAD.WIDE.U32 R32, R0, UR4, R32 ;  /* 0x0000000400207c25 */ /* 0x000fc6000f8e0020 */
[----:B------:R-:W-:Y:S01]  /*0fc0*/  @!P5 SHF.R.S32.HI R23, RZ, 0x1f, R30 ;  /* 0x0000001fff17d819 */ /* 0x000fe2000001141e */
[----:B------:R-:W-:Y:S01]  /*0fd0*/  IMAD R9, R9, UR4, RZ ;  /* 0x0000000409097c24 */ /* 0x000fe2000f8e02ff */
[----:B------:R-:W4:Y:S01]  /*0fe0*/  @!P4 LDC.64 R6, c[0x0][0x268] ;  /* 0x00009a00ff06cb82 */ /* 0x000f220000000a00 */
[----:B------:R-:W-:Y:S01]  /*0ff0*/  IMAD R4, R22, R4, R3 ;  /* 0x0000000416047224 */ /* 0x000fe200078e0203 */
[----:B--2---:R-:W-:Y:S01]  /*1000*/  ULEA UR6, UR6, UR7, 0x18 ;  /* 0x0000000706067291 */ /* 0x004fe2000f8ec03f */
[----:B------:R-:W-:Y:S01]  /*1010*/  IMAD R9, R0, UR5, R9 ;  /* 0x0000000500097c24 */ /* 0x000fe2000f8e0209 */
[----:B------:R-:W-:Y:S01]  /*1020*/  @!P6 SHF.R.S32.HI R3, RZ, 0x1f, R12 ;  /* 0x0000001fff03e819 */ /* 0x000fe2000001140c */
[----:B------:R-:W-:Y:S01]  /*1030*/  @P6 IMAD.MOV.U32 R0, RZ, RZ, -0x800000 ;  /* 0xff800000ff006424 */ /* 0x000fe200078e00ff */
[----:B------:R-:W-:Y:S02]  /*1040*/  SHF.R.S32.HI R28, RZ, 0x1f, R4 ;  /* 0x0000001fff1c7819 */ /* 0x000fe40000011404 */
[----:B------:R-:W2:Y:S01]  /*1050*/  @!P5 LDC.64 R14, c[0x0][0x268] ;  /* 0x00009a00ff0edb82 */ /* 0x000ea20000000a00 */
[----:B------:R-:W-:-:S02]  /*1060*/  LEA R31, R31, UR6, 0x2 ;  /* 0x000000061f1f7c11 */ /* 0x000fc4000f8e10ff */
[----:B------:R-:W-:-:S03]  /*1070*/  IADD3 R32, P0, R4, R32, RZ ;  /* 0x0000002004207210 */ /* 0x000fc60007f1e0ff */
[----:B------:R5:W-:Y:S01]  /*1080*/  @P6 STS [R31], R0 ;  /* 0x000000001f006388 */ /* 0x000be20000000800 */
[----:B------:R-:W-:Y:S01]  /*1090*/  IADD3.X R33, R28, R33, R9, P0, !PT ;  /* 0x000000211c217210 */ /* 0x000fe200007fe409 */
[----:B------:R-:W1:Y:S01]  /*10a0*/  @!P6 LDC.64 R18, c[0x0][0x250] ;  /* 0x00009400ff12eb82 */ /* 0x000e620000000a00 */
[----:B---3--:R-:W-:Y:S01]  /*10b0*/  @!P6 IMAD R3, R3, R26, RZ ;  /* 0x0000001a0303e224 */ /* 0x008fe200078e02ff */
[----:B------:R-:W-:Y:S02]  /*10c0*/  @!P5 MOV R34, R32 ;  /* 0x000000200022d202 */ /* 0x000fe40000000f00 */
[----:B------:R-:W-:Y:S02]  /*10d0*/  @!P5 IMAD.MOV.U32 R35, RZ, RZ, R33 ;  /* 0x000000ffff23d224 */ /* 0x000fe400078e0021 */
[C---:B------:R-:W-:Y:S02]  /*10e0*/  @!P6 IMAD R3, R12.reuse, R27, R3 ;  /* 0x0000001b0c03e224 */ /* 0x040fe400078e0203 */
[----:B------:R-:W3:Y:S01]  /*10f0*/  @!P5 LDC.64 R10, c[0x0][0x250] ;  /* 0x00009400ff0adb82 */ /* 0x000ee20000000a00 */
[----:B------:R-:W-:-:S04]  /*1100*/  @!P6 IMAD.WIDE.U32 R26, R12, R26, R32 ;  /* 0x0000001a0c1ae225 */ /* 0x000fc800078e0020 */
[----:B------:R-:W-:-:S03]  /*1110*/  @!P6 IMAD.IADD R3, R27, 0x1, R3 ;  /* 0x000000011b03e824 */ /* 0x000fc600078e0203 */
[----:B------:R-:W3:Y:S01]  /*1120*/  @!P4 LDC.64 R4, c[0x0][0x250] ;  /* 0x00009400ff04cb82 */ /* 0x000ee20000000a00 */
[-C--:B--2---:R-:W-:Y:S02]  /*1130*/  @!P5 IMAD R23, R23, R14.reuse, RZ ;  /* 0x0000000e1717d224 */ /* 0x084fe400078e02ff */
[----:B------:R-:W-:Y:S01]  /*1140*/  @!P5 IMAD.WIDE.U32 R34, R30, R14, R34 ;  /* 0x0000000e1e22d225 */ /* 0x000fe200078e0022 */
[----:B-----5:R-:W-:-:S03]  /*1150*/  @!P4 SHF.R.S32.HI R0, RZ, 0x1f, R29 ;  /* 0x0000001fff00c819 */ /* 0x020fc6000001141d */
[----:B------:R-:W-:Y:S01]  /*1160*/  @!P5 IMAD R15, R30, R15, R23 ;  /* 0x0000000f1e0fd224 */ /* 0x000fe200078e0217 */
[----:B-1----:R-:W-:Y:S01]  /*1170*/  @!P6 LEA R18, P0, R26, R18, 0x2 ;  /* 0x000000121a12e211 */ /* 0x002fe200078010ff */
[----:B----4-:R-:W-:-:S03]  /*1180*/  @!P4 IMAD R0, R0, R6, RZ ;  /* 0x000000060000c224 */ /* 0x010fc600078e02ff */
[----:B------:R-:W-:Y:S01]  /*1190*/  @!P6 LEA.HI.X R19, R26, R19, R3, 0x2, P0 ;  /* 0x000000131a13e211 */ /* 0x000fe200000f1403 */
[----:B------:R-:W-:Y:S01]  /*11a0*/  @!P5 IMAD.IADD R15, R35, 0x1, R15 ;  /* 0x00000001230fd824 */ /* 0x000fe200078e020f */
[----:B------:R-:W-:Y:S01]  /*11b0*/  @P5 MOV R3, 0xff800000 ;  /* 0xff80000000035802 */ /* 0x000fe20000000f00 */
[C---:B------:R-:W-:Y:S01]  /*11c0*/  @!P4 IMAD R0, R29.reuse, R7, R0 ;  /* 0x000000071d00c224 */ /* 0x040fe200078e0200 */
[----:B------:R-:W-:Y:S01]  /*11d0*/  IADD3 R7, R12, 0x30, RZ ;  /* 0x000000300c077810 */ /* 0x000fe20007ffe0ff */
[----:B------:R-:W-:Y:S01]  /*11e0*/  @!P4 IMAD.WIDE.U32 R28, R29, R6, R32 ;  /* 0x000000061d1cc225 */ /* 0x000fe200078e0020 */
[----:B---3--:R-:W-:Y:S01]  /*11f0*/  @!P5 LEA R10, P2, R34, R10, 0x2 ;  /* 0x0000000a220ad211 */ /* 0x008fe200078410ff */
[----:B------:R-:W-:Y:S01]  /*1200*/  @!PT LDS RZ, [RZ] ;  /* 0x00000000fffff984 */ /* 0x000fe20000000800 */
[----:B------:R-:W-:Y:S01]  /*1210*/  @!PT LDS RZ, [RZ] ;  /* 0x00000000fffff984 */ /* 0x000fe20000000800 */
[----:B------:R-:W-:Y:S01]  /*1220*/  @!PT LDS RZ, [RZ] ;  /* 0x00000000fffff984 */ /* 0x000fe20000000800 */
[----:B------:R2:W-:Y:S01]  /*1230*/  @!P6 LDGSTS.E.LTC128B [R31], desc[UR38][R18.64] ;  /* 0x00000000121fefae */ /* 0x0005e2000b921966 */
[----:B------:R-:W-:Y:S02]  /*1240*/  ISETP.GE.AND P3, PT, R7, R16, PT ;  /* 0x000000100700720c */ /* 0x000fe40003f66270 */
[----:B------:R-:W-:Y:S01]  /*1250*/  @!P4 IADD3 R0, R29, R0, RZ ;  /* 0x000000001d00c210 */ /* 0x000fe20007ffe0ff */
[----:B------:R1:W-:Y:S01]  /*1260*/  @P5 STS [R31+0x400], R3 ;  /* 0x000400031f005388 */ /* 0x0003e20000000800 */
[----:B------:R-:W-:-:S02]  /*1270*/  @!P4 LEA R4, P0, R28, R4, 0x2 ;  /* 0x000000041c04c211 */ /* 0x000fc400078010ff */
[----:B------:R-:W-:Y:S02]  /*1280*/  @!P5 LEA.HI.X R11, R34, R11, R15, 0x2, P2 ;  /* 0x0000000b220bd211 */ /* 0x000fe400010f140f */
[----:B------:R-:W-:-:S03]  /*1290*/  @!P4 LEA.HI.X R5, R28, R5, R0, 0x2, P0 ;  /* 0x000000051c05c211 */ /* 0x000fc600000f1400 */
[----:B------:R-:W-:Y:S01]  /*12a0*/  @!PT LDS RZ, [RZ] ;  /* 0x00000000fffff984 */ /* 0x000fe20000000800 */
[----:B------:R-:W-:Y:S01]  /*12b0*/  @!PT LDS RZ, [RZ] ;  /* 0x00000000fffff984 */ /* 0x000fe20000000800 */
[----:B------:R-:W-:Y:S01]  /*12c0*/  @!PT LDS RZ, [RZ] ;  /* 0x00000000fffff984 */ /* 0x000fe20000000800 */
[----:B------:R2:W-:Y:S02]  /*12d0*/  @!P5 LDGSTS.E.LTC128B [R31+0x400], desc[UR38][R10.64] ;  /* 0x004000000a1fdfae */ /* 0x0005e4000b921966 */
        /* <DEDUP_REMOVED lines=24> */
.L_x_1377:
[----:B------:R-:W-:Y:S05]  /*1460*/  BSYNC B0 ;  /* 0x0000000000007941 */ /* 0x000fea0003800000 */
.L_x_1376:
[----:B------:R-:W-:Y:S01]  /*1470*/  USHF.L.U32 UR4, UR36, 0x6, URZ ;  /* 0x0000000624047899 */ /* 0x000fe2000800063f */
[----:B--2---:R-:W2:Y:S01]  /*1480*/  LDC.64 R4, c[0x0][0x240] ;  /* 0x00009000ff047b82 */ /* 0x004ea20000000a00 */
[C---:B------:R-:W-:Y:S01]  /*1490*/  @P1 IMAD.HI.U32 R0, R21.reuse, R20, RZ ;  /* 0x0000001415001227 */ /* 0x040fe200078e00ff */
[----:B------:R-:W-:Y:S01]  /*14a0*/  ISETP.GE.AND P0, PT, R21, R17, PT ;  /* 0x000000111500720c */ /* 0x000fe20003f06270 */
[----:B------:R-:W-:Y:S01]  /*14b0*/  USHF.R.S32.HI UR5, URZ, 0x1f, UR4 ;  /* 0x0000001f3f057899 */ /* 0x000fe20008011404 */
        /* <DEDUP_REMOVED lines=28> */
[----:B------:R-:W3:Y:S01]  /*1680*/  @!P3 LDC.64 R16, c[0x0][0x238] ;  /* 0x00008e00ff10bb82 */ /* 0x000ee20000000a00 */
[----:B------:R-:W-:Y:S02]  /*1690*/  IADD3.X R37, R34, R27, R3, P0, !PT ;  /* 0x0000001b22257210 */ /* 0x000fe400007fe403 */
[----:B------:R-:W-:-:S04]  /*16a0*/  MOV R3, 0x400 ;  /* 0x0000040000037802 */ /* 0x000fc80000000f00 */
[----:B----4-:R-:W-:Y:S01]  /*16b0*/  LEA R0, R0, R3, 0x18 ;  /* 0x0000000300007211 */ /* 0x010fe200078ec0ff */
[----:B------:R-:W4:Y:S01]  /*16c0*/  @!P4 LDC.64 R6, c[0x0][0x210] ;  /* 0x00008400ff06cb82 */ /* 0x000f220000000a00 */
[----:B-1----:R-:W-:-:S03]  /*16d0*/  @!P4 IADD3 R18, P1, R36, R18, RZ ;  /* 0x000000122412c210 */ /* 0x002fc60007f3e0ff */
[----:B------:R-:W-:Y:S02]  /*16e0*/  @!P4 IMAD R3, R15, 0x4, R0 ;  /* 0x000000040f03c824 */ /* 0x000fe400078e0200 */
        /* <DEDUP_REMOVED lines=129> */
.L_x_1379:
[----:B------:R-:W-:Y:S05]  /*1f00*/  BSYNC B0 ;  /* 0x0000000000007941 */ /* 0x000fea0003800000 */
.L_x_1378:
[----:B------:R-:W-:Y:S01]  /*1f10*/  IMAD R35, R12, 0x4, R0 ;  /* 0x000000040c237824 */ /* 0x000fe200078e0200 */
[----:B------:R-:W-:Y:S01]  /*1f20*/  STS [R21], R16 ;  /* 0x0000001015007388 */ /* 0x000fe20000000800 */
[----:B------:R-:W-:Y:S01]  /*1f30*/  BSSY B1, `(.L_x_1380) ;  /* 0x00000e0000017945 */ /* 0x000fe20003800000 */
[----:B-1----:R-:W-:Y:S02]  /*1f40*/  CS2R R4, SRZ ;  /* 0x0000000000047805 */ /* 0x002fe4000001ff00 */
[----:B------:R-:W-:Y:S04]  /*1f50*/  STS [R21+0x400], R11 ;  /* 0x0004000b15007388 */ /* 0x000fe80000000800 */
[----:B------:R-:W-:Y:S04]  /*1f60*/  STS [R21+0x800], R10 ;  /* 0x0008000a15007388 */ /* 0x000fe80000000800 */
[----:B------:R1:W-:Y:S04]  /*1f70*/  STS [R21+0xc00], R6 ;  /* 0x000c000615007388 */ /* 0x0003e80000000800 */
        /* <DEDUP_REMOVED lines=23> */
.L_x_1384:
        /* <DEDUP_REMOVED lines=142> */
.L_x_1383:
[----:B------:R-:W-:Y:S05]  /*29d0*/  BSYNC B0 ;  /* 0x0000000000007941 */ /* 0x000fea0003800000 */
.L_x_1382:
[----:B------:R-:W-:Y:S05]  /*29e0*/  @!P5 BRA `(.L_x_1381) ;  /* 0x0000000000d0d947 */ /* 0x000fea0003800000 */
[----:B------:R-:W-:Y:S01]  /*29f0*/  VIADD R8, R40, 0x3 ;  /* 0x0000000328087836 */ /* 0x000fe20000000000 */
[----:B------:R-:W-:Y:S01]  /*2a00*/  HFMA2.MMA R20, -RZ, RZ, 0, 1.78813934326171875e-07 ;  /* 0x00000003ff147435 */ /* 0x000fe200000001ff */
[----:B------:R-:W-:-:S03]  /*2a10*/  IMAD.MOV.U32 R10, RZ, RZ, RZ ;  /* 0x000000ffff0a7224 */ /* 0x000fc600078e00ff */
[----:B------:R-:W-:-:S07]  /*2a20*/  SHF.R.S32.HI R11, RZ, 0x1f, R8 ;  /* 0x0000001fff0b7819 */ /* 0x000fce0000011408 */
.L_x_1385:
        /* <DEDUP_REMOVED lines=48> */
.L_x_1381:
[----:B------:R-:W-:Y:S05]  /*2d30*/  BSYNC B1 ;  /* 0x0000000000017941 */ /* 0x000fea0003800000 */
.L_x_1380:
        /* <DEDUP_REMOVED lines=21> */
        .weak           $__internal_46_$__cuda_sm20_div_u64
        .type           $__internal_46_$__cuda_sm20_div_u64,@function
        .size           $__internal_46_$__cuda_sm20_div_u64,(.L_x_1707 - $__internal_46_$__cuda_sm20_div_u64)
$__internal_46_$__cuda_sm20_div_u64:
        /* <DEDUP_REMOVED lines=61> */
[----:B------:R-:W-:Y:S06]  /*3260*/  RET.REL.NODEC R2 `(_ZN7cutlass13device_kernelIN5flash19FlashAttnFwdCombineIN4cute5tupleIJNS3_1CILi16EEENS5_ILi64EEEEEELi6ELi256ELi1ELb0ELb1EffNS_4arch4Sm90EEEEEvNT_6ParamsE) ;  /* 0xffffffcc02647950 */ /* 0x000fec0003c3ffff */
.L_x_1386:
        /* <DEDUP_REMOVED lines=9> */
.L_x_1707:


//--------------------- .text._ZN7cutlass13device_kernelIN5flash19FlashAttnFwdCombineIN4cute5tupleIJNS3_1CILi16EEENS5_ILi64EEEEEELi5ELi256ELi1ELb0ELb1EffNS_4arch4Sm90EEEEEvNT_6ParamsE --------------------------
	.section	.text._ZN7cutlass13device_kernelIN5flash19FlashAttnFwdCombineIN4cute5tupleIJNS3_1CILi16EEENS5_ILi64EEEEEELi5ELi256ELi1ELb0ELb1EffNS_4arch4Sm90EEEEEvNT_6ParamsE,"ax",@progbits
	.align	128
.text._ZN7cutlass13device_kernelIN5flash19FlashAttnFwdCombineIN4cute5tupleIJNS3_1CILi16EEENS5_ILi64EEEEEELi5ELi256ELi1ELb0ELb1EffNS_4arch4Sm90EEEEEvNT_6ParamsE:
        .type           _ZN7cutlass13device_kernelIN5flash19FlashAttnFwdCombineIN4cute5tupleIJNS3_1CILi16EEENS5_ILi64EEEEEELi5ELi256ELi1ELb0ELb1EffNS_4arch4Sm90EEEEEvNT_6ParamsE,@function
        .size           _ZN7cutlass13device_kernelIN5flash19FlashAttnFwdCombineIN4cute5tupleIJNS3_1CILi16EEENS5_ILi64EEEEEELi5ELi256ELi1ELb0ELb1EffNS_4arch4Sm90EEEEEvNT_6ParamsE,(.L_x_1709 - _ZN7cutlass13device_kernelIN5flash19FlashAttnFwdCombineIN4cute5tupleIJNS3_1CILi16EEENS5_ILi64EEEEEELi5ELi256ELi1ELb0ELb1EffNS_4arch4Sm90EEEEEvNT_6ParamsE)
        .other          _ZN7cutlass13device_kernelIN5flash19FlashAttnFwdCombineIN4cute5tupleIJNS3_1CILi16EEENS5_ILi64EEEEEELi5ELi256ELi1ELb0ELb1EffNS_4arch4Sm90EEEEEvNT_6ParamsE,@"STO_CUDA_ENTRY STV_DEFAULT"
_ZN7cutlass13device_kernelIN5flash19FlashAttnFwdCombineIN4cute5tupleIJNS3_1CILi16EEENS5_ILi64EEEEEELi5ELi256ELi1ELb0ELb1EffNS_4arch4Sm90EEEEEvNT_6ParamsE:
        /* <DEDUP_REMOVED lines=57> */
.L_x_1387:
        /* <DEDUP_REMOVED lines=25> */
.L_x_1388:
        /* <DEDUP_REMOVED lines=101> */
.L_x_1390:
        /* <DEDUP_REMOVED lines=14> */
[----:B------:R-:W-:Y:S05]  /*0c50*/  CALL.REL.NOINC `($__internal_47_$__cuda_sm20_div_u64) ;  /* 0x0000001c00ac7944 */ /* 0x000fea0003c00000 */
[----:B------:R-:W-:Y:S05]  /*0c60*/  BRA `(.L_x_1392) ;  /* 0x00000000004c7947 */ /* 0x000fea0003800000 */
.L_x_1391:
        /* <DEDUP_REMOVED lines=19> */
.L_x_1392:
[----:B------:R-:W-:Y:S02]  /*0da0*/  IADD3 R8, R8, -0x1, RZ ;  /* 0xffffffff08087810 */ /* 0x000fe40007ffe0ff */
[----:B------:R-:W-:-:S03]  /*0db0*/  MOV R20, R0 ;  /* 0x0000000000147202 */ /* 0x000fc60000000f00 */
.L_x_1389:
        /* <DEDUP_REMOVED lines=38> */
[----:B------:R-:W-:Y:S02]  /*1020*/  LEA R14, R14, UR4, 0x2 ;  /* 0x000000040e0e7c11 */ /* 0x000fe4000f8e10ff */
[----:B------:R-:W-:Y:S01]  /*1030*/  ISETP.GE.AND P2, PT, R0, R16, PT ;  /* 0x000000100000720c */ /* 0x000fe20003f46270 */
[----:B---3--:R-:W-:-:S04]  /*1040*/  @!P3 IMAD R3, R3, R6, RZ ;  /* 0x000000060303b224 */ /* 0x008fc800078e02ff */
[C---:B------:R-:W-:Y:S02]  /*1050*/  @!P3 IMAD R3, R12.reuse, R7, R3 ;  /* 0x000000070c03b224 */ /* 0x040fe400078e0203 */
[----:B------:R-:W-:-:S04]  /*1060*/  @!P3 IMAD.WIDE.U32 R6, R12, R6, R18 ;  /* 0x000000060c06b225 */ /* 0x000fc800078e0012 */
[----:B------:R-:W-:Y:S01]  /*1070*/  @!P3 IMAD.IADD R3, R7, 0x1, R3 ;  /* 0x000000010703b824 */ /* 0x000fe200078e0203 */
[C---:B----4-:R-:W-:Y:S02]  /*1080*/  @!P3 LEA R26, P0, R6.reuse, R4, 0x2 ;  /* 0x00000004061ab211 */ /* 0x050fe400078010ff */
        /* <DEDUP_REMOVED lines=25> */
.L_x_1394:
[----:B------:R-:W-:Y:S05]  /*1220*/  BSYNC B0 ;  /* 0x0000000000007941 */ /* 0x000fea0003800000 */
.L_x_1393:
        /* <DEDUP_REMOVED lines=8> */
[----:B---3--:R-:W-:Y:S01]  /*12b0*/  IMAD.SHL.U32 R14, R2, 0x4, RZ ;  /* 0x00000004020e7824 */ /* 0x008fe200078e00ff */
        /* <DEDUP_REMOVED lines=143> */
.L_x_1396:
[----:B------:R-:W-:Y:S05]  /*1bb0*/  BSYNC B0 ;  /* 0x0000000000007941 */ /* 0x000fea0003800000 */
.L_x_1395:
[----:B------:R-:W-:Y:S01]  /*1bc0*/  STS [R18], R10 ;  /* 0x0000000a12007388 */ /* 0x000fe20000000800 */
[----:B------:R-:W-:Y:S01]  /*1bd0*/  BSSY B1, `(.L_x_1397) ;  /* 0x00000de000017945 */ /* 0x000fe20003800000 */
[----:B-1----:R-:W-:Y:S02]  /*1be0*/  CS2R R4, SRZ ;  /* 0x0000000000047805 */ /* 0x002fe4000001ff00 */
        /* <DEDUP_REMOVED lines=24> */
.L_x_1401:
        /* <DEDUP_REMOVED lines=142> */
.L_x_1400:
[----:B------:R-:W-:Y:S05]  /*2650*/  BSYNC B0 ;  /* 0x0000000000007941 */ /* 0x000fea0003800000 */
.L_x_1399:
[----:B------:R-:W-:Y:S05]  /*2660*/  @!P5 BRA `(.L_x_1398) ;  /* 0x0000000000d0d947 */ /* 0x000fea0003800000 */
[----:B------:R-:W-:Y:S01]  /*2670*/  VIADD R8, R40, 0x3 ;  /* 0x0000000328087836 */ /* 0x000fe20000000000 */
[----:B------:R-:W-:Y:S01]  /*2680*/  HFMA2.MMA R20, -RZ, RZ, 0, 1.78813934326171875e-07 ;  /* 0x00000003ff147435 */ /* 0x000fe200000001ff */
[----:B------:R-:W-:-:S03]  /*2690*/  IMAD.MOV.U32 R10, RZ, RZ, RZ ;  /* 0x000000ffff0a7224 */ /* 0x000fc600078e00ff */
[----:B------:R-:W-:-:S07]  /*26a0*/  SHF.R.S32.HI R11, RZ, 0x1f, R8 ;  /* 0x0000001fff0b7819 */ /* 0x000fce0000011408 */
.L_x_1402:
        /* <DEDUP_REMOVED lines=48> */
.L_x_1398:
[----:B------:R-:W-:Y:S05]  /*29b0*/  BSYNC B1 ;  /* 0x0000000000017941 */ /* 0x000fea0003800000 */
.L_x_1397:
        /* <DEDUP_REMOVED lines=21> */
        .weak           $__internal_47_$__cuda_sm20_div_u64
        .type           $__internal_47_$__cuda_sm20_div_u64,@function
        .size           $__internal_47_$__cuda_sm20_div_u64,(.L_x_1709 - $__internal_47_$__cuda_sm20_div_u64)
$__internal_47_$__cuda_sm20_div_u64:
        /* <DEDUP_REMOVED lines=61> */
[----:B------:R-:W-:Y:S06]  /*2ee0*/  RET.REL.NODEC R2 `(_ZN7cutlass13device_kernelIN5flash19FlashAttnFwdCombineIN4cute5tupleIJNS3_1CILi16EEENS5_ILi64EEEEEELi5ELi256ELi1ELb0ELb1EffNS_4arch4Sm90EEEEEvNT_6ParamsE) ;  /* 0xffffffd002447950 */ /* 0x000fec0003c3ffff */
.L_x_1403:
        /* <DEDUP_REMOVED lines=9> */
.L_x_1709:


//--------------------- .text._ZN7cutlass13device_kernelIN5flash19FlashAttnFwdCombineIN4cute5tupleIJNS3_1CILi16EEENS5_ILi64EEEEEELi4ELi256ELi1ELb0ELb1EffNS_4arch4Sm90EEEEEvNT_6ParamsE --------------------------
	.section	.text._ZN7cutlass13device_kernelIN5flash19FlashAttnFwdCombineIN4cute5tupleIJNS3_1CILi16EEENS5_ILi64EEEEEELi4ELi256ELi1ELb0ELb1EffNS_4arch4Sm90EEEEEvNT_6ParamsE,"ax",@progbits
	.align	128
.text._ZN7cutlass13device_kernelIN5flash19FlashAttnFwdCombineIN4cute5tupleIJNS3_1CILi16EEENS5_ILi64EEEEEELi4ELi256ELi1ELb0ELb1EffNS_4arch4Sm90EEEEEvNT_6ParamsE:
        .type           _ZN7cutlass13device_kernelIN5flash19FlashAttnFwdCombineIN4cute5tupleIJNS3_1CILi16EEENS5_ILi64EEEEEELi4ELi256ELi1ELb0ELb1EffNS_4arch4Sm90EEEEEvNT_6ParamsE,@function
        .size           _ZN7cutlass13device_kernelIN5flash19FlashAttnFwdCombineIN4cute5tupleIJNS3_1CILi16EEENS5_ILi64EEEEEELi4ELi256ELi1ELb0ELb1EffNS_4arch4Sm90EEEEEvNT_6ParamsE,(.L_x_1711 - _ZN7cutlass13device_kernelIN5flash19FlashAttnFwdCombineIN4cute5tupleIJNS3_1CILi16EEENS5_ILi64EEEEEELi4ELi256ELi1ELb0ELb1EffNS_4arch4Sm90EEEEEvNT_6ParamsE)
        .other          _ZN7cutlass13device_kernelIN5flash19FlashAttnFwdCombineIN4cute5tupleIJNS3_1CILi16EEENS5_ILi64EEEEEELi4ELi256ELi1ELb0ELb1EffNS_4arch4Sm90EEEEEvNT_6ParamsE,@"STO_CUDA_ENTRY STV_DEFAULT"
_ZN7cutlass13device_kernelIN5flash19FlashAttnFwdCombineIN4cute5tupleIJNS3_1CILi16EEENS5_ILi64EEEEEELi4ELi256ELi1ELb0ELb1EffNS_4arch4Sm90EEEEEvNT_6ParamsE:
        /* <DEDUP_REMOVED lines=57> */
.L_x_1404:
        /* <DEDUP_REMOVED lines=25> */
.L_x_1405:
        /* <DEDUP_REMOVED lines=101> */
.L_x_1407:
        /* <DEDUP_REMOVED lines=14> */
[----:B------:R-:W-:Y:S05]  /*0c50*/  CALL.REL.NOINC `($__internal_48_$__cuda_sm20_div_u64) ;  /* 0x0000001c003c7944 */ /* 0x000fea0003c00000 */
[----:B------:R-:W-:Y:S05]  /*0c60*/  BRA `(.L_x_1409) ;  /* 0x00000000004c7947 */ /* 0x000fea0003800000 */
.L_x_1408:
        /* <DEDUP_REMOVED lines=19> */
.L_x_1409:
[----:B------:R-:W-:Y:S02]  /*0da0*/  IADD3 R8, R8, -0x1, RZ ;  /* 0xffffffff08087810 */ /* 0x000fe40007ffe0ff */
[----:B------:R-:W-:-:S07]  /*0db0*/  MOV R20, R0 ;  /* 0x0000000000147202 */ /* 0x000fce0000000f00 */
.L_x_1406:
        /* <DEDUP_REMOVED lines=52> */
.L_x_1411:
[----:B------:R-:W-:Y:S05]  /*1100*/  BSYNC B0 ;  /* 0x0000000000007941 */ /* 0x000fea0003800000 */
.L_x_1410:
        /* <DEDUP_REMOVED lines=143> */
.L_x_1413:
[----:B------:R-:W-:Y:S05]  /*1a00*/  BSYNC B0 ;  /* 0x0000000000007941 */ /* 0x000fea0003800000 */
.L_x_1412:
        /* <DEDUP_REMOVED lines=26> */
.L_x_1418:
        /* <DEDUP_REMOVED lines=142> */
.L_x_1417:
[----:B------:R-:W-:Y:S05]  /*2490*/  BSYNC B0 ;  /* 0x0000000000007941 */ /* 0x000fea0003800000 */
.L_x_1416:
[----:B------:R-:W-:Y:S05]  /*24a0*/  @!P5 BRA `(.L_x_1415) ;  /* 0x0000000000d0d947 */ /* 0x000fea0003800000 */
[----:B------:R-:W-:Y:S01]  /*24b0*/  VIADD R8, R40, 0x3 ;  /* 0x0000000328087836 */ /* 0x000fe20000000000 */
[----:B------:R-:W-:Y:S01]  /*24c0*/  HFMA2.MMA R20, -RZ, RZ, 0, 1.78813934326171875e-07 ;  /* 0x00000003ff147435 */ /* 0x000fe200000001ff */
[----:B------:R-:W-:-:S03]  /*24d0*/  IMAD.MOV.U32 R10, RZ, RZ, RZ ;  /* 0x000000ffff0a7224 */ /* 0x000fc600078e00ff */
[----:B------:R-:W-:-:S07]  /*24e0*/  SHF.R.S32.HI R11, RZ, 0x1f, R8 ;  /* 0x0000001fff0b7819 */ /* 0x000fce0000011408 */
.L_x_1419:
        /* <DEDUP_REMOVED lines=48> */
.L_x_1415:
[----:B------:R-:W-:Y:S05]  /*27f0*/  BSYNC B1 ;  /* 0x0000000000017941 */ /* 0x000fea0003800000 */
.L_x_1414:
        /* <DEDUP_REMOVED lines=21> */
        .weak           $__internal_48_$__cuda_sm20_div_u64
        .type           $__internal_48_$__cuda_sm20_div_u64,@function
        .size           $__internal_48_$__cuda_sm20_div_u64,(.L_x_1711 - $__internal_48_$__cuda_sm20_div_u64)
$__internal_48_$__cuda_sm20_div_u64:
        /* <DEDUP_REMOVED lines=61> */
[----:B------:R-:W-:Y:S06]  /*2d20*/  RET.REL.NODEC R2 `(_ZN7cutlass13device_kernelIN5flash19FlashAttnFwdCombineIN4cute5tupleIJNS3_1CILi16EEENS5_ILi64EEEEEELi4ELi256ELi1ELb0ELb1EffNS_4arch4Sm90EEEEEvNT_6ParamsE) ;  /* 0xffffffd002b47950 */ /* 0x000fec0003c3ffff */
.L_x_1420:
        /* <DEDUP_REMOVED lines=13> */
.L_x_1711:


//--------------------- .text._ZN7cutlass13device_kernelIN5flash19FlashAttnFwdCombineIN4cute5tupleIJNS3_1CILi16EEENS5_ILi64EEEEEELi8ELi256ELi1ELb0ELb0EffNS_4arch4Sm80EEEEEvNT_6ParamsE --------------------------
	.section	.text._ZN7cutlass13device_kernelIN5flash19FlashAttnFwdCombineIN4cute5tupleIJNS3_1CILi16EEENS5_ILi64EEEEEELi8ELi256ELi1ELb0ELb0EffNS_4arch4Sm80EEEEEvNT_6ParamsE,"ax",@progbits
	.align	128
.text._ZN7cutlass13device_kernelIN5flash19FlashAttnFwdCombineIN4cute5tupleIJNS3_1CILi16EEENS5_ILi64EEEEEELi8ELi256ELi1ELb0ELb0EffNS_4arch4Sm80EEEEEvNT_6ParamsE:
        .type           _ZN7cutlass13device_kernelIN5flash19FlashAttnFwdCombineIN4cute5tupleIJNS3_1CILi16EEENS5_ILi64EEEEEELi8ELi256ELi1ELb0ELb0EffNS_4arch4Sm80EEEEEvNT_6ParamsE,@function
        .size           _ZN7cutlass13device_kernelIN5flash19FlashAttnFwdCombineIN4cute5tupleIJNS3_1CILi16EEENS5_ILi64EEEEEELi8ELi256ELi1ELb0ELb0EffNS_4arch4Sm80EEEEEvNT_6ParamsE,(.L_x_1713 - _ZN7cutlass13device_kernelIN5flash19FlashAttnFwdCombineIN4cute5tupleIJNS3_1CILi16EEENS5_ILi64EEEEEELi8ELi256ELi1ELb0ELb0EffNS_4arch4Sm80EEEEEvNT_6ParamsE)
        .other          _ZN7cutlass13device_kernelIN5flash19FlashAttnFwdCombineIN4cute5tupleIJNS3_1CILi16EEENS5_ILi64EEEEEELi8ELi256ELi1ELb0ELb0EffNS_4arch4Sm80EEEEEvNT_6ParamsE,@"STO_CUDA_ENTRY STV_DEFAULT"
_ZN7cutlass13device_kernelIN5flash19FlashAttnFwdCombineIN4cute5tupleIJNS3_1CILi16EEENS5_ILi64EEEEEELi8ELi256ELi1ELb0ELb0EffNS_4arch4Sm80EEEEEvNT_6ParamsE:
        /* <DEDUP_REMOVED lines=58> */
.L_x_1421:
        /* <DEDUP_REMOVED lines=342> */
.L_x_1423:
[----:B------:R-:W-:Y:S05]  /*1900*/  BSYNC B0 ;  /* 0x0000000000007941 */ /* 0x000fea0003800000 */
.L_x_1422:
        /* <DEDUP_REMOVED lines=283> */
.L_x_1425:
[----:B------:R-:W-:Y:S05]  /*2ac0*/  BSYNC B0 ;  /* 0x0000000000007941 */ /* 0x000fea0003800000 */
.L_x_1424:
        /* <DEDUP_REMOVED lines=41> */
.L_x_1430:
        /* <DEDUP_REMOVED lines=141> */
.L_x_1429:
[----:B------:R-:W-:Y:S05]  /*3630*/  BSYNC B0 ;  /* 0x0000000000007941 */ /* 0x000fea0003800000 */
.L_x_1428:
[----:B------:R-:W-:Y:S05]  /*3640*/  @!P5 BRA `(.L_x_1427) ;  /* 0x0000000000d0d947 */ /* 0x000fea0003800000 */
[----:B------:R-:W-:Y:S01]  /*3650*/  VIADD R11, R43, 0x3 ;  /* 0x000000032b0b7836 */ /* 0x000fe20000000000 */
[----:B------:R-:W-:Y:S01]  /*3660*/  HFMA2.MMA R24, -RZ, RZ, 0, 1.78813934326171875e-07 ;  /* 0x00000003ff187435 */ /* 0x000fe200000001ff */
[----:B------:R-:W-:-:S03]  /*3670*/  IMAD.MOV.U32 R14, RZ, RZ, RZ ;  /* 0x000000ffff0e7224 */ /* 0x000fc600078e00ff */
[----:B------:R-:W-:-:S07]  /*3680*/  SHF.R.S32.HI R25, RZ, 0x1f, R11 ;  /* 0x0000001fff197819 */ /* 0x000fce000001140b */
.L_x_1431:
        /* <DEDUP_REMOVED lines=48> */
.L_x_1427:
[----:B------:R-:W-:Y:S05]  /*3990*/  BSYNC B1 ;  /* 0x0000000000017941 */ /* 0x000fea0003800000 */
.L_x_1426:
        /* <DEDUP_REMOVED lines=26> */
.L_x_1432:
        /* <DEDUP_REMOVED lines=12> */
.L_x_1713:


//--------------------- .text._ZN7cutlass13device_kernelIN5flash19FlashAttnFwdCombineIN4cute5tupleIJNS3_1CILi16EEENS5_ILi64EEEEEELi7ELi256ELi1ELb0ELb0EffNS_4arch4Sm80EEEEEvNT_6ParamsE --------------------------
	.section	.text._ZN7cutlass13device_kernelIN5flash19FlashAttnFwdCombineIN4cute5tupleIJNS3_1CILi16EEENS5_ILi64EEEEEELi7ELi256ELi1ELb0ELb0EffNS_4arch4Sm80EEEEEvNT_6ParamsE,"ax",@progbits
	.align	128
.text._ZN7cutlass13device_kernelIN5flash19FlashAttnFwdCombineIN4cute5tupleIJNS3_1CILi16EEENS5_ILi64EEEEEELi7ELi256ELi1ELb0ELb0EffNS_4arch4Sm80EEEEEvNT_6ParamsE:
        .type           _ZN7cutlass13device_kernelIN5flash19FlashAttnFwdCombineIN4cute5tupleIJNS3_1CILi16EEENS5_ILi64EEEEEELi7ELi256ELi1ELb0ELb0EffNS_4arch4Sm80EEEEEvNT_6ParamsE,@function
        .size           _ZN7cutlass13device_kernelIN5flash19FlashAttnFwdCombineIN4cute5tupleIJNS3_1CILi16EEENS5_ILi64EEEEEELi7ELi256ELi1ELb0ELb0EffNS_4arch4Sm80EEEEEvNT_6ParamsE,(.L_x_1714 - _ZN7cutlass13device_kernelIN5flash19FlashAttnFwdCombineIN4cute5tupleIJNS3_1CILi16EEENS5_ILi64EEEEEELi7ELi256ELi1ELb0ELb0EffNS_4arch4Sm80EEEEEvNT_6ParamsE)
        .other          _ZN7cutlass13device_kernelIN5flash19FlashAttnFwdCombineIN4cute5tupleIJNS3_1CILi16EEENS5_ILi64EEEEEELi7ELi256ELi1ELb0ELb0EffNS_4arch4Sm80EEEEEvNT_6ParamsE,@"STO_CUDA_ENTRY STV_DEFAULT"
_ZN7cutlass13device_kernelIN5flash19FlashAttnFwdCombineIN4cute5tupleIJNS3_1CILi16EEENS5_ILi64EEEEEELi7ELi256ELi1ELb0ELb0EffNS_4arch4Sm80EEEEEvNT_6ParamsE:
        /* <DEDUP_REMOVED lines=58> */
.L_x_1433:
        /* <DEDUP_REMOVED lines=191> */
.L_x_1435:
[----:B------:R-:W-:Y:S05]  /*0f90*/  BSYNC B0 ;  /* 0x0000000000007941 */ /* 0x000fea0003800000 */
.L_x_1434:
        /* <DEDUP_REMOVED lines=211> */
.L_x_1437:
[----:B------:R-:W-:Y:S05]  /*1cd0*/  BSYNC B0 ;  /* 0x0000000000007941 */ /* 0x000fea0003800000 */
.L_x_1436:
        /* <DEDUP_REMOVED lines=34> */
.L_x_1442:
        /* <DEDUP_REMOVED lines=142> */
.L_x_1441:
[----:B------:R-:W-:Y:S05]  /*27e0*/  BSYNC B0 ;  /* 0x0000000000007941 */ /* 0x000fea0003800000 */
.L_x_1440:
[----:B------:R-:W-:Y:S05]  /*27f0*/  @!P5 BRA `(.L_x_1439) ;  /* 0x0000000000d0d947 */ /* 0x000fea0003800000 */
[----:B------:R-:W-:Y:S01]  /*2800*/  VIADD R8, R42, 0x3 ;  /* 0x000000032a087836 */ /* 0x000fe20000000000 */
[----:B-1----:R-:W-:Y:S01]  /*2810*/  HFMA2.MMA R20, -RZ, RZ, 0, 1.78813934326171875e-07 ;  /* 0x00000003ff147435 */ /* 0x002fe200000001ff */
[----:B------:R-:W-:-:S03]  /*2820*/  IMAD.MOV.U32 R10, RZ, RZ, RZ ;  /* 0x000000ffff0a7224 */ /* 0x000fc600078e00ff */
[----:B------:R-:W-:-:S07]  /*2830*/  SHF.R.S32.HI R11, RZ, 0x1f, R8 ;  /* 0x0000001fff0b7819 */ /* 0x000fce0000011408 */
.L_x_1443:
        /* <DEDUP_REMOVED lines=48> */
.L_x_1439:
[----:B------:R-:W-:Y:S05]  /*2b40*/  BSYNC B1 ;  /* 0x0000000000017941 */ /* 0x000fea0003800000 */
.L_x_1438:
        /* <DEDUP_REMOVED lines=26> */
.L_x_1444:
        /* <DEDUP_REMOVED lines=9> */
.L_x_1714:


//--------------------- .text._ZN7cutlass13device_kernelIN5flash19FlashAttnFwdCombineIN4cute5tupleIJNS3_1CILi16EEENS5_ILi64EEEEEELi6ELi256ELi1ELb0ELb0EffNS_4arch4Sm80EEEEEvNT_6ParamsE --------------------------
	.section	.text._ZN7cutlass13device_kernelIN5flash19FlashAttnFwdCombineIN4cute5tupleIJNS3_1CILi16EEENS5_ILi64EEEEEELi6ELi256ELi1ELb0ELb0EffNS_4arch4Sm80EEEEEvNT_6ParamsE,"ax",@progbits
	.align	128
.text._ZN7cutlass13device_kernelIN5flash19FlashAttnFwdCombineIN4cute5tupleIJNS3_1CILi16EEENS5_ILi64EEEEEELi6ELi256ELi1ELb0ELb0EffNS_4arch4Sm80EEEEEvNT_6ParamsE:
        .type           _ZN7cutlass13device_kernelIN5flash19FlashAttnFwdCombineIN4cute5tupleIJNS3_1CILi16EEENS5_ILi64EEEEEELi6ELi256ELi1ELb0ELb0EffNS_4arch4Sm80EEEEEvNT_6ParamsE,@function
        .size           _ZN7cutlass13device_kernelIN5flash19FlashAttnFwdCombineIN4cute5tupleIJNS3_1CILi16EEENS5_ILi64EEEEEELi6ELi256ELi1ELb0ELb0EffNS_4arch4Sm80EEEEEvNT_6ParamsE,(.L_x_1715 - _ZN7cutlass13device_kernelIN5flash19FlashAttnFwdCombineIN4cute5tupleIJNS3_1CILi16EEENS5_ILi64EEEEEELi6ELi256ELi1ELb0ELb0EffNS_4arch4Sm80EEEEEvNT_6ParamsE)
        .other          _ZN7cutlass13device_kernelIN5flash19FlashAttnFwdCombineIN4cute5tupleIJNS3_1CILi16EEENS5_ILi64EEEEEELi6ELi256ELi1ELb0ELb0EffNS_4arch4Sm80EEEEEvNT_6ParamsE,@"STO_CUDA_ENTRY STV_DEFAULT"
_ZN7cutlass13device_kernelIN5flash19FlashAttnFwdCombineIN4cute5tupleIJNS3_1CILi16EEENS5_ILi64EEEEEELi6ELi256ELi1ELb0ELb0EffNS_4arch4Sm80EEEEEvNT_6ParamsE:
        /* <DEDUP_REMOVED lines=58> */
.L_x_1445:
        /* <DEDUP_REMOVED lines=119> */
.L_x_1447:
[----:B------:R-:W-:Y:S05]  /*0b10*/  BSYNC B0 ;  /* 0x0000000000007941 */ /* 0x000fea0003800000 */
.L_x_1446:
        /* <DEDUP_REMOVED lines=174> */
.L_x_1449:
[----:B------:R-:W-:Y:S05]  /*1600*/  BSYNC B0 ;  /* 0x0000000000007941 */ /* 0x000fea0003800000 */
.L_x_1448:
        /* <DEDUP_REMOVED lines=29> */
.L_x_1454:
        /* <DEDUP_REMOVED lines=142> */
.L_x_1453:
[----:B------:R-:W-:Y:S05]  /*20c0*/  BSYNC B0 ;  /* 0x0000000000007941 */ /* 0x000fea0003800000 */
.L_x_1452:
[----:B------:R-:W-:Y:S05]  /*20d0*/  @!P5 BRA `(.L_x_1451) ;  /* 0x0000000000d0d947 */ /* 0x000fea0003800000 */
[----:B------:R-:W-:Y:S01]  /*20e0*/  VIADD R8, R42, 0x3 ;  /* 0x000000032a087836 */ /* 0x000fe20000000000 */
[----:B------:R-:W-:Y:S01]  /*20f0*/  HFMA2.MMA R20, -RZ, RZ, 0, 1.78813934326171875e-07 ;  /* 0x00000003ff147435 */ /* 0x000fe200000001ff */
[----:B------:R-:W-:-:S03]  /*2100*/  IMAD.MOV.U32 R10, RZ, RZ, RZ ;  /* 0x000000ffff0a7224 */ /* 0x000fc600078e00ff */
[----:B-1----:R-:W-:-:S07]  /*2110*/  SHF.R.S32.HI R11, RZ, 0x1f, R8 ;  /* 0x0000001fff0b7819 */ /* 0x002fce0000011408 */
.L_x_1455:
        /* <DEDUP_REMOVED lines=48> */
.L_x_1451:
[----:B------:R-:W-:Y:S05]  /*2420*/  BSYNC B1 ;  /* 0x0000000000017941 */ /* 0x000fea0003800000 */
.L_x_1450:
        /* <DEDUP_REMOVED lines=26> */
.L_x_1456:
        /* <DEDUP_REMOVED lines=11> */
.L_x_1715:


//--------------------- .text._ZN7cutlass13device_kernelIN5flash19FlashAttnFwdCombineIN4cute5tupleIJNS3_1CILi16EEENS5_ILi64EEEEEELi5ELi256ELi1ELb0ELb0EffNS_4arch4Sm80EEEEEvNT_6ParamsE --------------------------
	.section	.text._ZN7cutlass13device_kernelIN5flash19FlashAttnFwdCombineIN4cute5tupleIJNS3_1CILi16EEENS5_ILi64EEEEEELi5ELi256ELi1ELb0ELb0EffNS_4arch4Sm80EEEEEvNT_6ParamsE,"ax",@progbits
	.align	128
.text._ZN7cutlass13device_kernelIN5flash19FlashAttnFwdCombineIN4cute5tupleIJNS3_1CILi16EEENS5_ILi64EEEEEELi5ELi256ELi1ELb0ELb0EffNS_4arch4Sm80EEEEEvNT_6ParamsE:
        .type           _ZN7cutlass13device_kernelIN5flash19FlashAttnFwdCombineIN4cute5tupleIJNS3_1CILi16EEENS5_ILi64EEEEEELi5ELi256ELi1ELb0ELb0EffNS_4arch4Sm80EEEEEvNT_6ParamsE,@function
        .size           _ZN7cutlass13device_kernelIN5flash19FlashAttnFwdCombineIN4cute5tupleIJNS3_1CILi16EEENS5_ILi64EEEEEELi5ELi256ELi1ELb0ELb0EffNS_4arch4Sm80EEEEEvNT_6ParamsE,(.L_x_1716 - _ZN7cutlass13device_kernelIN5flash19FlashAttnFwdCombineIN4cute5tupleIJNS3_1CILi16EEENS5_ILi64EEEEEELi5ELi256ELi1ELb0ELb0EffNS_4arch4Sm80EEEEEvNT_6ParamsE)
        .other          _ZN7cutlass13device_kernelIN5flash19FlashAttnFwdCombineIN4cute5tupleIJNS3_1CILi16EEENS5_ILi64EEEEEELi5ELi256ELi1ELb0ELb0EffNS_4arch4Sm80EEEEEvNT_6ParamsE,@"STO_CUDA_ENTRY STV_DEFAULT"
_ZN7cutlass13device_kernelIN5flash19FlashAttnFwdCombineIN4cute5tupleIJNS3_1CILi16EEENS5_ILi64EEEEEELi5ELi256ELi1ELb0ELb0EffNS_4arch4Sm80EEEEEvNT_6ParamsE:
        /* <DEDUP_REMOVED lines=58> */
.L_x_1457:
        /* <DEDUP_REMOVED lines=83> */
.L_x_1459:
[----:B------:R-:W-:Y:S05]  /*08d0*/  BSYNC B0 ;  /* 0x0000000000007941 */ /* 0x000fea0003800000 */
.L_x_1458:
        /* <DEDUP_REMOVED lines=158> */
.L_x_1461:
[----:B------:R-:W-:Y:S05]  /*12c0*/  BSYNC B0 ;  /* 0x0000000000007941 */ /* 0x000fea0003800000 */
.L_x_1460:
        /* <DEDUP_REMOVED lines=27> */
.L_x_1466:
        /* <DEDUP_REMOVED lines=142> */
.L_x_1465:
[----:B------:R-:W-:Y:S05]  /*1d60*/  BSYNC B0 ;  /* 0x0000000000007941 */ /* 0x000fea0003800000 */
.L_x_1464:
[----:B------:R-:W-:Y:S05]  /*1d70*/  @!P5 BRA `(.L_x_1463) ;  /* 0x0000000000d0d947 */ /* 0x000fea0003800000 */
[----:B------:R-:W-:Y:S01]  /*1d80*/  VIADD R8, R42, 0x3 ;  /* 0x000000032a087836 */ /* 0x000fe20000000000 */
[----:B------:R-:W-:Y:S01]  /*1d90*/  HFMA2.MMA R20, -RZ, RZ, 0, 1.78813934326171875e-07 ;  /* 0x00000003ff147435 */ /* 0x000fe200000001ff */
[----:B------:R-:W-:-:S03]  /*1da0*/  IMAD.MOV.U32 R10, RZ, RZ, RZ ;  /* 0x000000ffff0a7224 */ /* 0x000fc600078e00ff */
[----:B-1----:R-:W-:-:S07]  /*1db0*/  SHF.R.S32.HI R11, RZ, 0x1f, R8 ;  /* 0x0000001fff0b7819 */ /* 0x002fce0000011408 */
.L_x_1467:
        /* <DEDUP_REMOVED lines=48> */
.L_x_1463:
[----:B------:R-:W-:Y:S05]  /*20c0*/  BSYNC B1 ;  /* 0x0000000000017941 */ /* 0x000fea0003800000 */
.L_x_1462:
        /* <DEDUP_REMOVED lines=26> */
.L_x_1468:
        /* <DEDUP_REMOVED lines=9> */
.L_x_1716:


//--------------------- .text._ZN7cutlass13device_kernelIN5flash19FlashAttnFwdCombineIN4cute5tupleIJNS3_1CILi16EEENS5_ILi64EEEEEELi4ELi256ELi1ELb0ELb0EffNS_4arch4Sm80EEEEEvNT_6ParamsE --------------------------
	.section	.text._ZN7cutlass13device_kernelIN5flash19FlashAttnFwdCombineIN4cute5tupleIJNS3_1CILi16EEENS5_ILi64EEEEEELi4ELi256ELi1ELb0ELb0EffNS_4arch4Sm80EEEEEvNT_6ParamsE,"ax",@progbits
	.align	128
.text._ZN7cutlass13device_kernelIN5flash19FlashAttnFwdCombineIN4cute5tupleIJNS3_1CILi16EEENS5_ILi64EEEEEELi4ELi256ELi1ELb0ELb0EffNS_4arch4Sm80EEEEEvNT_6ParamsE:
        .type           _ZN7cutlass13device_kernelIN5flash19FlashAttnFwdCombineIN4cute5tupleIJNS3_1CILi16EEENS5_ILi64EEEEEELi4ELi256ELi1ELb0ELb0EffNS_4arch4Sm80EEEEEvNT_6ParamsE,@function
        .size           _ZN7cutlass13device_kernelIN5flash19FlashAttnFwdCombineIN4cute5tupleIJNS3_1CILi16EEENS5_ILi64EEEEEELi4ELi256ELi1ELb0ELb0EffNS_4arch4Sm80EEEEEvNT_6ParamsE,(.L_x_1717 - _ZN7cutlass13device_kernelIN5flash19FlashAttnFwdCombineIN4cute5tupleIJNS3_1CILi16EEENS5_ILi64EEEEEELi4ELi256ELi1ELb0ELb0EffNS_4arch4Sm80EEEEEvNT_6ParamsE)
        .other          _ZN7cutlass13device_kernelIN5flash19FlashAttnFwdCombineIN4cute5tupleIJNS3_1CILi16EEENS5_ILi64EEEEEELi4ELi256ELi1ELb0ELb0EffNS_4arch4Sm80EEEEEvNT_6ParamsE,@"STO_CUDA_ENTRY STV_DEFAULT"
_ZN7cutlass13device_kernelIN5flash19FlashAttnFwdCombineIN4cute5tupleIJNS3_1CILi16EEENS5_ILi64EEEEEELi4ELi256ELi1ELb0ELb0EffNS_4arch4Sm80EEEEEvNT_6ParamsE:
        /* <DEDUP_REMOVED lines=58> */
.L_x_1469:
        /* <DEDUP_REMOVED lines=65> */
.L_x_1471:
[----:B------:R-:W-:Y:S05]  /*07b0*/  BSYNC B0 ;  /* 0x0000000000007941 */ /* 0x000fea0003800000 */
.L_x_1470:
        /* <DEDUP_REMOVED lines=149> */
.L_x_1473:
[----:B------:R-:W-:Y:S05]  /*1110*/  BSYNC B0 ;  /* 0x0000000000007941 */ /* 0x000fea0003800000 */
.L_x_1472:
        /* <DEDUP_REMOVED lines=26> */
.L_x_1478:
        /* <DEDUP_REMOVED lines=142> */
.L_x_1477:
[----:B------:R-:W-:Y:S05]  /*1ba0*/  BSYNC B0 ;  /* 0x0000000000007941 */ /* 0x000fea0003800000 */
.L_x_1476:
[----:B------:R-:W-:Y:S05]  /*1bb0*/  @!P5 BRA `(.L_x_1475) ;  /* 0x0000000000d0d947 */ /* 0x000fea0003800000 */
[----:B------:R-:W-:Y:S01]  /*1bc0*/  VIADD R8, R42, 0x3 ;  /* 0x000000032a087836 */ /* 0x000fe20000000000 */
[----:B------:R-:W-:Y:S01]  /*1bd0*/  HFMA2.MMA R20, -RZ, RZ, 0, 1.78813934326171875e-07 ;  /* 0x00000003ff147435 */ /* 0x000fe200000001ff */
[----:B-1----:R-:W-:-:S03]  /*1be0*/  IMAD.MOV.U32 R10, RZ, RZ, RZ ;  /* 0x000000ffff0a7224 */ /* 0x002fc600078e00ff */
[----:B------:R-:W-:-:S07]  /*1bf0*/  SHF.R.S32.HI R11, RZ, 0x1f, R8 ;  /* 0x0000001fff0b7819 */ /* 0x000fce0000011408 */
.L_x_1479:
        /* <DEDUP_REMOVED lines=48> */
.L_x_1475:
[----:B------:R-:W-:Y:S05]  /*1f00*/  BSYNC B1 ;  /* 0x0000000000017941 */ /* 0x000fea0003800000 */
.L_x_1474:
        /* <DEDUP_REMOVED lines=26> */
.L_x_1480:
        /* <DEDUP_REMOVED lines=13> */
.L_x_1717:


//--------------------- .text._ZN7cutlass13device_kernelIN5flash19FlashAttnFwdCombineIN4cute5tupleIJNS3_1CILi16EEENS5_ILi64EEEEEELi8ELi256ELi1ELb0ELb1EffNS_4arch4Sm80EEEEEvNT_6ParamsE --------------------------
	.section	.text._ZN7cutlass13device_kernelIN5flash19FlashAttnFwdCombineIN4cute5tupleIJNS3_1CILi16EEENS5_ILi64EEEEEELi8ELi256ELi1ELb0ELb1EffNS_4arch4Sm80EEEEEvNT_6ParamsE,"ax",@progbits
	.align	128
.text._ZN7cutlass13device_kernelIN5flash19FlashAttnFwdCombineIN4cute5tupleIJNS3_1CILi16EEENS5_ILi64EEEEEELi8ELi256ELi1ELb0ELb1EffNS_4arch4Sm80EEEEEvNT_6ParamsE:
        .type           _ZN7cutlass13device_kernelIN5flash19FlashAttnFwdCombineIN4cute5tupleIJNS3_1CILi16EEENS5_ILi64EEEEEELi8ELi256ELi1ELb0ELb1EffNS_4arch4Sm80EEEEEvNT_6ParamsE,@function
        .size           _ZN7cutlass13device_kernelIN5flash19FlashAttnFwdCombineIN4cute5tupleIJNS3_1CILi16EEENS5_ILi64EEEEEELi8ELi256ELi1ELb0ELb1EffNS_4arch4Sm80EEEEEvNT_6ParamsE,(.L_x_1718 - _ZN7cutlass13device_kernelIN5flash19FlashAttnFwdCombineIN4cute5tupleIJNS3_1CILi16EEENS5_ILi64EEEEEELi8ELi256ELi1ELb0ELb1EffNS_4arch4Sm80EEEEEvNT_6ParamsE)
        .other          _ZN7cutlass13device_kernelIN5flash19FlashAttnFwdCombineIN4cute5tupleIJNS3_1CILi16EEENS5_ILi64EEEEEELi8ELi256ELi1ELb0ELb1EffNS_4arch4Sm80EEEEEvNT_6ParamsE,@"STO_CUDA_ENTRY STV_DEFAULT"
_ZN7cutlass13device_kernelIN5flash19FlashAttnFwdCombineIN4cute5tupleIJNS3_1CILi16EEENS5_ILi64EEEEEELi8ELi256ELi1ELb0ELb1EffNS_4arch4Sm80EEEEEvNT_6ParamsE:
        /* <DEDUP_REMOVED lines=57> */
.L_x_1481:
        /* <DEDUP_REMOVED lines=25> */
.L_x_1482:
        /* <DEDUP_REMOVED lines=101> */
.L_x_1484:
        /* <DEDUP_REMOVED lines=13> */
[----:B------:R-:W-:Y:S05]  /*0c40*/  CALL.REL.NOINC `($__internal_49_$__cuda_sm20_div_u64) ;  /* 0x0000003400dc7944 */ /* 0x000fea0003c00000 */
[----:B------:R-:W-:Y:S05]  /*0c50*/  BRA `(.L_x_1486) ;  /* 0x0000000000487947 */ /* 0x000fea0003800000 */
.L_x_1485:
        /* <DEDUP_REMOVED lines=18> */
.L_x_1486:
[----:B------:R-:W-:Y:S02]  /*0d80*/  IADD3 R11, R11, -0x1, RZ ;  /* 0xffffffff0b0b7810 */ /* 0x000fe40007ffe0ff */
[----:B------:R-:W-:-:S07]  /*0d90*/  MOV R13, R3 ;  /* 0x00000003000d7202 */ /* 0x000fce0000000f00 */
.L_x_1483:
        /* <DEDUP_REMOVED lines=328> */
.L_x_1488:
[----:B------:R-:W-:Y:S05]  /*2220*/  BSYNC B0 ;  /* 0x0000000000007941 */ /* 0x000fea0003800000 */
.L_x_1487:
        /* <DEDUP_REMOVED lines=277> */
.L_x_1490:
[----:B------:R-:W-:Y:S05]  /*3380*/  BSYNC B0 ;  /* 0x0000000000007941 */ /* 0x000fea0003800000 */
.L_x_1489:
        /* <DEDUP_REMOVED lines=41> */
.L_x_1495:
        /* <DEDUP_REMOVED lines=142> */
.L_x_1494:
[----:B------:R-:W-:Y:S05]  /*3f00*/  BSYNC B0 ;  /* 0x0000000000007941 */ /* 0x000fea0003800000 */
.L_x_1493:
[----:B------:R-:W-:Y:S05]  /*3f10*/  @!P5 BRA `(.L_x_1492) ;  /* 0x0000000000d0d947 */ /* 0x000fea0003800000 */
[----:B------:R-:W-:Y:S01]  /*3f20*/  VIADD R11, R41, 0x3 ;  /* 0x00000003290b7836 */ /* 0x000fe20000000000 */
[----:B------:R-:W-:Y:S01]  /*3f30*/  HFMA2.MMA R24, -RZ, RZ, 0, 1.78813934326171875e-07 ;  /* 0x00000003ff187435 */ /* 0x000fe200000001ff */
[----:B------:R-:W-:-:S03]  /*3f40*/  IMAD.MOV.U32 R14, RZ, RZ, RZ ;  /* 0x000000ffff0e7224 */ /* 0x000fc600078e00ff */
[----:B------:R-:W-:-:S07]  /*3f50*/  SHF.R.S32.HI R25, RZ, 0x1f, R11 ;  /* 0x0000001fff197819 */ /* 0x000fce000001140b */
.L_x_1496:
        /* <DEDUP_REMOVED lines=48> */
.L_x_1492:
[----:B------:R-:W-:Y:S05]  /*4260*/  BSYNC B1 ;  /* 0x0000000000017941 */ /* 0x000fea0003800000 */
.L_x_1491:
        /* <DEDUP_REMOVED lines=21> */
        .weak           $__internal_49_$__cuda_sm20_div_u64
        .type           $__internal_49_$__cuda_sm20_div_u64,@function
        .size           $__internal_49_$__cuda_sm20_div_u64,(.L_x_1718 - $__internal_49_$__cuda_sm20_div_u64)
$__internal_49_$__cuda_sm20_div_u64:
        /* <DEDUP_REMOVED lines=60> */
[----:B------:R-:W-:Y:S06]  /*4780*/  RET.REL.NODEC R6 `(_ZN7cutlass13device_kernelIN5flash19FlashAttnFwdCombineIN4cute5tupleIJNS3_1CILi16EEENS5_ILi64EEEEEELi8ELi256ELi1ELb0ELb1EffNS_4arch4Sm80EEEEEvNT_6ParamsE) ;  /* 0xffffffb8061c7950 */ /* 0x000fec0003c3ffff */
.L_x_1497:
        /* <DEDUP_REMOVED lines=15> */
.L_x_1718:


//--------------------- .text._ZN7cutlass13device_kernelIN5flash19FlashAttnFwdCombineIN4cute5tupleIJNS3_1CILi16EEENS5_ILi64EEEEEELi7ELi256ELi1ELb0ELb1EffNS_4arch4Sm80EEEEEvNT_6ParamsE --------------------------
	.section	.text._ZN7cutlass13device_kernelIN5flash19FlashAttnFwdCombineIN4cute5tupleIJNS3_1CILi16EEENS5_ILi64EEEEEELi7ELi256ELi1ELb0ELb1EffNS_4arch4Sm80EEEEEvNT_6ParamsE,"ax",@progbits
	.align	128
.text._ZN7cutlass13device_kernelIN5flash19FlashAttnFwdCombineIN4cute5tupleIJNS3_1CILi16EEENS5_ILi64EEEEEELi7ELi256ELi1ELb0ELb1EffNS_4arch4Sm80EEEEEvNT_6ParamsE:
        .type           _ZN7cutlass13device_kernelIN5flash19FlashAttnFwdCombineIN4cute5tupleIJNS3_1CILi16EEENS5_ILi64EEEEEELi7ELi256ELi1ELb0ELb1EffNS_4arch4Sm80EEEEEvNT_6ParamsE,@function
        .size           _ZN7cutlass13device_kernelIN5flash19FlashAttnFwdCombineIN4cute5tupleIJNS3_1CILi16EEENS5_ILi64EEEEEELi7ELi256ELi1ELb0ELb1EffNS_4arch4Sm80EEEEEvNT_6ParamsE,(.L_x_1720 - _ZN7cutlass13device_kernelIN5flash19FlashAttnFwdCombineIN4cute5tupleIJNS3_1CILi16EEENS5_ILi64EEEEEELi7ELi256ELi1ELb0ELb1EffNS_4arch4Sm80EEEEEvNT_6ParamsE)
        .other          _ZN7cutlass13device_kernelIN5flash19FlashAttnFwdCombineIN4cute5tupleIJNS3_1CILi16EEENS5_ILi64EEEEEELi7ELi256ELi1ELb0ELb1EffNS_4arch4Sm80EEEEEvNT_6ParamsE,@"STO_CUDA_ENTRY STV_DEFAULT"
_ZN7cutlass13device_kernelIN5flash19FlashAttnFwdCombineIN4cute5tupleIJNS3_1CILi16EEENS5_ILi64EEEEEELi7ELi256ELi1ELb0ELb1EffNS_4arch4Sm80EEEEEvNT_6ParamsE:
        /* <DEDUP_REMOVED lines=57> */
.L_x_1498:
        /* <DEDUP_REMOVED lines=25> */
.L_x_1499:
        /* <DEDUP_REMOVED lines=101> */
.L_x_1501:
        /* <DEDUP_REMOVED lines=13> */
[----:B------:R-:W-:Y:S05]  /*0c40*/  CALL.REL.NOINC `($__internal_50_$__cuda_sm20_div_u64) ;  /* 0x0000002800447944 */ /* 0x000fea0003c00000 */
[----:B------:R-:W-:Y:S05]  /*0c50*/  BRA `(.L_x_1503) ;  /* 0x0000000000487947 */ /* 0x000fea0003800000 */
.L_x_1502:
        /* <DEDUP_REMOVED lines=18> */
.L_x_1503:
[----:B------:R-:W-:Y:S02]  /*0d80*/  IADD3 R11, R11, -0x1, RZ ;  /* 0xffffffff0b0b7810 */ /* 0x000fe40007ffe0ff */
[----:B------:R-:W-:-:S07]  /*0d90*/  MOV R13, R3 ;  /* 0x00000003000d7202 */ /* 0x000fce0000000f00 */
.L_x_1500:
        /* <DEDUP_REMOVED lines=180> */
.L_x_1505:
[----:B------:R-:W-:Y:S05]  /*18e0*/  BSYNC B0 ;  /* 0x0000000000007941 */ /* 0x000fea0003800000 */
.L_x_1504:
        /* <DEDUP_REMOVED lines=203> */
.L_x_1507:
[----:B------:R-:W-:Y:S05]  /*25a0*/  BSYNC B0 ;  /* 0x0000000000007941 */ /* 0x000fea0003800000 */
.L_x_1506:
        /* <DEDUP_REMOVED lines=33> */
.L_x_1512:
        /* <DEDUP_REMOVED lines=142> */
.L_x_1511:
[----:B------:R-:W-:Y:S05]  /*30a0*/  BSYNC B0 ;  /* 0x0000000000007941 */ /* 0x000fea0003800000 */
.L_x_1510:
[----:B------:R-:W-:Y:S05]  /*30b0*/  @!P5 BRA `(.L_x_1509) ;  /* 0x0000000000d0d947 */ /* 0x000fea0003800000 */
[----:B------:R-:W-:Y:S01]  /*30c0*/  VIADD R11, R41, 0x3 ;  /* 0x00000003290b7836 */ /* 0x000fe20000000000 */
[----:B------:R-:W-:Y:S01]  /*30d0*/  HFMA2.MMA R24, -RZ, RZ, 0, 1.78813934326171875e-07 ;  /* 0x00000003ff187435 */ /* 0x000fe200000001ff */
[----:B------:R-:W-:-:S03]  /*30e0*/  IMAD.MOV.U32 R14, RZ, RZ, RZ ;  /* 0x000000ffff0e7224 */ /* 0x000fc600078e00ff */
[----:B------:R-:W-:-:S07]  /*30f0*/  SHF.R.S32.HI R25, RZ, 0x1f, R11 ;  /* 0x0000001fff197819 */ /* 0x000fce000001140b */
.L_x_1513:
        /* <DEDUP_REMOVED lines=48> */
.L_x_1509:
[----:B------:R-:W-:Y:S05]  /*3400*/  BSYNC B1 ;  /* 0x0000000000017941 */ /* 0x000fea0003800000 */
.L_x_1508:
        /* <DEDUP_REMOVED lines=21> */
        .weak           $__internal_50_$__cuda_sm20_div_u64
        .type           $__internal_50_$__cuda_sm20_div_u64,@function
        .size           $__internal_50_$__cuda_sm20_div_u64,(.L_x_1720 - $__internal_50_$__cuda_sm20_div_u64)
$__internal_50_$__cuda_sm20_div_u64:
        /* <DEDUP_REMOVED lines=60> */
[----:B------:R-:W-:Y:S06]  /*3920*/  RET.REL.NODEC R6 `(_ZN7cutlass13device_kernelIN5flash19FlashAttnFwdCombineIN4cute5tupleIJNS3_1CILi16EEENS5_ILi64EEEEEELi7ELi256ELi1ELb0ELb1EffNS_4arch4Sm80EEEEEvNT_6ParamsE) ;  /* 0xffffffc406b47950 */ /* 0x000fec0003c3ffff */
.L_x_1514:
        /* <DEDUP_REMOVED lines=13> */
.L_x_1720:


//--------------------- .text._ZN7cutlass13device_kernelIN5flash19FlashAttnFwdCombineIN4cute5tupleIJNS3_1CILi16EEENS5_ILi64EEEEEELi6ELi256ELi1ELb0ELb1EffNS_4arch4Sm80EEEEEvNT_6ParamsE --------------------------
	.section	.text._ZN7cutlass13device_kernelIN5flash19FlashAttnFwdCombineIN4cute5tupleIJNS3_1CILi16EEENS5_ILi64EEEEEELi6ELi256ELi1ELb0ELb1EffNS_4arch4Sm80EEEEEvNT_6ParamsE,"ax",@progbits
	.align	128
.text._ZN7cutlass13device_kernelIN5flash19FlashAttnFwdCombineIN4cute5tupleIJNS3_1CILi16EEENS5_ILi64EEEEEELi6ELi256ELi1ELb0ELb1EffNS_4arch4Sm80EEEEEvNT_6ParamsE:
        .type           _ZN7cutlass13device_kernelIN5flash19FlashAttnFwdCombineIN4cute5tupleIJNS3_1CILi16EEENS5_ILi64EEEEEELi6ELi256ELi1ELb0ELb1EffNS_4arch4Sm80EEEEEvNT_6ParamsE,@function
        .size           _ZN7cutlass13device_kernelIN5flash19FlashAttnFwdCombineIN4cute5tupleIJNS3_1CILi16EEENS5_ILi64EEEEEELi6ELi256ELi1ELb0ELb1EffNS_4arch4Sm80EEEEEvNT_6ParamsE,(.L_x_1722 - _ZN7cutlass13device_kernelIN5flash19FlashAttnFwdCombineIN4cute5tupleIJNS3_1CILi16EEENS5_ILi64EEEEEELi6ELi256ELi1ELb0ELb1EffNS_4arch4Sm80EEEEEvNT_6ParamsE)
        .other          _ZN7cutlass13device_kernelIN5flash19FlashAttnFwdCombineIN4cute5tupleIJNS3_1CILi16EEENS5_ILi64EEEEEELi6ELi256ELi1ELb0ELb1EffNS_4arch4Sm80EEEEEvNT_6ParamsE,@"STO_CUDA_ENTRY STV_DEFAULT"
_ZN7cutlass13device_kernelIN5flash19FlashAttnFwdCombineIN4cute5tupleIJNS3_1CILi16EEENS5_ILi64EEEEEELi6ELi256ELi1ELb0ELb1EffNS_4arch4Sm80EEEEEvNT_6ParamsE:
        /* <DEDUP_REMOVED lines=57> */
.L_x_1515:
        /* <DEDUP_REMOVED lines=25> */
.L_x_1516:
        /* <DEDUP_REMOVED lines=101> */
.L_x_1518:
        /* <DEDUP_REMOVED lines=14> */
[----:B------:R-:W-:Y:S05]  /*0c50*/  CALL.REL.NOINC `($__internal_51_$__cuda_sm20_div_u64) ;  /* 0x00000020008c7944 */ /* 0x000fea0003c00000 */
[----:B------:R-:W-:Y:S05]  /*0c60*/  BRA `(.L_x_1520) ;  /* 0x00000000004c7947 */ /* 0x000fea0003800000 */
.L_x_1519:
        /* <DEDUP_REMOVED lines=19> */
.L_x_1520:
[----:B------:R-:W-:Y:S02]  /*0da0*/  IADD3 R8, R8, -0x1, RZ ;  /* 0xffffffff08087810 */ /* 0x000fe40007ffe0ff */
[----:B------:R-:W-:-:S03]  /*0db0*/  MOV R20, R0 ;  /* 0x0000000000147202 */ /* 0x000fc60000000f00 */
.L_x_1517:
        /* <DEDUP_REMOVED lines=106> */
.L_x_1522:
[----:B------:R-:W-:Y:S05]  /*1460*/  BSYNC B0 ;  /* 0x0000000000007941 */ /* 0x000fea0003800000 */
.L_x_1521:
        /* <DEDUP_REMOVED lines=169> */
.L_x_1524:
[----:B------:R-:W-:Y:S05]  /*1f00*/  BSYNC B0 ;  /* 0x0000000000007941 */ /* 0x000fea0003800000 */
.L_x_1523:
        /* <DEDUP_REMOVED lines=30> */
.L_x_1529:
        /* <DEDUP_REMOVED lines=142> */
.L_x_1528:
[----:B------:R-:W-:Y:S05]  /*29d0*/  BSYNC B0 ;  /* 0x0000000000007941 */ /* 0x000fea0003800000 */
.L_x_1527:
[----:B------:R-:W-:Y:S05]  /*29e0*/  @!P5 BRA `(.L_x_1526) ;  /* 0x0000000000d0d947 */ /* 0x000fea0003800000 */
[----:B------:R-:W-:Y:S01]  /*29f0*/  VIADD R8, R40, 0x3 ;  /* 0x0000000328087836 */ /* 0x000fe20000000000 */
[----:B------:R-:W-:Y:S01]  /*2a00*/  HFMA2.MMA R20, -RZ, RZ, 0, 1.78813934326171875e-07 ;  /* 0x00000003ff147435 */ /* 0x000fe200000001ff */
[----:B------:R-:W-:-:S03]  /*2a10*/  IMAD.MOV.U32 R10, RZ, RZ, RZ ;  /* 0x000000ffff0a7224 */ /* 0x000fc600078e00ff */
[----:B------:R-:W-:-:S07]  /*2a20*/  SHF.R.S32.HI R11, RZ, 0x1f, R8 ;  /* 0x0000001fff0b7819 */ /* 0x000fce0000011408 */
.L_x_1530:
        /* <DEDUP_REMOVED lines=48> */
.L_x_1526:
[----:B------:R-:W-:Y:S05]  /*2d30*/  BSYNC B1 ;  /* 0x0000000000017941 */ /* 0x000fea0003800000 */
.L_x_1525:
        /* <DEDUP_REMOVED lines=21> */
        .weak           $__internal_51_$__cuda_sm20_div_u64
        .type           $__internal_51_$__cuda_sm20_div_u64,@function
        .size           $__internal_51_$__cuda_sm20_div_u64,(.L_x_1722 - $__internal_51_$__cuda_sm20_div_u64)
$__internal_51_$__cuda_sm20_div_u64:
        /* <DEDUP_REMOVED lines=61> */
[----:B------:R-:W-:Y:S06]  /*3260*/  RET.REL.NODEC R2 `(_ZN7cutlass13device_kernelIN5flash19FlashAttnFwdCombineIN4cute5tupleIJNS3_1CILi16EEENS5_ILi64EEEEEELi6ELi256ELi1ELb0ELb1EffNS_4arch4Sm80EEEEEvNT_6ParamsE) ;  /* 0xffffffcc02647950 */ /* 0x000fec0003c3ffff */
.L_x_1531:
        /* <DEDUP_REMOVED lines=9> */
.L_x_1722:


//--------------------- .text._ZN7cutlass13device_kernelIN5flash19FlashAttnFwdCombineIN4cute5tupleIJNS3_1CILi16EEENS5_ILi64EEEEEELi5ELi256ELi1ELb0ELb1EffNS_4arch4Sm80EEEEEvNT_6ParamsE --------------------------
	.section	.text._ZN7cutlass13device_kernelIN5flash19FlashAttnFwdCombineIN4cute5tupleIJNS3_1CILi16EEENS5_ILi64EEEEEELi5ELi256ELi1ELb0ELb1EffNS_4arch4Sm80EEEEEvNT_6ParamsE,"ax",@progbits
	.align	128
.text._ZN7cutlass13device_kernelIN5flash19FlashAttnFwdCombineIN4cute5tupleIJNS3_1CILi16EEENS5_ILi64EEEEEELi5ELi256ELi1ELb0ELb1EffNS_4arch4Sm80EEEEEvNT_6ParamsE:
        .type           _ZN7cutlass13device_kernelIN5flash19FlashAttnFwdCombineIN4cute5tupleIJNS3_1CILi16EEENS5_ILi64EEEEEELi5ELi256ELi1ELb0ELb1EffNS_4arch4Sm80EEEEEvNT_6ParamsE,@function
        .size           _ZN7cutlass13device_kernelIN5flash19FlashAttnFwdCombineIN4cute5tupleIJNS3_1CILi16EEENS5_ILi64EEEEEELi5ELi256ELi1ELb0ELb1EffNS_4arch4Sm80EEEEEvNT_6ParamsE,(.L_x_1724 - _ZN7cutlass13device_kernelIN5flash19FlashAttnFwdCombineIN4cute5tupleIJNS3_1CILi16EEENS5_ILi64EEEEEELi5ELi256ELi1ELb0ELb1EffNS_4arch4Sm80EEEEEvNT_6ParamsE)
        .other          _ZN7cutlass13device_kernelIN5flash19FlashAttnFwdCombineIN4cute5tupleIJNS3_1CILi16EEENS5_ILi64EEEEEELi5ELi256ELi1ELb0ELb1EffNS_4arch4Sm80EEEEEvNT_6ParamsE,@"STO_CUDA_ENTRY STV_DEFAULT"
_ZN7cutlass13device_kernelIN5flash19FlashAttnFwdCombineIN4cute5tupleIJNS3_1CILi16EEENS5_ILi64EEEEEELi5ELi256ELi1ELb0ELb1EffNS_4arch4Sm80EEEEEvNT_6ParamsE:
        /* <DEDUP_REMOVED lines=57> */
.L_x_1532:
        /* <DEDUP_REMOVED lines=25> */
.L_x_1533:
        /* <DEDUP_REMOVED lines=101> */
.L_x_1535:
        /* <DEDUP_REMOVED lines=14> */
[----:B------:R-:W-:Y:S05]  /*0c50*/  CALL.REL.NOINC `($__internal_52_$__cuda_sm20_div_u64) ;  /* 0x0000001c00ac7944 */ /* 0x000fea0003c00000 */
[----:B------:R-:W-:Y:S05]  /*0c60*/  BRA `(.L_x_1537) ;  /* 0x00000000004c7947 */ /* 0x000fea0003800000 */
.L_x_1536:
        /* <DEDUP_REMOVED lines=19> */
.L_x_1537:
[----:B------:R-:W-:Y:S02]  /*0da0*/  IADD3 R8, R8, -0x1, RZ ;  /* 0xffffffff08087810 */ /* 0x000fe40007ffe0ff */
[----:B------:R-:W-:-:S03]  /*0db0*/  MOV R20, R0 ;  /* 0x0000000000147202 */ /* 0x000fc60000000f00 */
.L_x_1534:
        /* <DEDUP_REMOVED lines=70> */
.L_x_1539:
[----:B------:R-:W-:Y:S05]  /*1220*/  BSYNC B0 ;  /* 0x0000000000007941 */ /* 0x000fea0003800000 */
.L_x_1538:
        /* <DEDUP_REMOVED lines=152> */
.L_x_1541:
[----:B------:R-:W-:Y:S05]  /*1bb0*/  BSYNC B0 ;  /* 0x0000000000007941 */ /* 0x000fea0003800000 */
.L_x_1540:
        /* <DEDUP_REMOVED lines=27> */
.L_x_1546:
        /* <DEDUP_REMOVED lines=142> */
.L_x_1545:
[----:B------:R-:W-:Y:S05]  /*2650*/  BSYNC B0 ;  /* 0x0000000000007941 */ /* 0x000fea0003800000 */
.L_x_1544:
[----:B------:R-:W-:Y:S05]  /*2660*/  @!P5 BRA `(.L_x_1543) ;  /* 0x0000000000d0d947 */ /* 0x000fea0003800000 */
[----:B------:R-:W-:Y:S01]  /*2670*/  VIADD R8, R40, 0x3 ;  /* 0x0000000328087836 */ /* 0x000fe20000000000 */
[----:B------:R-:W-:Y:S01]  /*2680*/  HFMA2.MMA R20, -RZ, RZ, 0, 1.78813934326171875e-07 ;  /* 0x00000003ff147435 */ /* 0x000fe200000001ff */
[----:B------:R-:W-:-:S03]  /*2690*/  IMAD.MOV.U32 R10, RZ, RZ, RZ ;  /* 0x000000ffff0a7224 */ /* 0x000fc600078e00ff */
[----:B------:R-:W-:-:S07]  /*26a0*/  SHF.R.S32.HI R11, RZ, 0x1f, R8 ;  /* 0x0000001fff0b7819 */ /* 0x000fce0000011408 */
.L_x_1547:
        /* <DEDUP_REMOVED lines=48> */
.L_x_1543:
[----:B------:R-:W-:Y:S05]  /*29b0*/  BSYNC B1 ;  /* 0x0000000000017941 */ /* 0x000fea0003800000 */
.L_x_1542:
        /* <DEDUP_REMOVED lines=21> */
        .weak           $__internal_52_$__cuda_sm20_div_u64
        .type           $__internal_52_$__cuda_sm20_div_u64,@function
        .size           $__internal_52_$__cuda_sm20_div_u64,(.L_x_1724 - $__internal_52_$__cuda_sm20_div_u64)
$__internal_52_$__cuda_sm20_div_u64:
        /* <DEDUP_REMOVED lines=61> */
[----:B------:R-:W-:Y:S06]  /*2ee0*/  RET.REL.NODEC R2 `(_ZN7cutlass13device_kernelIN5flash19FlashAttnFwdCombineIN4cute5tupleIJNS3_1CILi16EEENS5_ILi64EEEEEELi5ELi256ELi1ELb0ELb1EffNS_4arch4Sm80EEEEEvNT_6ParamsE) ;  /* 0xffffffd002447950 */ /* 0x000fec0003c3ffff */
.L_x_1548:
        /* <DEDUP_REMOVED lines=9> */
.L_x_1724:


//--------------------- .text._ZN7cutlass13device_kernelIN5flash19FlashAttnFwdCombineIN4cute5tupleIJNS3_1CILi16EEENS5_ILi64EEEEEELi4ELi256ELi1ELb0ELb1EffNS_4arch4Sm80EEEEEvNT_6ParamsE --------------------------
	.section	.text._ZN7cutlass13device_kernelIN5flash19FlashAttnFwdCombineIN4cute5tupleIJNS3_1CILi16EEENS5_ILi64EEEEEELi4ELi256ELi1ELb0ELb1EffNS_4arch4Sm80EEEEEvNT_6ParamsE,"ax",@progbits
	.align	128
.text._ZN7cutlass13device_kernelIN5flash19FlashAttnFwdCombineIN4cute5tupleIJNS3_1CILi16EEENS5_ILi64EEEEEELi4ELi256ELi1ELb0ELb1EffNS_4arch4Sm80EEEEEvNT_6ParamsE:
        .type           _ZN7cutlass13device_kernelIN5flash19FlashAttnFwdCombineIN4cute5tupleIJNS3_1CILi16EEENS5_ILi64EEEEEELi4ELi256ELi1ELb0ELb1EffNS_4arch4Sm80EEEEEvNT_6ParamsE,@function
        .size           _ZN7cutlass13device_kernelIN5flash19FlashAttnFwdCombineIN4cute5tupleIJNS3_1CILi16EEENS5_ILi64EEEEEELi4ELi256ELi1ELb0ELb1EffNS_4arch4Sm80EEEEEvNT_6ParamsE,(.L_x_1726 - _ZN7cutlass13device_kernelIN5flash19FlashAttnFwdCombineIN4cute5tupleIJNS3_1CILi16EEENS5_ILi64EEEEEELi4ELi256ELi1ELb0ELb1EffNS_4arch4Sm80EEEEEvNT_6ParamsE)
        .other          _ZN7cutlass13device_kernelIN5flash19FlashAttnFwdCombineIN4cute5tupleIJNS3_1CILi16EEENS5_ILi64EEEEEELi4ELi256ELi1ELb0ELb1EffNS_4arch4Sm80EEEEEvNT_6ParamsE,@"STO_CUDA_ENTRY STV_DEFAULT"
_ZN7cutlass13device_kernelIN5flash19FlashAttnFwdCombineIN4cute5tupleIJNS3_1CILi16EEENS5_ILi64EEEEEELi4ELi256ELi1ELb0ELb1EffNS_4arch4Sm80EEEEEvNT_6ParamsE:
        /* <DEDUP_REMOVED lines=57> */
.L_x_1549:
        /* <DEDUP_REMOVED lines=25> */
.L_x_1550:
        /* <DEDUP_REMOVED lines=101> */
.L_x_1552:
        /* <DEDUP_REMOVED lines=14> */
[----:B------:R-:W-:Y:S05]  /*0c50*/  CALL.REL.NOINC `($__internal_53_$__cuda_sm20_div_u64) ;  /* 0x0000001c003c7944 */ /* 0x000fea0003c00000 */
[----:B------:R-:W-:Y:S05]  /*0c60*/  BRA `(.L_x_1554) ;  /* 0x00000000004c7947 */ /* 0x000fea0003800000 */
.L_x_1553:
        /* <DEDUP_REMOVED lines=19> */
.L_x_1554:
[----:B------:R-:W-:Y:S02]  /*0da0*/  IADD3 R8, R8, -0x1, RZ ;  /* 0xffffffff08087810 */ /* 0x000fe40007ffe0ff */
[----:B------:R-:W-:-:S07]  /*0db0*/  MOV R20, R0 ;  /* 0x0000000000147202 */ /* 0x000fce0000000f00 */
.L_x_1551:
        /* <DEDUP_REMOVED lines=52> */
.L_x_1556:
[----:B------:R-:W-:Y:S05]  /*1100*/  BSYNC B0 ;  /* 0x0000000000007941 */ /* 0x000fea0003800000 */
.L_x_1555:
        /* <DEDUP_REMOVED lines=143> */
.L_x_1558:
[----:B------:R-:W-:Y:S05]  /*1a00*/  BSYNC B0 ;  /* 0x0000000000007941 */ /* 0x000fea0003800000 */
.L_x_1557:
        /* <DEDUP_REMOVED lines=26> */
.L_x_1563:
        /* <DEDUP_REMOVED lines=142> */
.L_x_1562:
[----:B------:R-:W-:Y:S05]  /*2490*/  BSYNC B0 ;  /* 0x0000000000007941 */ /* 0x000fea0003800000 */
.L_x_1561:
[----:B------:R-:W-:Y:S05]  /*24a0*/  @!P5 BRA `(.L_x_1560) ;  /* 0x0000000000d0d947 */ /* 0x000fea0003800000 */
[----:B------:R-:W-:Y:S01]  /*24b0*/  VIADD R8, R40, 0x3 ;  /* 0x0000000328087836 */ /* 0x000fe20000000000 */
[----:B------:R-:W-:Y:S01]  /*24c0*/  HFMA2.MMA R20, -RZ, RZ, 0, 1.78813934326171875e-07 ;  /* 0x00000003ff147435 */ /* 0x000fe200000001ff */
[----:B------:R-:W-:-:S03]  /*24d0*/  IMAD.MOV.U32 R10, RZ, RZ, RZ ;  /* 0x000000ffff0a7224 */ /* 0x000fc600078e00ff */
[----:B------:R-:W-:-:S07]  /*24e0*/  SHF.R.S32.HI R11, RZ, 0x1f, R8 ;  /* 0x0000001fff0b7819 */ /* 0x000fce0000011408 */
.L_x_1564:
        /* <DEDUP_REMOVED lines=48> */
.L_x_1560:
[----:B------:R-:W-:Y:S05]  /*27f0*/  BSYNC B1 ;  /* 0x0000000000017941 */ /* 0x000fea0003800000 */
.L_x_1559:
        /* <DEDUP_REMOVED lines=21> */
        .weak           $__internal_53_$__cuda_sm20_div_u64
        .type           $__internal_53_$__cuda_sm20_div_u64,@function
        .size           $__internal_53_$__cuda_sm20_div_u64,(.L_x_1726 - $__internal_53_$__cuda_sm20_div_u64)
$__internal_53_$__cuda_sm20_div_u64:
        /* <DEDUP_REMOVED lines=61> */
[----:B------:R-:W-:Y:S06]  /*2d20*/  RET.REL.NODEC R2 `(_ZN7cutlass13device_kernelIN5flash19FlashAttnFwdCombineIN4cute5tupleIJNS3_1CILi16EEENS5_ILi64EEEEEELi4ELi256ELi1ELb0ELb1EffNS_4arch4Sm80EEEEEvNT_6ParamsE) ;  /* 0xffffffd002b47950 */ /* 0x000fec0003c3ffff */
.L_x_1565:
        /* <DEDUP_REMOVED lines=13> */
.L_x_1726:


//--------------------- .nv.global.init           --------------------------
	.section	.nv.global.init,"aw",@progbits
.nv.global.init:
	.type		$str$16,@object
	.size		$str$16,(__unnamed_1 - $str$16)
$str$16:
        /*0000*/ 	.byte	0x64, 0x69, 0x76, 0x69, 0x73, 0x6f, 0x72, 0x5f, 0x20, 0x3e, 0x3d, 0x20, 0x30, 0x00
	.type		__unnamed_1,@object
	.size		__unnamed_1,($str$17 - __unnamed_1)
__unnamed_1:
        /*000e*/ 	.byte	0x63, 0x75, 0x74, 0x6c, 0x61, 0x73, 0x73, 0x3a, 0x3a, 0x46, 0x61, 0x73, 0x74, 0x44, 0x69, 0x76
        /*001e*/ 	.byte	0x6d, 0x6f, 0x64, 0x3a, 0x3a, 0x46, 0x61, 0x73, 0x74, 0x44, 0x69, 0x76, 0x6d, 0x6f, 0x64, 0x28
        /*002e*/ 	.byte	0x69, 0x6e, 0x74, 0x29, 0x00
	.type		$str$17,@object
	.size		$str$17,(.L_13 - $str$17)
$str$17:
        /*0033*/ 	.byte	0x2f, 0x74, 0x6d, 0x70, 0x2f, 0x6f, 0x73, 0x73, 0x5f, 0x6b, 0x65, 0x72, 0x6e, 0x65, 0x6c, 0x73
        /*0043*/ 	.byte	0x5f, 0x73, 0x72, 0x63, 0x2f, 0x66, 0x6c, 0x61, 0x73, 0x68, 0x5f, 0x61, 0x74, 0x74, 0x65, 0x6e
        /*0053*/ 	.byte	0x74, 0x69, 0x6f, 0x6e, 0x2f, 0x63, 0x73, 0x72, 0x63, 0x2f, 0x63, 0x75, 0x74, 0x6c, 0x61, 0x73
        /*0063*/ 	.byte	0x73, 0x2f, 0x69, 0x6e, 0x63, 0x6c, 0x75, 0x64, 0x65, 0x2f, 0x63, 0x75, 0x74, 0x6c, 0x61, 0x73
        /*0073*/ 	.byte	0x73, 0x2f, 0x66, 0x61, 0x73, 0x74, 0x5f, 0x6d, 0x61, 0x74, 0x68, 0x2e, 0x68, 0x00
.L_13:


//--------------------- .nv.shared._ZN7cutlass13device_kernelIN5flash19FlashAttnFwdCombineIN4cute5tupleIJNS3_1CILi8EEENS5_ILi128EEEEEELi8ELi256ELi1ELb0ELb0ENS_10bfloat16_tEfNS_4arch4Sm90EEEEEvNT_6ParamsE --------------------------
	.section	.nv.shared._ZN7cutlass13device_kernelIN5flash19FlashAttnFwdCombineIN4cute5tupleIJNS3_1CILi8EEENS5_ILi128EEEEEELi8ELi256ELi1ELb0ELb0ENS_10bfloat16_tEfNS_4arch4Sm90EEEEEvNT_6ParamsE,"aw",@nobits
	.sectionflags	@""
	.align	16
	.zero		1024


//--------------------- .nv.shared.reserved.0     --------------------------
	.section	.nv.shared.reserved.0,"aw",@nobits
	.weak		__nv_reservedSMEM_offset_0_alias
	.size		__nv_reservedSMEM_offset_0_alias, 0, 0
	.other		__nv_reservedSMEM_offset_0_alias,@"STO_CUDA_RESERVED_SHARED STV_DEFAULT"
__nv_reservedSMEM_offset_0_alias:
	.zero		0


//--------------------- .nv.global                --------------------------
	.section	.nv.global,"aw",@nobits
.nv.global:
	.type		_ZN56_INTERNAL_79951ed2_20_flash_fwd_combine_cu_9afb97bd_33514cute1_E,@object
	.size		_ZN56_INTERNAL_79951ed2_20_flash_fwd_combine_cu_9afb97bd_33514cute1_E,(_ZN56_INTERNAL_79951ed2_20_flash_fwd_combine_cu_9afb97bd_33514cuda3std3__45__cpo6cbeginE - _ZN56_INTERNAL_79951ed2_20_flash_fwd_combine_cu_9afb97bd_33514cute1_E)
_ZN56_INTERNAL_79951ed2_20_flash_fwd_combine_cu_9afb97bd_33514cute1_E:
	.zero		1
	.type		_ZN56_INTERNAL_79951ed2_20_flash_fwd_combine_cu_9afb97bd_33514cuda3std3__45__cpo6cbeginE,@object
	.size		_ZN56_INTERNAL_79951ed2_20_flash_fwd_combine_cu_9afb97bd_33514cuda3std3__45__cpo6cbeginE,(_ZN56_INTERNAL_79951ed2_20_flash_fwd_combine_cu_9afb97bd_33514cuda3std3__48in_placeE - _ZN56_INTERNAL_79951ed2_20_flash_fwd_combine_cu_9afb97bd_33514cuda3std3__45__cpo6cbeginE)
_ZN56_INTERNAL_79951ed2_20_flash_fwd_combine_cu_9afb97bd_33514cuda3std3__45__cpo6cbeginE:
	.zero		1
	.type		_ZN56_INTERNAL_79951ed2_20_flash_fwd_combine_cu_9afb97bd_33514cuda3std3__48in_placeE,@object
	.size		_ZN56_INTERNAL_79951ed2_20_flash_fwd_combine_cu_9afb97bd_33514cuda3std3__48in_placeE,(_ZN56_INTERNAL_79951ed2_20_flash_fwd_combine_cu_9afb97bd_33514cuda3std6ranges3__45__cpo9iter_moveE - _ZN56_INTERNAL_79951ed2_20_flash_fwd_combine_cu_9afb97bd_33514cuda3std3__48in_placeE)
_ZN56_INTERNAL_79951ed2_20_flash_fwd_combine_cu_9afb97bd_33514cuda3std3__48in_placeE:
	.zero		1
	.type		_ZN56_INTERNAL_79951ed2_20_flash_fwd_combine_cu_9afb97bd_33514cuda3std6ranges3__45__cpo9iter_moveE,@object
	.size		_ZN56_INTERNAL_79951ed2_20_flash_fwd_combine_cu_9afb97bd_33514cuda3std6ranges3__45__cpo9iter_moveE,(_ZN56_INTERNAL_79951ed2_20_flash_fwd_combine_cu_9afb97bd_33514cuda3std3__45__cpo5beginE - _ZN56_INTERNAL_79951ed2_20_flash_fwd_combine_cu_9afb97bd_33514cuda3std6ranges3__45__cpo9iter_moveE)
_ZN56_INTERNAL_79951ed2_20_flash_fwd_combine_cu_9afb97bd_33514cuda3std6ranges3__45__cpo9iter_moveE:
	.zero		1
	.type		_ZN56_INTERNAL_79951ed2_20_flash_fwd_combine_cu_9afb97bd_33514cuda3std3__45__cpo5beginE,@object
	.size		_ZN56_INTERNAL_79951ed2_20_flash_fwd_combine_cu_9afb97bd_33514cuda3std3__45__cpo5beginE,(_ZN56_INTERNAL_79951ed2_20_flash_fwd_combine_cu_9afb97bd_33514cuda3std3__458_GLOBAL__N__79951ed2_20_flash_fwd_combine_cu_9afb97bd_33516ignoreE - _ZN56_INTERNAL_79951ed2_20_flash_fwd_combine_cu_9afb97bd_33514cuda3std3__45__cpo5beginE)
_ZN56_INTERNAL_79951ed2_20_flash_fwd_combine_cu_9afb97bd_33514cuda3std3__45__cpo5beginE:
	.zero		1
	.type		_ZN56_INTERNAL_79951ed2_20_flash_fwd_combine_cu_9afb97bd_33514cuda3std3__458_GLOBAL__N__79951ed2_20_flash_fwd_combine_cu_9afb97bd_33516ignoreE,@object
	.size		_ZN56_INTERNAL_79951ed2_20_flash_fwd_combine_cu_9afb97bd_33514cuda3std3__458_GLOBAL__N__79951ed2_20_flash_fwd_combine_cu_9afb97bd_33516ignoreE,(_ZN56_INTERNAL_79951ed2_20_flash_fwd_combine_cu_9afb97bd_33514cute7productE - _ZN56_INTERNAL_79951ed2_20_flash_fwd_combine_cu_9afb97bd_33514cuda3std3__458_GLOBAL__N__79951ed2_20_flash_fwd_combine_cu_9afb97bd_33516ignoreE)
_ZN56_INTERNAL_79951ed2_20_flash_fwd_combine_cu_9afb97bd_33514cuda3std3__458_GLOBAL__N__79951ed2_20_flash_fwd_combine_cu_9afb97bd_33516ignoreE:
	.zero		1
	.type		_ZN56_INTERNAL_79951ed2_20_flash_fwd_combine_cu_9afb97bd_33514cute7productE,@object
	.size		_ZN56_INTERNAL_79951ed2_20_flash_fwd_combine_cu_9afb97bd_33514cute7productE,(_ZN56_INTERNAL_79951ed2_20_flash_fwd_combine_cu_9afb97bd_33514cuda3std3__45__cpo3endE - _ZN56_INTERNAL_79951ed2_20_flash_fwd_combine_cu_9afb97bd_33514cute7productE)
_ZN56_INTERNAL_79951ed2_20_flash_fwd_combine_cu_9afb97bd_33514cute7productE:
	.zero		1
	.type		_ZN56_INTERNAL_79951ed2_20_flash_fwd_combine_cu_9afb97bd_33514cuda3std3__45__cpo3endE,@object
	.size		_ZN56_INTERNAL_79951ed2_20_flash_fwd_combine_cu_9afb97bd_33514cuda3std3__45__cpo3endE,(_ZN56_INTERNAL_79951ed2_20_flash_fwd_combine_cu_9afb97bd_33514cuda3std3__419piecewise_constructE - _ZN56_INTERNAL_79951ed2_20_flash_fwd_combine_cu_9afb97bd_33514cuda3std3__45__cpo3endE)
_ZN56_INTERNAL_79951ed2_20_flash_fwd_combine_cu_9afb97bd_33514cuda3std3__45__cpo3endE:
	.zero		1
	.type		_ZN56_INTERNAL_79951ed2_20_flash_fwd_combine_cu_9afb97bd_33514cuda3std3__419piecewise_constructE,@object
	.size		_ZN56_INTERNAL_79951ed2_20_flash_fwd_combine_cu_9afb97bd_33514cuda3std3__419piecewise_constructE,(_ZN56_INTERNAL_79951ed2_20_flash_fwd_combine_cu_9afb97bd_33514cuda3std3__45__cpo4cendE - _ZN56_INTERNAL_79951ed2_20_flash_fwd_combine_cu_9afb97bd_33514cuda3std3__419piecewise_constructE)
_ZN56_INTERNAL_79951ed2_20_flash_fwd_combine_cu_9afb97bd_33514cuda3std3__419piecewise_constructE:
	.zero		1
	.type		_ZN56_INTERNAL_79951ed2_20_flash_fwd_combine_cu_9afb97bd_33514cuda3std3__45__cpo4cendE,@object
	.size		_ZN56_INTERNAL_79951ed2_20_flash_fwd_combine_cu_9afb97bd_33514cuda3std3__45__cpo4cendE,(_ZN56_INTERNAL_79951ed2_20_flash_fwd_combine_cu_9afb97bd_33514cuda3std6ranges3__45__cpo4swapE - _ZN56_INTERNAL_79951ed2_20_flash_fwd_combine_cu_9afb97bd_33514cuda3std3__45__cpo4cendE)
_ZN56_INTERNAL_79951ed2_20_flash_fwd_combine_cu_9afb97bd_33514cuda3std3__45__cpo4cendE:
	.zero		1
	.type		_ZN56_INTERNAL_79951ed2_20_flash_fwd_combine_cu_9afb97bd_33514cuda3std6ranges3__45__cpo4swapE,@object
	.size		_ZN56_INTERNAL_79951ed2_20_flash_fwd_combine_cu_9afb97bd_33514cuda3std6ranges3__45__cpo4swapE,(.L_8 - _ZN56_INTERNAL_79951ed2_20_flash_fwd_combine_cu_9afb97bd_33514cuda3std6ranges3__45__cpo4swapE)
_ZN56_INTERNAL_79951ed2_20_flash_fwd_combine_cu_9afb97bd_33514cuda3std6ranges3__45__cpo4swapE:
	.zero		1
.L_8:


//--------------------- .nv.shared._ZN7cutlass13device_kernelIN5flash19FlashAttnFwdCombineIN4cute5tupleIJNS3_1CILi8EEENS5_ILi128EEEEEELi7ELi256ELi1ELb0ELb0ENS_10bfloat16_tEfNS_4arch4Sm90EEEEEvNT_6ParamsE --------------------------
	.section	.nv.shared._ZN7cutlass13device_kernelIN5flash19FlashAttnFwdCombineIN4cute5tupleIJNS3_1CILi8EEENS5_ILi128EEEEEELi7ELi256ELi1ELb0ELb0ENS_10bfloat16_tEfNS_4arch4Sm90EEEEEvNT_6ParamsE,"aw",@nobits
	.sectionflags	@""
	.align	16
	.zero		1024


//--------------------- .nv.shared._ZN7cutlass13device_kernelIN5flash19FlashAttnFwdCombineIN4cute5tupleIJNS3_1CILi8EEENS5_ILi128EEEEEELi6ELi256ELi1ELb0ELb0ENS_10bfloat16_tEfNS_4arch4Sm90EEEEEvNT_6ParamsE --------------------------
	.section	.nv.shared._ZN7cutlass13device_kernelIN5flash19FlashAttnFwdCombineIN4cute5tupleIJNS3_1CILi8EEENS5_ILi128EEEEEELi6ELi256ELi1ELb0ELb0ENS_10bfloat16_tEfNS_4arch4Sm90EEEEEvNT_6ParamsE,"aw",@nobits
	.sectionflags	@""
	.align	16
	.zero		1024


//--------------------- .nv.shared._ZN7cutlass13device_kernelIN5flash19FlashAttnFwdCombineIN4cute5tupleIJNS3_1CILi8EEENS5_ILi128EEEEEELi5ELi256ELi1ELb0ELb0ENS_10bfloat16_tEfNS_4arch4Sm90EEEEEvNT_6ParamsE --------------------------
	.section	.nv.shared._ZN7cutlass13device_kernelIN5flash19FlashAttnFwdCombineIN4cute5tupleIJNS3_1CILi8EEENS5_ILi128EEEEEELi5ELi256ELi1ELb0ELb0ENS_10bfloat16_tEfNS_4arch4Sm90EEEEEvNT_6ParamsE,"aw",@nobits
	.sectionflags	@""
	.align	16
	.zero		1024


//--------------------- .nv.shared._ZN7cutlass13device_kernelIN5flash19FlashAttnFwdCombineIN4cute5tupleIJNS3_1CILi8EEENS5_ILi128EEEEEELi8ELi256ELi1ELb0ELb1ENS_10bfloat16_tEfNS_4arch4Sm90EEEEEvNT_6ParamsE --------------------------
	.section	.nv.shared._ZN7cutlass13device_kernelIN5flash19FlashAttnFwdCombineIN4cute5tupleIJNS3_1CILi8EEENS5_ILi128EEEEEELi8ELi256ELi1ELb0ELb1ENS_10bfloat16_tEfNS_4arch4Sm90EEEEEvNT_6ParamsE,"aw",@nobits
	.sectionflags	@""
	.align	16
	.zero		1024


//--------------------- .nv.shared._ZN7cutlass13device_kernelIN5flash19FlashAttnFwdCombineIN4cute5tupleIJNS3_1CILi8EEENS5_ILi128EEEEEELi7ELi256ELi1ELb0ELb1ENS_10bfloat16_tEfNS_4arch4Sm90EEEEEvNT_6ParamsE --------------------------
	.section	.nv.shared._ZN7cutlass13device_kernelIN5flash19FlashAttnFwdCombineIN4cute5tupleIJNS3_1CILi8EEENS5_ILi128EEEEEELi7ELi256ELi1ELb0ELb1ENS_10bfloat16_tEfNS_4arch4Sm90EEEEEvNT_6ParamsE,"aw",@nobits
	.sectionflags	@""
	.align	16
	.zero		1024


//--------------------- .nv.shared._ZN7cutlass13device_kernelIN5flash19FlashAttnFwdCombineIN4cute5tupleIJNS3_1CILi8EEENS5_ILi128EEEEEELi6ELi256ELi1ELb0ELb1ENS_10bfloat16_tEfNS_4arch4Sm90EEEEEvNT_6ParamsE --------------------------
	.section	.nv.shared._ZN7cutlass13device_kernelIN5flash19FlashAttnFwdCombineIN4cute5tupleIJNS3_1CILi8EEENS5_ILi128EEEEEELi6ELi256ELi1ELb0ELb1ENS_10bfloat16_tEfNS_4arch4Sm90EEEEEvNT_6ParamsE,"aw",@nobits
	.sectionflags	@""
	.align	16
	.zero		1024


//--------------------- .nv.shared._ZN7cutlass13device_kernelIN5flash19FlashAttnFwdCombineIN4cute5tupleIJNS3_1CILi8EEENS5_ILi128EEEEEELi5ELi256ELi1ELb0ELb1ENS_10bfloat16_tEfNS_4arch4Sm90EEEEEvNT_6ParamsE --------------------------
	.section	.nv.shared._ZN7cutlass13device_kernelIN5flash19FlashAttnFwdCombineIN4cute5tupleIJNS3_1CILi8EEENS5_ILi128EEEEEELi5ELi256ELi1ELb0ELb1ENS_10bfloat16_tEfNS_4arch4Sm90EEEEEvNT_6ParamsE,"aw",@nobits
	.sectionflags	@""
	.align	16
	.zero		1024


//--------------------- .nv.shared._ZN7cutlass13device_kernelIN5flash19FlashAttnFwdCombineIN4cute5tupleIJNS3_1CILi8EEENS5_ILi128EEEEEELi8ELi256ELi1ELb0ELb0ENS_10bfloat16_tEfNS_4arch4Sm80EEEEEvNT_6ParamsE --------------------------
	.section	.nv.shared._ZN7cutlass13device_kernelIN5flash19FlashAttnFwdCombineIN4cute5tupleIJNS3_1CILi8EEENS5_ILi128EEEEEELi8ELi256ELi1ELb0ELb0ENS_10bfloat16_tEfNS_4arch4Sm80EEEEEvNT_6ParamsE,"aw",@nobits
	.sectionflags	@""
	.align	16
	.zero		1024


//--------------------- .nv.shared._ZN7cutlass13device_kernelIN5flash19FlashAttnFwdCombineIN4cute5tupleIJNS3_1CILi8EEENS5_ILi128EEEEEELi7ELi256ELi1ELb0ELb0ENS_10bfloat16_tEfNS_4arch4Sm80EEEEEvNT_6ParamsE --------------------------
	.section	.nv.shared._ZN7cutlass13device_kernelIN5flash19FlashAttnFwdCombineIN4cute5tupleIJNS3_1CILi8EEENS5_ILi128EEEEEELi7ELi256ELi1ELb0ELb0ENS_10bfloat16_tEfNS_4arch4Sm80EEEEEvNT_6ParamsE,"aw",@nobits
	.sectionflags	@""
	.align	16
	.zero		1024


//--------------------- .nv.shared._ZN7cutlass13device_kernelIN5flash19FlashAttnFwdCombineIN4cute5tupleIJNS3_1CILi8EEENS5_ILi128EEEEEELi6ELi256ELi1ELb0ELb0ENS_10bfloat16_tEfNS_4arch4Sm80EEEEEvNT_6ParamsE --------------------------
	.section	.nv.shared._ZN7cutlass13device_kernelIN5flash19FlashAttnFwdCombineIN4cute5tupleIJNS3_1CILi8EEENS5_ILi128EEEEEELi6ELi256ELi1ELb0ELb0ENS_10bfloat16_tEfNS_4arch4Sm80EEEEEvNT_6ParamsE,"aw",@nobits
	.sectionflags	@""
	.align	16
	.zero		1024


//--------------------- .nv.shared._ZN7cutlass13device_kernelIN5flash19FlashAttnFwdCombineIN4cute5tupleIJNS3_1CILi8EEENS5_ILi128EEEEEELi5ELi256ELi1ELb0ELb0ENS_10bfloat16_tEfNS_4arch4Sm80EEEEEvNT_6ParamsE --------------------------
	.section	.nv.shared._ZN7cutlass13device_kernelIN5flash19FlashAttnFwdCombineIN4cute5tupleIJNS3_1CILi8EEENS5_ILi128EEEEEELi5ELi256ELi1ELb0ELb0ENS_10bfloat16_tEfNS_4arch4Sm80EEEEEvNT_6ParamsE,"aw",@nobits
	.sectionflags	@""
	.align	16
	.zero		1024


//--------------------- .nv.shared._ZN7cutlass13device_kernelIN5flash19FlashAttnFwdCombineIN4cute5tupleIJNS3_1CILi8EEENS5_ILi128EEEEEELi8ELi256ELi1ELb0ELb1ENS_10bfloat16_tEfNS_4arch4Sm80EEEEEvNT_6ParamsE --------------------------
	.section	.nv.shared._ZN7cutlass13device_kernelIN5flash19FlashAttnFwdCombineIN4cute5tupleIJNS3_1CILi8EEENS5_ILi128EEEEEELi8ELi256ELi1ELb0ELb1ENS_10bfloat16_tEfNS_4arch4Sm80EEEEEvNT_6ParamsE,"aw",@nobits
	.sectionflags	@""
	.align	16
	.zero		1024


//--------------------- .nv.shared._ZN7cutlass13device_kernelIN5flash19FlashAttnFwdCombineIN4cute5tupleIJNS3_1CILi8EEENS5_ILi128EEEEEELi7ELi256ELi1ELb0ELb1ENS_10bfloat16_tEfNS_4arch4Sm80EEEEEvNT_6ParamsE --------------------------
	.section	.nv.shared._ZN7cutlass13device_kernelIN5flash19FlashAttnFwdCombineIN4cute5tupleIJNS3_1CILi8EEENS5_ILi128EEEEEELi7ELi256ELi1ELb0ELb1ENS_10bfloat16_tEfNS_4arch4Sm80EEEEEvNT_6ParamsE,"aw",@nobits
	.sectionflags	@""
	.align	16
	.zero		1024


//--------------------- .nv.shared._ZN7cutlass13device_kernelIN5flash19FlashAttnFwdCombineIN4cute5tupleIJNS3_1CILi8EEENS5_ILi128EEEEEELi6ELi256ELi1ELb0ELb1ENS_10bfloat16_tEfNS_4arch4Sm80EEEEEvNT_6ParamsE --------------------------
	.section	.nv.shared._ZN7cutlass13device_kernelIN5flash19FlashAttnFwdCombineIN4cute5tupleIJNS3_1CILi8EEENS5_ILi128EEEEEELi6ELi256ELi1ELb0ELb1ENS_10bfloat16_tEfNS_4arch4Sm80EEEEEvNT_6ParamsE,"aw",@nobits
	.sectionflags	@""
	.align	16
	.zero		1024


//--------------------- .nv.shared._ZN7cutlass13device_kernelIN5flash19FlashAttnFwdCombineIN4cute5tupleIJNS3_1CILi8EEENS5_ILi128EEEEEELi5ELi256ELi1ELb0ELb1ENS_10bfloat16_tEfNS_4arch4Sm80EEEEEvNT_6ParamsE --------------------------
	.section	.nv.shared._ZN7cutlass13device_kernelIN5flash19FlashAttnFwdCombineIN4cute5tupleIJNS3_1CILi8EEENS5_ILi128EEEEEELi5ELi256ELi1ELb0ELb1ENS_10bfloat16_tEfNS_4arch4Sm80EEEEEvNT_6ParamsE,"aw",@nobits
	.sectionflags	@""
	.align	16
	.zero		1024


//--------------------- .nv.shared._ZN7cutlass13device_kernelIN5flash19FlashAttnFwdCombineIN4cute5tupleIJNS3_1CILi16EEENS5_ILi64EEEEEELi8ELi256ELi1ELb0ELb0ENS_10bfloat16_tEfNS_4arch4Sm90EEEEEvNT_6ParamsE --------------------------
	.section	.nv.shared._ZN7cutlass13device_kernelIN5flash19FlashAttnFwdCombineIN4cute5tupleIJNS3_1CILi16EEENS5_ILi64EEEEEELi8ELi256ELi1ELb0ELb0ENS_10bfloat16_tEfNS_4arch4Sm90EEEEEvNT_6ParamsE,"aw",@nobits
	.sectionflags	@""
	.align	16
	.zero		1024


//--------------------- .nv.shared._ZN7cutlass13device_kernelIN5flash19FlashAttnFwdCombineIN4cute5tupleIJNS3_1CILi16EEENS5_ILi64EEEEEELi7ELi256ELi1ELb0ELb0ENS_10bfloat16_tEfNS_4arch4Sm90EEEEEvNT_6ParamsE --------------------------
	.section	.nv.shared._ZN7cutlass13device_kernelIN5flash19FlashAttnFwdCombineIN4cute5tupleIJNS3_1CILi16EEENS5_ILi64EEEEEELi7ELi256ELi1ELb0ELb0ENS_10bfloat16_tEfNS_4arch4Sm90EEEEEvNT_6ParamsE,"aw",@nobits
	.sectionflags	@""
	.align	16
	.zero		1024


//--------------------- .nv.shared._ZN7cutlass13device_kernelIN5flash19FlashAttnFwdCombineIN4cute5tupleIJNS3_1CILi16EEENS5_ILi64EEEEEELi6ELi256ELi1ELb0ELb0ENS_10bfloat16_tEfNS_4arch4Sm90EEEEEvNT_6ParamsE --------------------------
	.section	.nv.shared._ZN7cutlass13device_kernelIN5flash19FlashAttnFwdCombineIN4cute5tupleIJNS3_1CILi16EEENS5_ILi64EEEEEELi6ELi256ELi1ELb0ELb0ENS_10bfloat16_tEfNS_4arch4Sm90EEEEEvNT_6ParamsE,"aw",@nobits
	.sectionflags	@""
	.align	16
	.zero		1024


//--------------------- .nv.shared._ZN7cutlass13device_kernelIN5flash19FlashAttnFwdCombineIN4cute5tupleIJNS3_1CILi16EEENS5_ILi64EEEEEELi5ELi256ELi1ELb0ELb0ENS_10bfloat16_tEfNS_4arch4Sm90EEEEEvNT_6ParamsE --------------------------
	.section	.nv.shared._ZN7cutlass13device_kernelIN5flash19FlashAttnFwdCombineIN4cute5tupleIJNS3_1CILi16EEENS5_ILi64EEEEEELi5ELi256ELi1ELb0ELb0ENS_10bfloat16_tEfNS_4arch4Sm90EEEEEvNT_6ParamsE,"aw",@nobits
	.sectionflags	@""
	.align	16
	.zero		1024


//--------------------- .nv.shared._ZN7cutlass13device_kernelIN5flash19FlashAttnFwdCombineIN4cute5tupleIJNS3_1CILi16EEENS5_ILi64EEEEEELi4ELi256ELi1ELb0ELb0ENS_10bfloat16_tEfNS_4arch4Sm90EEEEEvNT_6ParamsE --------------------------
	.section	.nv.shared._ZN7cutlass13device_kernelIN5flash19FlashAttnFwdCombineIN4cute5tupleIJNS3_1CILi16EEENS5_ILi64EEEEEELi4ELi256ELi1ELb0ELb0ENS_10bfloat16_tEfNS_4arch4Sm90EEEEEvNT_6ParamsE,"aw",@nobits
	.sectionflags	@""
	.align	16
	.zero		1024


//--------------------- .nv.shared._ZN7cutlass13device_kernelIN5flash19FlashAttnFwdCombineIN4cute5tupleIJNS3_1CILi16EEENS5_ILi64EEEEEELi8ELi256ELi1ELb0ELb1ENS_10bfloat16_tEfNS_4arch4Sm90EEEEEvNT_6ParamsE --------------------------
	.section	.nv.shared._ZN7cutlass13device_kernelIN5flash19FlashAttnFwdCombineIN4cute5tupleIJNS3_1CILi16EEENS5_ILi64EEEEEELi8ELi256ELi1ELb0ELb1ENS_10bfloat16_tEfNS_4arch4Sm90EEEEEvNT_6ParamsE,"aw",@nobits
	.sectionflags	@""
	.align	16
	.zero		1024


//--------------------- .nv.shared._ZN7cutlass13device_kernelIN5flash19FlashAttnFwdCombineIN4cute5tupleIJNS3_1CILi16EEENS5_ILi64EEEEEELi7ELi256ELi1ELb0ELb1ENS_10bfloat16_tEfNS_4arch4Sm90EEEEEvNT_6ParamsE --------------------------
	.section	.nv.shared._ZN7cutlass13device_kernelIN5flash19FlashAttnFwdCombineIN4cute5tupleIJNS3_1CILi16EEENS5_ILi64EEEEEELi7ELi256ELi1ELb0ELb1ENS_10bfloat16_tEfNS_4arch4Sm90EEEEEvNT_6ParamsE,"aw",@nobits
	.sectionflags	@""
	.align	16
	.zero		1024


//--------------------- .nv.shared._ZN7cutlass13device_kernelIN5flash19FlashAttnFwdCombineIN4cute5tupleIJNS3_1CILi16EEENS5_ILi64EEEEEELi6ELi256ELi1ELb0ELb1ENS_10bfloat16_tEfNS_4arch4Sm90EEEEEvNT_6ParamsE --------------------------
	.section	.nv.shared._ZN7cutlass13device_kernelIN5flash19FlashAttnFwdCombineIN4cute5tupleIJNS3_1CILi16EEENS5_ILi64EEEEEELi6ELi256ELi1ELb0ELb1ENS_10bfloat16_tEfNS_4arch4Sm90EEEEEvNT_6ParamsE,"aw",@nobits
	.sectionflags	@""
	.align	16
	.zero		1024


//--------------------- .nv.shared._ZN7cutlass13device_kernelIN5flash19FlashAttnFwdCombineIN4cute5tupleIJNS3_1CILi16EEENS5_ILi64EEEEEELi5ELi256ELi1ELb0ELb1ENS_10bfloat16_tEfNS_4arch4Sm90EEEEEvNT_6ParamsE --------------------------
	.section	.nv.shared._ZN7cutlass13device_kernelIN5flash19FlashAttnFwdCombineIN4cute5tupleIJNS3_1CILi16EEENS5_ILi64EEEEEELi5ELi256ELi1ELb0ELb1ENS_10bfloat16_tEfNS_4arch4Sm90EEEEEvNT_6ParamsE,"aw",@nobits
	.sectionflags	@""
	.align	16
	.zero		1024


//--------------------- .nv.shared._ZN7cutlass13device_kernelIN5flash19FlashAttnFwdCombineIN4cute5tupleIJNS3_1CILi16EEENS5_ILi64EEEEEELi4ELi256ELi1ELb0ELb1ENS_10bfloat16_tEfNS_4arch4Sm90EEEEEvNT_6ParamsE --------------------------
	.section	.nv.shared._ZN7cutlass13device_kernelIN5flash19FlashAttnFwdCombineIN4cute5tupleIJNS3_1CILi16EEENS5_ILi64EEEEEELi4ELi256ELi1ELb0ELb1ENS_10bfloat16_tEfNS_4arch4Sm90EEEEEvNT_6ParamsE,"aw",@nobits
	.sectionflags	@""
	.align	16
	.zero		1024


//--------------------- .nv.shared._ZN7cutlass13device_kernelIN5flash19FlashAttnFwdCombineIN4cute5tupleIJNS3_1CILi16EEENS5_ILi64EEEEEELi8ELi256ELi1ELb0ELb0ENS_10bfloat16_tEfNS_4arch4Sm80EEEEEvNT_6ParamsE --------------------------
	.section	.nv.shared._ZN7cutlass13device_kernelIN5flash19FlashAttnFwdCombineIN4cute5tupleIJNS3_1CILi16EEENS5_ILi64EEEEEELi8ELi256ELi1ELb0ELb0ENS_10bfloat16_tEfNS_4arch4Sm80EEEEEvNT_6ParamsE,"aw",@nobits
	.sectionflags	@""
	.align	16
	.zero		1024


//--------------------- .nv.shared._ZN7cutlass13device_kernelIN5flash19FlashAttnFwdCombineIN4cute5tupleIJNS3_1CILi16EEENS5_ILi64EEEEEELi7ELi256ELi1ELb0ELb0ENS_10bfloat16_tEfNS_4arch4Sm80EEEEEvNT_6ParamsE --------------------------
	.section	.nv.shared._ZN7cutlass13device_kernelIN5flash19FlashAttnFwdCombineIN4cute5tupleIJNS3_1CILi16EEENS5_ILi64EEEEEELi7ELi256ELi1ELb0ELb0ENS_10bfloat16_tEfNS_4arch4Sm80EEEEEvNT_6ParamsE,"aw",@nobits
	.sectionflags	@""
	.align	16
	.zero		1024


//--------------------- .nv.shared._ZN7cutlass13device_kernelIN5flash19FlashAttnFwdCombineIN4cute5tupleIJNS3_1CILi16EEENS5_ILi64EEEEEELi6ELi256ELi1ELb0ELb0ENS_10bfloat16_tEfNS_4arch4Sm80EEEEEvNT_6ParamsE --------------------------
	.section	.nv.shared._ZN7cutlass13device_kernelIN5flash19FlashAttnFwdCombineIN4cute5tupleIJNS3_1CILi16EEENS5_ILi64EEEEEELi6ELi256ELi1ELb0ELb0ENS_10bfloat16_tEfNS_4arch4Sm80EEEEEvNT_6ParamsE,"aw",@nobits
	.sectionflags	@""
	.align	16
	.zero		1024


//--------------------- .nv.shared._ZN7cutlass13device_kernelIN5flash19FlashAttnFwdCombineIN4cute5tupleIJNS3_1CILi16EEENS5_ILi64EEEEEELi5ELi256ELi1ELb0ELb0ENS_10bfloat16_tEfNS_4arch4Sm80EEEEEvNT_6ParamsE --------------------------
	.section	.nv.shared._ZN7cutlass13device_kernelIN5flash19FlashAttnFwdCombineIN4cute5tupleIJNS3_1CILi16EEENS5_ILi64EEEEEELi5ELi256ELi1ELb0ELb0ENS_10bfloat16_tEfNS_4arch4Sm80EEEEEvNT_6ParamsE,"aw",@nobits
	.sectionflags	@""
	.align	16
	.zero		1024


//--------------------- .nv.shared._ZN7cutlass13device_kernelIN5flash19FlashAttnFwdCombineIN4cute5tupleIJNS3_1CILi16EEENS5_ILi64EEEEEELi4ELi256ELi1ELb0ELb0ENS_10bfloat16_tEfNS_4arch4Sm80EEEEEvNT_6ParamsE --------------------------
	.section	.nv.shared._ZN7cutlass13device_kernelIN5flash19FlashAttnFwdCombineIN4cute5tupleIJNS3_1CILi16EEENS5_ILi64EEEEEELi4ELi256ELi1ELb0ELb0ENS_10bfloat16_tEfNS_4arch4Sm80EEEEEvNT_6ParamsE,"aw",@nobits
	.sectionflags	@""
	.align	16
	.zero		1024


//--------------------- .nv.shared._ZN7cutlass13device_kernelIN5flash19FlashAttnFwdCombineIN4cute5tupleIJNS3_1CILi16EEENS5_ILi64EEEEEELi8ELi256ELi1ELb0ELb1ENS_10bfloat16_tEfNS_4arch4Sm80EEEEEvNT_6ParamsE --------------------------
	.section	.nv.shared._ZN7cutlass13device_kernelIN5flash19FlashAttnFwdCombineIN4cute5tupleIJNS3_1CILi16EEENS5_ILi64EEEEEELi8ELi256ELi1ELb0ELb1ENS_10bfloat16_tEfNS_4arch4Sm80EEEEEvNT_6ParamsE,"aw",@nobits
	.sectionflags	@""
	.align	16
	.zero		1024


//--------------------- .nv.shared._ZN7cutlass13device_kernelIN5flash19FlashAttnFwdCombineIN4cute5tupleIJNS3_1CILi16EEENS5_ILi64EEEEEELi7ELi256ELi1ELb0ELb1ENS_10bfloat16_tEfNS_4arch4Sm80EEEEEvNT_6ParamsE --------------------------
	.section	.nv.shared._ZN7cutlass13device_kernelIN5flash19FlashAttnFwdCombineIN4cute5tupleIJNS3_1CILi16EEENS5_ILi64EEEEEELi7ELi256ELi1ELb0ELb1ENS_10bfloat16_tEfNS_4arch4Sm80EEEEEvNT_6ParamsE,"aw",@nobits
	.sectionflags	@""
	.align	16
	.zero		1024


//--------------------- .nv.shared._ZN7cutlass13device_kernelIN5flash19FlashAttnFwdCombineIN4cute5tupleIJNS3_1CILi16EEENS5_ILi64EEEEEELi6ELi256ELi1ELb0ELb1ENS_10bfloat16_tEfNS_4arch4Sm80EEEEEvNT_6ParamsE --------------------------
	.section	.nv.shared._ZN7cutlass13device_kernelIN5flash19FlashAttnFwdCombineIN4cute5tupleIJNS3_1CILi16EEENS5_ILi64EEEEEELi6ELi256ELi1ELb0ELb1ENS_10bfloat16_tEfNS_4arch4Sm80EEEEEvNT_6ParamsE,"aw",@nobits
	.sectionflags	@""
	.align	16
	.zero		1024


//--------------------- .nv.shared._ZN7cutlass13device_kernelIN5flash19FlashAttnFwdCombineIN4cute5tupleIJNS3_1CILi16EEENS5_ILi64EEEEEELi5ELi256ELi1ELb0ELb1ENS_10bfloat16_tEfNS_4arch4Sm80EEEEEvNT_6ParamsE --------------------------
	.section	.nv.shared._ZN7cutlass13device_kernelIN5flash19FlashAttnFwdCombineIN4cute5tupleIJNS3_1CILi16EEENS5_ILi64EEEEEELi5ELi256ELi1ELb0ELb1ENS_10bfloat16_tEfNS_4arch4Sm80EEEEEvNT_6ParamsE,"aw",@nobits
	.sectionflags	@""
	.align	16
	.zero		1024


//--------------------- .nv.shared._ZN7cutlass13device_kernelIN5flash19FlashAttnFwdCombineIN4cute5tupleIJNS3_1CILi16EEENS5_ILi64EEEEEELi4ELi256ELi1ELb0ELb1ENS_10bfloat16_tEfNS_4arch4Sm80EEEEEvNT_6ParamsE --------------------------
	.section	.nv.shared._ZN7cutlass13device_kernelIN5flash19FlashAttnFwdCombineIN4cute5tupleIJNS3_1CILi16EEENS5_ILi64EEEEEELi4ELi256ELi1ELb0ELb1ENS_10bfloat16_tEfNS_4arch4Sm80EEEEEvNT_6ParamsE,"aw",@nobits
	.sectionflags	@""
	.align	16
	.zero		1024


//--------------------- .nv.shared._ZN7cutlass13device_kernelIN5flash19FlashAttnFwdCombineIN4cute5tupleIJNS3_1CILi8EEENS5_ILi128EEEEEELi8ELi256ELi1ELb0ELb0ENS_6half_tEfNS_4arch4Sm90EEEEEvNT_6ParamsE --------------------------
	.section	.nv.shared._ZN7cutlass13device_kernelIN5flash19FlashAttnFwdCombineIN4cute5tupleIJNS3_1CILi8EEENS5_ILi128EEEEEELi8ELi256ELi1ELb0ELb0ENS_6half_tEfNS_4arch4Sm90EEEEEvNT_6ParamsE,"aw",@nobits
	.sectionflags	@""
	.align	16
	.zero		1024


//--------------------- .nv.shared._ZN7cutlass13device_kernelIN5flash19FlashAttnFwdCombineIN4cute5tupleIJNS3_1CILi8EEENS5_ILi128EEEEEELi7ELi256ELi1ELb0ELb0ENS_6half_tEfNS_4arch4Sm90EEEEEvNT_6ParamsE --------------------------
	.section	.nv.shared._ZN7cutlass13device_kernelIN5flash19FlashAttnFwdCombineIN4cute5tupleIJNS3_1CILi8EEENS5_ILi128EEEEEELi7ELi256ELi1ELb0ELb0ENS_6half_tEfNS_4arch4Sm90EEEEEvNT_6ParamsE,"aw",@nobits
	.sectionflags	@""
	.align	16
	.zero		1024


//--------------------- .nv.shared._ZN7cutlass13device_kernelIN5flash19FlashAttnFwdCombineIN4cute5tupleIJNS3_1CILi8EEENS5_ILi128EEEEEELi6ELi256ELi1ELb0ELb0ENS_6half_tEfNS_4arch4Sm90EEEEEvNT_6ParamsE --------------------------
	.section	.nv.shared._ZN7cutlass13device_kernelIN5flash19FlashAttnFwdCombineIN4cute5tupleIJNS3_1CILi8EEENS5_ILi128EEEEEELi6ELi256ELi1ELb0ELb0ENS_6half_tEfNS_4arch4Sm90EEEEEvNT_6ParamsE,"aw",@nobits
	.sectionflags	@""
	.align	16
	.zero		1024


//--------------------- .nv.shared._ZN7cutlass13device_kernelIN5flash19FlashAttnFwdCombineIN4cute5tupleIJNS3_1CILi8EEENS5_ILi128EEEEEELi5ELi256ELi1ELb0ELb0ENS_6half_tEfNS_4arch4Sm90EEEEEvNT_6ParamsE --------------------------
	.section	.nv.shared._ZN7cutlass13device_kernelIN5flash19FlashAttnFwdCombineIN4cute5tupleIJNS3_1CILi8EEENS5_ILi128EEEEEELi5ELi256ELi1ELb0ELb0ENS_6half_tEfNS_4arch4Sm90EEEEEvNT_6ParamsE,"aw",@nobits
	.sectionflags	@""
	.align	16
	.zero		1024


//--------------------- .nv.shared._ZN7cutlass13device_kernelIN5flash19FlashAttnFwdCombineIN4cute5tupleIJNS3_1CILi8EEENS5_ILi128EEEEEELi8ELi256ELi1ELb0ELb1ENS_6half_tEfNS_4arch4Sm90EEEEEvNT_6ParamsE --------------------------
	.section	.nv.shared._ZN7cutlass13device_kernelIN5flash19FlashAttnFwdCombineIN4cute5tupleIJNS3_1CILi8EEENS5_ILi128EEEEEELi8ELi256ELi1ELb0ELb1ENS_6half_tEfNS_4arch4Sm90EEEEEvNT_6ParamsE,"aw",@nobits
	.sectionflags	@""
	.align	16
	.zero		1024


//--------------------- .nv.shared._ZN7cutlass13device_kernelIN5flash19FlashAttnFwdCombineIN4cute5tupleIJNS3_1CILi8EEENS5_ILi128EEEEEELi7ELi256ELi1ELb0ELb1ENS_6half_tEfNS_4arch4Sm90EEEEEvNT_6ParamsE --------------------------
	.section	.nv.shared._ZN7cutlass13device_kernelIN5flash19FlashAttnFwdCombineIN4cute5tupleIJNS3_1CILi8EEENS5_ILi128EEEEEELi7ELi256ELi1ELb0ELb1ENS_6half_tEfNS_4arch4Sm90EEEEEvNT_6ParamsE,"aw",@nobits
	.sectionflags	@""
	.align	16
	.zero		1024


//--------------------- .nv.shared._ZN7cutlass13device_kernelIN5flash19FlashAttnFwdCombineIN4cute5tupleIJNS3_1CILi8EEENS5_ILi128EEEEEELi6ELi256ELi1ELb0ELb1ENS_6half_tEfNS_4arch4Sm90EEEEEvNT_6ParamsE --------------------------
	.section	.nv.shared._ZN7cutlass13device_kernelIN5flash19FlashAttnFwdCombineIN4cute5tupleIJNS3_1CILi8EEENS5_ILi128EEEEEELi6ELi256ELi1ELb0ELb1ENS_6half_tEfNS_4arch4Sm90EEEEEvNT_6ParamsE,"aw",@nobits
	.sectionflags	@""
	.align	16
	.zero		1024


//--------------------- .nv.shared._ZN7cutlass13device_kernelIN5flash19FlashAttnFwdCombineIN4cute5tupleIJNS3_1CILi8EEENS5_ILi128EEEEEELi5ELi256ELi1ELb0ELb1ENS_6half_tEfNS_4arch4Sm90EEEEEvNT_6ParamsE --------------------------
	.section	.nv.shared._ZN7cutlass13device_kernelIN5flash19FlashAttnFwdCombineIN4cute5tupleIJNS3_1CILi8EEENS5_ILi128EEEEEELi5ELi256ELi1ELb0ELb1ENS_6half_tEfNS_4arch4Sm90EEEEEvNT_6ParamsE,"aw",@nobits
	.sectionflags	@""
	.align	16
	.zero		1024


//--------------------- .nv.shared._ZN7cutlass13device_kernelIN5flash19FlashAttnFwdCombineIN4cute5tupleIJNS3_1CILi8EEENS5_ILi128EEEEEELi8ELi256ELi1ELb0ELb0ENS_6half_tEfNS_4arch4Sm80EEEEEvNT_6ParamsE --------------------------
	.section	.nv.shared._ZN7cutlass13device_kernelIN5flash19FlashAttnFwdCombineIN4cute5tupleIJNS3_1CILi8EEENS5_ILi128EEEEEELi8ELi256ELi1ELb0ELb0ENS_6half_tEfNS_4arch4Sm80EEEEEvNT_6ParamsE,"aw",@nobits
	.sectionflags	@""
	.align	16
	.zero		1024


//--------------------- .nv.shared._ZN7cutlass13device_kernelIN5flash19FlashAttnFwdCombineIN4cute5tupleIJNS3_1CILi8EEENS5_ILi128EEEEEELi7ELi256ELi1ELb0ELb0ENS_6half_tEfNS_4arch4Sm80EEEEEvNT_6ParamsE --------------------------
	.section	.nv.shared._ZN7cutlass13device_kernelIN5flash19FlashAttnFwdCombineIN4cute5tupleIJNS3_1CILi8EEENS5_ILi128EEEEEELi7ELi256ELi1ELb0ELb0ENS_6half_tEfNS_4arch4Sm80EEEEEvNT_6ParamsE,"aw",@nobits
	.sectionflags	@""
	.align	16
	.zero		1024


//--------------------- .nv.shared._ZN7cutlass13device_kernelIN5flash19FlashAttnFwdCombineIN4cute5tupleIJNS3_1CILi8EEENS5_ILi128EEEEEELi6ELi256ELi1ELb0ELb0ENS_6half_tEfNS_4arch4Sm80EEEEEvNT_6ParamsE --------------------------
	.section	.nv.shared._ZN7cutlass13device_kernelIN5flash19FlashAttnFwdCombineIN4cute5tupleIJNS3_1CILi8EEENS5_ILi128EEEEEELi6ELi256ELi1ELb0ELb0ENS_6half_tEfNS_4arch4Sm80EEEEEvNT_6ParamsE,"aw",@nobits
	.sectionflags	@""
	.align	16
	.zero		1024


//--------------------- .nv.shared._ZN7cutlass13device_kernelIN5flash19FlashAttnFwdCombineIN4cute5tupleIJNS3_1CILi8EEENS5_ILi128EEEEEELi5ELi256ELi1ELb0ELb0ENS_6half_tEfNS_4arch4Sm80EEEEEvNT_6ParamsE --------------------------
	.section	.nv.shared._ZN7cutlass13device_kernelIN5flash19FlashAttnFwdCombineIN4cute5tupleIJNS3_1CILi8EEENS5_ILi128EEEEEELi5ELi256ELi1ELb0ELb0ENS_6half_tEfNS_4arch4Sm80EEEEEvNT_6ParamsE,"aw",@nobits
	.sectionflags	@""
	.align	16
	.zero		1024


//--------------------- .nv.shared._ZN7cutlass13device_kernelIN5flash19FlashAttnFwdCombineIN4cute5tupleIJNS3_1CILi8EEENS5_ILi128EEEEEELi8ELi256ELi1ELb0ELb1ENS_6half_tEfNS_4arch4Sm80EEEEEvNT_6ParamsE --------------------------
	.section	.nv.shared._ZN7cutlass13device_kernelIN5flash19FlashAttnFwdCombineIN4cute5tupleIJNS3_1CILi8EEENS5_ILi128EEEEEELi8ELi256ELi1ELb0ELb1ENS_6half_tEfNS_4arch4Sm80EEEEEvNT_6ParamsE,"aw",@nobits
	.sectionflags	@""
	.align	16
	.zero		1024


//--------------------- .nv.shared._ZN7cutlass13device_kernelIN5flash19FlashAttnFwdCombineIN4cute5tupleIJNS3_1CILi8EEENS5_ILi128EEEEEELi7ELi256ELi1ELb0ELb1ENS_6half_tEfNS_4arch4Sm80EEEEEvNT_6ParamsE --------------------------
	.section	.nv.shared._ZN7cutlass13device_kernelIN5flash19FlashAttnFwdCombineIN4cute5tupleIJNS3_1CILi8EEENS5_ILi128EEEEEELi7ELi256ELi1ELb0ELb1ENS_6half_tEfNS_4arch4Sm80EEEEEvNT_6ParamsE,"aw",@nobits
	.sectionflags	@""
	.align	16
	.zero		1024


//--------------------- .nv.shared._ZN7cutlass13device_kernelIN5flash19FlashAttnFwdCombineIN4cute5tupleIJNS3_1CILi8EEENS5_ILi128EEEEEELi6ELi256ELi1ELb0ELb1ENS_6half_tEfNS_4arch4Sm80EEEEEvNT_6ParamsE --------------------------
	.section	.nv.shared._ZN7cutlass13device_kernelIN5flash19FlashAttnFwdCombineIN4cute5tupleIJNS3_1CILi8EEENS5_ILi128EEEEEELi6ELi256ELi1ELb0ELb1ENS_6half_tEfNS_4arch4Sm80EEEEEvNT_6ParamsE,"aw",@nobits
	.sectionflags	@""
	.align	16
	.zero		1024


//--------------------- .nv.shared._ZN7cutlass13device_kernelIN5flash19FlashAttnFwdCombineIN4cute5tupleIJNS3_1CILi8EEENS5_ILi128EEEEEELi5ELi256ELi1ELb0ELb1ENS_6half_tEfNS_4arch4Sm80EEEEEvNT_6ParamsE --------------------------
	.section	.nv.shared._ZN7cutlass13device_kernelIN5flash19FlashAttnFwdCombineIN4cute5tupleIJNS3_1CILi8EEENS5_ILi128EEEEEELi5ELi256ELi1ELb0ELb1ENS_6half_tEfNS_4arch4Sm80EEEEEvNT_6ParamsE,"aw",@nobits
	.sectionflags	@""
	.align	16
	.zero		1024


//--------------------- .nv.shared._ZN7cutlass13device_kernelIN5flash19FlashAttnFwdCombineIN4cute5tupleIJNS3_1CILi16EEENS5_ILi64EEEEEELi8ELi256ELi1ELb0ELb0ENS_6half_tEfNS_4arch4Sm90EEEEEvNT_6ParamsE --------------------------
	.section	.nv.shared._ZN7cutlass13device_kernelIN5flash19FlashAttnFwdCombineIN4cute5tupleIJNS3_1CILi16EEENS5_ILi64EEEEEELi8ELi256ELi1ELb0ELb0ENS_6half_tEfNS_4arch4Sm90EEEEEvNT_6ParamsE,"aw",@nobits
	.sectionflags	@""
	.align	16
	.zero		1024


//--------------------- .nv.shared._ZN7cutlass13device_kernelIN5flash19FlashAttnFwdCombineIN4cute5tupleIJNS3_1CILi16EEENS5_ILi64EEEEEELi7ELi256ELi1ELb0ELb0ENS_6half_tEfNS_4arch4Sm90EEEEEvNT_6ParamsE --------------------------
	.section	.nv.shared._ZN7cutlass13device_kernelIN5flash19FlashAttnFwdCombineIN4cute5tupleIJNS3_1CILi16EEENS5_ILi64EEEEEELi7ELi256ELi1ELb0ELb0ENS_6half_tEfNS_4arch4Sm90EEEEEvNT_6ParamsE,"aw",@nobits
	.sectionflags	@""
	.align	16
	.zero		1024


//--------------------- .nv.shared._ZN7cutlass13device_kernelIN5flash19FlashAttnFwdCombineIN4cute5tupleIJNS3_1CILi16EEENS5_ILi64EEEEEELi6ELi256ELi1ELb0ELb0ENS_6half_tEfNS_4arch4Sm90EEEEEvNT_6ParamsE --------------------------
	.section	.nv.shared._ZN7cutlass13device_kernelIN5flash19FlashAttnFwdCombineIN4cute5tupleIJNS3_1CILi16EEENS5_ILi64EEEEEELi6ELi256ELi1ELb0ELb0ENS_6half_tEfNS_4arch4Sm90EEEEEvNT_6ParamsE,"aw",@nobits
	.sectionflags	@""
	.align	16
	.zero		1024


//--------------------- .nv.shared._ZN7cutlass13device_kernelIN5flash19FlashAttnFwdCombineIN4cute5tupleIJNS3_1CILi16EEENS5_ILi64EEEEEELi5ELi256ELi1ELb0ELb0ENS_6half_tEfNS_4arch4Sm90EEEEEvNT_6ParamsE --------------------------
	.section	.nv.shared._ZN7cutlass13device_kernelIN5flash19FlashAttnFwdCombineIN4cute5tupleIJNS3_1CILi16EEENS5_ILi64EEEEEELi5ELi256ELi1ELb0ELb0ENS_6half_tEfNS_4arch4Sm90EEEEEvNT_6ParamsE,"aw",@nobits
	.sectionflags	@""
	.align	16
	.zero		1024


//--------------------- .nv.shared._ZN7cutlass13device_kernelIN5flash19FlashAttnFwdCombineIN4cute5tupleIJNS3_1CILi16EEENS5_ILi64EEEEEELi4ELi256ELi1ELb0ELb0ENS_6half_tEfNS_4arch4Sm90EEEEEvNT_6ParamsE --------------------------
	.section	.nv.shared._ZN7cutlass13device_kernelIN5flash19FlashAttnFwdCombineIN4cute5tupleIJNS3_1CILi16EEENS5_ILi64EEEEEELi4ELi256ELi1ELb0ELb0ENS_6half_tEfNS_4arch4Sm90EEEEEvNT_6ParamsE,"aw",@nobits
	.sectionflags	@""
	.align	16
	.zero		1024


//--------------------- .nv.shared._ZN7cutlass13device_kernelIN5flash19FlashAttnFwdCombineIN4cute5tupleIJNS3_1CILi16EEENS5_ILi64EEEEEELi8ELi256ELi1ELb0ELb1ENS_6half_tEfNS_4arch4Sm90EEEEEvNT_6ParamsE --------------------------
	.section	.nv.shared._ZN7cutlass13device_kernelIN5flash19FlashAttnFwdCombineIN4cute5tupleIJNS3_1CILi16EEENS5_ILi64EEEEEELi8ELi256ELi1ELb0ELb1ENS_6half_tEfNS_4arch4Sm90EEEEEvNT_6ParamsE,"aw",@nobits
	.sectionflags	@""
	.align	16
	.zero		1024


//--------------------- .nv.shared._ZN7cutlass13device_kernelIN5flash19FlashAttnFwdCombineIN4cute5tupleIJNS3_1CILi16EEENS5_ILi64EEEEEELi7ELi256ELi1ELb0ELb1ENS_6half_tEfNS_4arch4Sm90EEEEEvNT_6ParamsE --------------------------
	.section	.nv.shared._ZN7cutlass13device_kernelIN5flash19FlashAttnFwdCombineIN4cute5tupleIJNS3_1CILi16EEENS5_ILi64EEEEEELi7ELi256ELi1ELb0ELb1ENS_6half_tEfNS_4arch4Sm90EEEEEvNT_6ParamsE,"aw",@nobits
	.sectionflags	@""
	.align	16
	.zero		1024


//--------------------- .nv.shared._ZN7cutlass13device_kernelIN5flash19FlashAttnFwdCombineIN4cute5tupleIJNS3_1CILi16EEENS5_ILi64EEEEEELi6ELi256ELi1ELb0ELb1ENS_6half_tEfNS_4arch4Sm90EEEEEvNT_6ParamsE --------------------------
	.section	.nv.shared._ZN7cutlass13device_kernelIN5flash19FlashAttnFwdCombineIN4cute5tupleIJNS3_1CILi16EEENS5_ILi64EEEEEELi6ELi256ELi1ELb0ELb1ENS_6half_tEfNS_4arch4Sm90EEEEEvNT_6ParamsE,"aw",@nobits
	.sectionflags	@""
	.align	16
	.zero		1024


//--------------------- .nv.shared._ZN7cutlass13device_kernelIN5flash19FlashAttnFwdCombineIN4cute5tupleIJNS3_1CILi16EEENS5_ILi64EEEEEELi5ELi256ELi1ELb0ELb1ENS_6half_tEfNS_4arch4Sm90EEEEEvNT_6ParamsE --------------------------
	.section	.nv.shared._ZN7cutlass13device_kernelIN5flash19FlashAttnFwdCombineIN4cute5tupleIJNS3_1CILi16EEENS5_ILi64EEEEEELi5ELi256ELi1ELb0ELb1ENS_6half_tEfNS_4arch4Sm90EEEEEvNT_6ParamsE,"aw",@nobits
	.sectionflags	@""
	.align	16
	.zero		1024


//--------------------- .nv.shared._ZN7cutlass13device_kernelIN5flash19FlashAttnFwdCombineIN4cute5tupleIJNS3_1CILi16EEENS5_ILi64EEEEEELi4ELi256ELi1ELb0ELb1ENS_6half_tEfNS_4arch4Sm90EEEEEvNT_6ParamsE --------------------------
	.section	.nv.shared._ZN7cutlass13device_kernelIN5flash19FlashAttnFwdCombineIN4cute5tupleIJNS3_1CILi16EEENS5_ILi64EEEEEELi4ELi256ELi1ELb0ELb1ENS_6half_tEfNS_4arch4Sm90EEEEEvNT_6ParamsE,"aw",@nobits
	.sectionflags	@""
	.align	16
	.zero		1024


//--------------------- .nv.shared._ZN7cutlass13device_kernelIN5flash19FlashAttnFwdCombineIN4cute5tupleIJNS3_1CILi16EEENS5_ILi64EEEEEELi8ELi256ELi1ELb0ELb0ENS_6half_tEfNS_4arch4Sm80EEEEEvNT_6ParamsE --------------------------
	.section	.nv.shared._ZN7cutlass13device_kernelIN5flash19FlashAttnFwdCombineIN4cute5tupleIJNS3_1CILi16EEENS5_ILi64EEEEEELi8ELi256ELi1ELb0ELb0ENS_6half_tEfNS_4arch4Sm80EEEEEvNT_6ParamsE,"aw",@nobits
	.sectionflags	@""
	.align	16
	.zero		1024


//--------------------- .nv.shared._ZN7cutlass13device_kernelIN5flash19FlashAttnFwdCombineIN4cute5tupleIJNS3_1CILi16EEENS5_ILi64EEEEEELi7ELi256ELi1ELb0ELb0ENS_6half_tEfNS_4arch4Sm80EEEEEvNT_6ParamsE --------------------------
	.section	.nv.shared._ZN7cutlass13device_kernelIN5flash19FlashAttnFwdCombineIN4cute5tupleIJNS3_1CILi16EEENS5_ILi64EEEEEELi7ELi256ELi1ELb0ELb0ENS_6half_tEfNS_4arch4Sm80EEEEEvNT_6ParamsE,"aw",@nobits
	.sectionflags	@""
	.align	16
	.zero		1024


//--------------------- .nv.shared._ZN7cutlass13device_kernelIN5flash19FlashAttnFwdCombineIN4cute5tupleIJNS3_1CILi16EEENS5_ILi64EEEEEELi6ELi256ELi1ELb0ELb0ENS_6half_tEfNS_4arch4Sm80EEEEEvNT_6ParamsE --------------------------
	.section	.nv.shared._ZN7cutlass13device_kernelIN5flash19FlashAttnFwdCombineIN4cute5tupleIJNS3_1CILi16EEENS5_ILi64EEEEEELi6ELi256ELi1ELb0ELb0ENS_6half_tEfNS_4arch4Sm80EEEEEvNT_6ParamsE,"aw",@nobits
	.sectionflags	@""
	.align	16
	.zero		1024


//--------------------- .nv.shared._ZN7cutlass13device_kernelIN5flash19FlashAttnFwdCombineIN4cute5tupleIJNS3_1CILi16EEENS5_ILi64EEEEEELi5ELi256ELi1ELb0ELb0ENS_6half_tEfNS_4arch4Sm80EEEEEvNT_6ParamsE --------------------------
	.section	.nv.shared._ZN7cutlass13device_kernelIN5flash19FlashAttnFwdCombineIN4cute5tupleIJNS3_1CILi16EEENS5_ILi64EEEEEELi5ELi256ELi1ELb0ELb0ENS_6half_tEfNS_4arch4Sm80EEEEEvNT_6ParamsE,"aw",@nobits
	.sectionflags	@""
	.align	16
	.zero		1024


//--------------------- .nv.shared._ZN7cutlass13device_kernelIN5flash19FlashAttnFwdCombineIN4cute5tupleIJNS3_1CILi16EEENS5_ILi64EEEEEELi4ELi256ELi1ELb0ELb0ENS_6half_tEfNS_4arch4Sm80EEEEEvNT_6ParamsE --------------------------
	.section	.nv.shared._ZN7cutlass13device_kernelIN5flash19FlashAttnFwdCombineIN4cute5tupleIJNS3_1CILi16EEENS5_ILi64EEEEEELi4ELi256ELi1ELb0ELb0ENS_6half_tEfNS_4arch4Sm80EEEEEvNT_6ParamsE,"aw",@nobits
	.sectionflags	@""
	.align	16
	.zero		1024


//--------------------- .nv.shared._ZN7cutlass13device_kernelIN5flash19FlashAttnFwdCombineIN4cute5tupleIJNS3_1CILi16EEENS5_ILi64EEEEEELi8ELi256ELi1ELb0ELb1ENS_6half_tEfNS_4arch4Sm80EEEEEvNT_6ParamsE --------------------------
	.section	.nv.shared._ZN7cutlass13device_kernelIN5flash19FlashAttnFwdCombineIN4cute5tupleIJNS3_1CILi16EEENS5_ILi64EEEEEELi8ELi256ELi1ELb0ELb1ENS_6half_tEfNS_4arch4Sm80EEEEEvNT_6ParamsE,"aw",@nobits
	.sectionflags	@""
	.align	16
	.zero		1024


//--------------------- .nv.shared._ZN7cutlass13device_kernelIN5flash19FlashAttnFwdCombineIN4cute5tupleIJNS3_1CILi16EEENS5_ILi64EEEEEELi7ELi256ELi1ELb0ELb1ENS_6half_tEfNS_4arch4Sm80EEEEEvNT_6ParamsE --------------------------
	.section	.nv.shared._ZN7cutlass13device_kernelIN5flash19FlashAttnFwdCombineIN4cute5tupleIJNS3_1CILi16EEENS5_ILi64EEEEEELi7ELi256ELi1ELb0ELb1ENS_6half_tEfNS_4arch4Sm80EEEEEvNT_6ParamsE,"aw",@nobits
	.sectionflags	@""
	.align	16
	.zero		1024


//--------------------- .nv.shared._ZN7cutlass13device_kernelIN5flash19FlashAttnFwdCombineIN4cute5tupleIJNS3_1CILi16EEENS5_ILi64EEEEEELi6ELi256ELi1ELb0ELb1ENS_6half_tEfNS_4arch4Sm80EEEEEvNT_6ParamsE --------------------------
	.section	.nv.shared._ZN7cutlass13device_kernelIN5flash19FlashAttnFwdCombineIN4cute5tupleIJNS3_1CILi16EEENS5_ILi64EEEEEELi6ELi256ELi1ELb0ELb1ENS_6half_tEfNS_4arch4Sm80EEEEEvNT_6ParamsE,"aw",@nobits
	.sectionflags	@""
	.align	16
	.zero		1024


//--------------------- .nv.shared._ZN7cutlass13device_kernelIN5flash19FlashAttnFwdCombineIN4cute5tupleIJNS3_1CILi16EEENS5_ILi64EEEEEELi5ELi256ELi1ELb0ELb1ENS_6half_tEfNS_4arch4Sm80EEEEEvNT_6ParamsE --------------------------
	.section	.nv.shared._ZN7cutlass13device_kernelIN5flash19FlashAttnFwdCombineIN4cute5tupleIJNS3_1CILi16EEENS5_ILi64EEEEEELi5ELi256ELi1ELb0ELb1ENS_6half_tEfNS_4arch4Sm80EEEEEvNT_6ParamsE,"aw",@nobits
	.sectionflags	@""
	.align	16
	.zero		1024


//--------------------- .nv.shared._ZN7cutlass13device_kernelIN5flash19FlashAttnFwdCombineIN4cute5tupleIJNS3_1CILi16EEENS5_ILi64EEEEEELi4ELi256ELi1ELb0ELb1ENS_6half_tEfNS_4arch4Sm80EEEEEvNT_6ParamsE --------------------------
	.section	.nv.shared._ZN7cutlass13device_kernelIN5flash19FlashAttnFwdCombineIN4cute5tupleIJNS3_1CILi16EEENS5_ILi64EEEEEELi4ELi256ELi1ELb0ELb1ENS_6half_tEfNS_4arch4Sm80EEEEEvNT_6ParamsE,"aw",@nobits
	.sectionflags	@""
	.align	16
	.zero		1024


//--------------------- .nv.shared._ZN7cutlass13device_kernelIN5flash19FlashAttnFwdCombineIN4cute5tupleIJNS3_1CILi8EEENS5_ILi128EEEEEELi8ELi256ELi1ELb0ELb0EffNS_4arch4Sm90EEEEEvNT_6ParamsE --------------------------
	.section	.nv.shared._ZN7cutlass13device_kernelIN5flash19FlashAttnFwdCombineIN4cute5tupleIJNS3_1CILi8EEENS5_ILi128EEEEEELi8ELi256ELi1ELb0ELb0EffNS_4arch4Sm90EEEEEvNT_6ParamsE,"aw",@nobits
	.sectionflags	@""
	.align	16
	.zero		1024


//--------------------- .nv.shared._ZN7cutlass13device_kernelIN5flash19FlashAttnFwdCombineIN4cute5tupleIJNS3_1CILi8EEENS5_ILi128EEEEEELi7ELi256ELi1ELb0ELb0EffNS_4arch4Sm90EEEEEvNT_6ParamsE --------------------------
	.section	.nv.shared._ZN7cutlass13device_kernelIN5flash19FlashAttnFwdCombineIN4cute5tupleIJNS3_1CILi8EEENS5_ILi128EEEEEELi7ELi256ELi1ELb0ELb0EffNS_4arch4Sm90EEEEEvNT_6ParamsE,"aw",@nobits
	.sectionflags	@""
	.align	16
	.zero		1024


//--------------------- .nv.shared._ZN7cutlass13device_kernelIN5flash19FlashAttnFwdCombineIN4cute5tupleIJNS3_1CILi8EEENS5_ILi128EEEEEELi6ELi256ELi1ELb0ELb0EffNS_4arch4Sm90EEEEEvNT_6ParamsE --------------------------
	.section	.nv.shared._ZN7cutlass13device_kernelIN5flash19FlashAttnFwdCombineIN4cute5tupleIJNS3_1CILi8EEENS5_ILi128EEEEEELi6ELi256ELi1ELb0ELb0EffNS_4arch4Sm90EEEEEvNT_6ParamsE,"aw",@nobits
	.sectionflags	@""
	.align	16
	.zero		1024


//--------------------- .nv.shared._ZN7cutlass13device_kernelIN5flash19FlashAttnFwdCombineIN4cute5tupleIJNS3_1CILi8EEENS5_ILi128EEEEEELi5ELi256ELi1ELb0ELb0EffNS_4arch4Sm90EEEEEvNT_6ParamsE --------------------------
	.section	.nv.shared._ZN7cutlass13device_kernelIN5flash19FlashAttnFwdCombineIN4cute5tupleIJNS3_1CILi8EEENS5_ILi128EEEEEELi5ELi256ELi1ELb0ELb0EffNS_4arch4Sm90EEEEEvNT_6ParamsE,"aw",@nobits
	.sectionflags	@""
	.align	16
	.zero		1024


//--------------------- .nv.shared._ZN7cutlass13device_kernelIN5flash19FlashAttnFwdCombineIN4cute5tupleIJNS3_1CILi8EEENS5_ILi128EEEEEELi8ELi256ELi1ELb0ELb1EffNS_4arch4Sm90EEEEEvNT_6ParamsE --------------------------
	.section	.nv.shared._ZN7cutlass13device_kernelIN5flash19FlashAttnFwdCombineIN4cute5tupleIJNS3_1CILi8EEENS5_ILi128EEEEEELi8ELi256ELi1ELb0ELb1EffNS_4arch4Sm90EEEEEvNT_6ParamsE,"aw",@nobits
	.sectionflags	@""
	.align	16
	.zero		1024


//--------------------- .nv.shared._ZN7cutlass13device_kernelIN5flash19FlashAttnFwdCombineIN4cute5tupleIJNS3_1CILi8EEENS5_ILi128EEEEEELi7ELi256ELi1ELb0ELb1EffNS_4arch4Sm90EEEEEvNT_6ParamsE --------------------------
	.section	.nv.shared._ZN7cutlass13device_kernelIN5flash19FlashAttnFwdCombineIN4cute5tupleIJNS3_1CILi8EEENS5_ILi128EEEEEELi7ELi256ELi1ELb0ELb1EffNS_4arch4Sm90EEEEEvNT_6ParamsE,"aw",@nobits
	.sectionflags	@""
	.align	16
	.zero		1024


//--------------------- .nv.shared._ZN7cutlass13device_kernelIN5flash19FlashAttnFwdCombineIN4cute5tupleIJNS3_1CILi8EEENS5_ILi128EEEEEELi6ELi256ELi1ELb0ELb1EffNS_4arch4Sm90EEEEEvNT_6ParamsE --------------------------
	.section	.nv.shared._ZN7cutlass13device_kernelIN5flash19FlashAttnFwdCombineIN4cute5tupleIJNS3_1CILi8EEENS5_ILi128EEEEEELi6ELi256ELi1ELb0ELb1EffNS_4arch4Sm90EEEEEvNT_6ParamsE,"aw",@nobits
	.sectionflags	@""
	.align	16
	.zero		1024


//--------------------- .nv.shared._ZN7cutlass13device_kernelIN5flash19FlashAttnFwdCombineIN4cute5tupleIJNS3_1CILi8EEENS5_ILi128EEEEEELi5ELi256ELi1ELb0ELb1EffNS_4arch4Sm90EEEEEvNT_6ParamsE --------------------------
	.section	.nv.shared._ZN7cutlass13device_kernelIN5flash19FlashAttnFwdCombineIN4cute5tupleIJNS3_1CILi8EEENS5_ILi128EEEEEELi5ELi256ELi1ELb0ELb1EffNS_4arch4Sm90EEEEEvNT_6ParamsE,"aw",@nobits
	.sectionflags	@""
	.align	16
	.zero		1024


//--------------------- .nv.shared._ZN7cutlass13device_kernelIN5flash19FlashAttnFwdCombineIN4cute5tupleIJNS3_1CILi8EEENS5_ILi128EEEEEELi8ELi256ELi1ELb0ELb0EffNS_4arch4Sm80EEEEEvNT_6ParamsE --------------------------
	.section	.nv.shared._ZN7cutlass13device_kernelIN5flash19FlashAttnFwdCombineIN4cute5tupleIJNS3_1CILi8EEENS5_ILi128EEEEEELi8ELi256ELi1ELb0ELb0EffNS_4arch4Sm80EEEEEvNT_6ParamsE,"aw",@nobits
	.sectionflags	@""
	.align	16
	.zero		1024


//--------------------- .nv.shared._ZN7cutlass13device_kernelIN5flash19FlashAttnFwdCombineIN4cute5tupleIJNS3_1CILi8EEENS5_ILi128EEEEEELi7ELi256ELi1ELb0ELb0EffNS_4arch4Sm80EEEEEvNT_6ParamsE --------------------------
	.section	.nv.shared._ZN7cutlass13device_kernelIN5flash19FlashAttnFwdCombineIN4cute5tupleIJNS3_1CILi8EEENS5_ILi128EEEEEELi7ELi256ELi1ELb0ELb0EffNS_4arch4Sm80EEEEEvNT_6ParamsE,"aw",@nobits
	.sectionflags	@""
	.align	16
	.zero		1024


//--------------------- .nv.shared._ZN7cutlass13device_kernelIN5flash19FlashAttnFwdCombineIN4cute5tupleIJNS3_1CILi8EEENS5_ILi128EEEEEELi6ELi256ELi1ELb0ELb0EffNS_4arch4Sm80EEEEEvNT_6ParamsE --------------------------
	.section	.nv.shared._ZN7cutlass13device_kernelIN5flash19FlashAttnFwdCombineIN4cute5tupleIJNS3_1CILi8EEENS5_ILi128EEEEEELi6ELi256ELi1ELb0ELb0EffNS_4arch4Sm80EEEEEvNT_6ParamsE,"aw",@nobits
	.sectionflags	@""
	.align	16
	.zero		1024


//--------------------- .nv.shared._ZN7cutlass13device_kernelIN5flash19FlashAttnFwdCombineIN4cute5tupleIJNS3_1CILi8EEENS5_ILi128EEEEEELi5ELi256ELi1ELb0ELb0EffNS_4arch4Sm80EEEEEvNT_6ParamsE --------------------------
	.section	.nv.shared._ZN7cutlass13device_kernelIN5flash19FlashAttnFwdCombineIN4cute5tupleIJNS3_1CILi8EEENS5_ILi128EEEEEELi5ELi256ELi1ELb0ELb0EffNS_4arch4Sm80EEEEEvNT_6ParamsE,"aw",@nobits
	.sectionflags	@""
	.align	16
	.zero		1024


//--------------------- .nv.shared._ZN7cutlass13device_kernelIN5flash19FlashAttnFwdCombineIN4cute5tupleIJNS3_1CILi8EEENS5_ILi128EEEEEELi8ELi256ELi1ELb0ELb1EffNS_4arch4Sm80EEEEEvNT_6ParamsE --------------------------
	.section	.nv.shared._ZN7cutlass13device_kernelIN5flash19FlashAttnFwdCombineIN4cute5tupleIJNS3_1CILi8EEENS5_ILi128EEEEEELi8ELi256ELi1ELb0ELb1EffNS_4arch4Sm80EEEEEvNT_6ParamsE,"aw",@nobits
	.sectionflags	@""
	.align	16
	.zero		1024


//--------------------- .nv.shared._ZN7cutlass13device_kernelIN5flash19FlashAttnFwdCombineIN4cute5tupleIJNS3_1CILi8EEENS5_ILi128EEEEEELi7ELi256ELi1ELb0ELb1EffNS_4arch4Sm80EEEEEvNT_6ParamsE --------------------------
	.section	.nv.shared._ZN7cutlass13device_kernelIN5flash19FlashAttnFwdCombineIN4cute5tupleIJNS3_1CILi8EEENS5_ILi128EEEEEELi7ELi256ELi1ELb0ELb1EffNS_4arch4Sm80EEEEEvNT_6ParamsE,"aw",@nobits
	.sectionflags	@""
	.align	16
	.zero		1024


//--------------------- .nv.shared._ZN7cutlass13device_kernelIN5flash19FlashAttnFwdCombineIN4cute5tupleIJNS3_1CILi8EEENS5_ILi128EEEEEELi6ELi256ELi1ELb0ELb1EffNS_4arch4Sm80EEEEEvNT_6ParamsE --------------------------
	.section	.nv.shared._ZN7cutlass13device_kernelIN5flash19FlashAttnFwdCombineIN4cute5tupleIJNS3_1CILi8EEENS5_ILi128EEEEEELi6ELi256ELi1ELb0ELb1EffNS_4arch4Sm80EEEEEvNT_6ParamsE,"aw",@nobits
	.sectionflags	@""
	.align	16
	.zero		1024


//--------------------- .nv.shared._ZN7cutlass13device_kernelIN5flash19FlashAttnFwdCombineIN4cute5tupleIJNS3_1CILi8EEENS5_ILi128EEEEEELi5ELi256ELi1ELb0ELb1EffNS_4arch4Sm80EEEEEvNT_6ParamsE --------------------------
	.section	.nv.shared._ZN7cutlass13device_kernelIN5flash19FlashAttnFwdCombineIN4cute5tupleIJNS3_1CILi8EEENS5_ILi128EEEEEELi5ELi256ELi1ELb0ELb1EffNS_4arch4Sm80EEEEEvNT_6ParamsE,"aw",@nobits
	.sectionflags	@""
	.align	16
	.zero		1024


//--------------------- .nv.shared._ZN7cutlass13device_kernelIN5flash19FlashAttnFwdCombineIN4cute5tupleIJNS3_1CILi16EEENS5_ILi64EEEEEELi8ELi256ELi1ELb0ELb0EffNS_4arch4Sm90EEEEEvNT_6ParamsE --------------------------
	.section	.nv.shared._ZN7cutlass13device_kernelIN5flash19FlashAttnFwdCombineIN4cute5tupleIJNS3_1CILi16EEENS5_ILi64EEEEEELi8ELi256ELi1ELb0ELb0EffNS_4arch4Sm90EEEEEvNT_6ParamsE,"aw",@nobits
	.sectionflags	@""
	.align	16
	.zero		1024


//--------------------- .nv.shared._ZN7cutlass13device_kernelIN5flash19FlashAttnFwdCombineIN4cute5tupleIJNS3_1CILi16EEENS5_ILi64EEEEEELi7ELi256ELi1ELb0ELb0EffNS_4arch4Sm90EEEEEvNT_6ParamsE --------------------------
	.section	.nv.shared._ZN7cutlass13device_kernelIN5flash19FlashAttnFwdCombineIN4cute5tupleIJNS3_1CILi16EEENS5_ILi64EEEEEELi7ELi256ELi1ELb0ELb0EffNS_4arch4Sm90EEEEEvNT_6ParamsE,"aw",@nobits
	.sectionflags	@""
	.align	16
	.zero		1024


//--------------------- .nv.shared._ZN7cutlass13device_kernelIN5flash19FlashAttnFwdCombineIN4cute5tupleIJNS3_1CILi16EEENS5_ILi64EEEEEELi6ELi256ELi1ELb0ELb0EffNS_4arch4Sm90EEEEEvNT_6ParamsE --------------------------
	.section	.nv.shared._ZN7cutlass13device_kernelIN5flash19FlashAttnFwdCombineIN4cute5tupleIJNS3_1CILi16EEENS5_ILi64EEEEEELi6ELi256ELi1ELb0ELb0EffNS_4arch4Sm90EEEEEvNT_6ParamsE,"aw",@nobits
	.sectionflags	@""
	.align	16
	.zero		1024


//--------------------- .nv.shared._ZN7cutlass13device_kernelIN5flash19FlashAttnFwdCombineIN4cute5tupleIJNS3_1CILi16EEENS5_ILi64EEEEEELi5ELi256ELi1ELb0ELb0EffNS_4arch4Sm90EEEEEvNT_6ParamsE --------------------------
	.section	.nv.shared._ZN7cutlass13device_kernelIN5flash19FlashAttnFwdCombineIN4cute5tupleIJNS3_1CILi16EEENS5_ILi64EEEEEELi5ELi256ELi1ELb0ELb0EffNS_4arch4Sm90EEEEEvNT_6ParamsE,"aw",@nobits
	.sectionflags	@""
	.align	16
	.zero		1024


//--------------------- .nv.shared._ZN7cutlass13device_kernelIN5flash19FlashAttnFwdCombineIN4cute5tupleIJNS3_1CILi16EEENS5_ILi64EEEEEELi4ELi256ELi1ELb0ELb0EffNS_4arch4Sm90EEEEEvNT_6ParamsE --------------------------
	.section	.nv.shared._ZN7cutlass13device_kernelIN5flash19FlashAttnFwdCombineIN4cute5tupleIJNS3_1CILi16EEENS5_ILi64EEEEEELi4ELi256ELi1ELb0ELb0EffNS_4arch4Sm90EEEEEvNT_6ParamsE,"aw",@nobits
	.sectionflags	@""
	.align	16
	.zero		1024


//--------------------- .nv.shared._ZN7cutlass13device_kernelIN5flash19FlashAttnFwdCombineIN4cute5tupleIJNS3_1CILi16EEENS5_ILi64EEEEEELi8ELi256ELi1ELb0ELb1EffNS_4arch4Sm90EEEEEvNT_6ParamsE --------------------------
	.section	.nv.shared._ZN7cutlass13device_kernelIN5flash19FlashAttnFwdCombineIN4cute5tupleIJNS3_1CILi16EEENS5_ILi64EEEEEELi8ELi256ELi1ELb0ELb1EffNS_4arch4Sm90EEEEEvNT_6ParamsE,"aw",@nobits
	.sectionflags	@""
	.align	16
	.zero		1024


//--------------------- .nv.shared._ZN7cutlass13device_kernelIN5flash19FlashAttnFwdCombineIN4cute5tupleIJNS3_1CILi16EEENS5_ILi64EEEEEELi7ELi256ELi1ELb0ELb1EffNS_4arch4Sm90EEEEEvNT_6ParamsE --------------------------
	.section	.nv.shared._ZN7cutlass13device_kernelIN5flash19FlashAttnFwdCombineIN4cute5tupleIJNS3_1CILi16EEENS5_ILi64EEEEEELi7ELi256ELi1ELb0ELb1EffNS_4arch4Sm90EEEEEvNT_6ParamsE,"aw",@nobits
	.sectionflags	@""
	.align	16
	.zero		1024


//--------------------- .nv.shared._ZN7cutlass13device_kernelIN5flash19FlashAttnFwdCombineIN4cute5tupleIJNS3_1CILi16EEENS5_ILi64EEEEEELi6ELi256ELi1ELb0ELb1EffNS_4arch4Sm90EEEEEvNT_6ParamsE --------------------------
	.section	.nv.shared._ZN7cutlass13device_kernelIN5flash19FlashAttnFwdCombineIN4cute5tupleIJNS3_1CILi16EEENS5_ILi64EEEEEELi6ELi256ELi1ELb0ELb1EffNS_4arch4Sm90EEEEEvNT_6ParamsE,"aw",@nobits
	.sectionflags	@""
	.align	16
	.zero		1024


//--------------------- .nv.shared._ZN7cutlass13device_kernelIN5flash19FlashAttnFwdCombineIN4cute5tupleIJNS3_1CILi16EEENS5_ILi64EEEEEELi5ELi256ELi1ELb0ELb1EffNS_4arch4Sm90EEEEEvNT_6ParamsE --------------------------
	.section	.nv.shared._ZN7cutlass13device_kernelIN5flash19FlashAttnFwdCombineIN4cute5tupleIJNS3_1CILi16EEENS5_ILi64EEEEEELi5ELi256ELi1ELb0ELb1EffNS_4arch4Sm90EEEEEvNT_6ParamsE,"aw",@nobits
	.sectionflags	@""
	.align	16
	.zero		1024


//--------------------- .nv.shared._ZN7cutlass13device_kernelIN5flash19FlashAttnFwdCombineIN4cute5tupleIJNS3_1CILi16EEENS5_ILi64EEEEEELi4ELi256ELi1ELb0ELb1EffNS_4arch4Sm90EEEEEvNT_6ParamsE --------------------------
	.section	.nv.shared._ZN7cutlass13device_kernelIN5flash19FlashAttnFwdCombineIN4cute5tupleIJNS3_1CILi16EEENS5_ILi64EEEEEELi4ELi256ELi1ELb0ELb1EffNS_4arch4Sm90EEEEEvNT_6ParamsE,"aw",@nobits
	.sectionflags	@""
	.align	16
	.zero		1024


//--------------------- .nv.shared._ZN7cutlass13device_kernelIN5flash19FlashAttnFwdCombineIN4cute5tupleIJNS3_1CILi16EEENS5_ILi64EEEEEELi8ELi256ELi1ELb0ELb0EffNS_4arch4Sm80EEEEEvNT_6ParamsE --------------------------
	.section	.nv.shared._ZN7cutlass13device_kernelIN5flash19FlashAttnFwdCombineIN4cute5tupleIJNS3_1CILi16EEENS5_ILi64EEEEEELi8ELi256ELi1ELb0ELb0EffNS_4arch4Sm80EEEEEvNT_6ParamsE,"aw",@nobits
	.sectionflags	@""
	.align	16
	.zero		1024


//--------------------- .nv.shared._ZN7cutlass13device_kernelIN5flash19FlashAttnFwdCombineIN4cute5tupleIJNS3_1CILi16EEENS5_ILi64EEEEEELi7ELi256ELi1ELb0ELb0EffNS_4arch4Sm80EEEEEvNT_6ParamsE --------------------------
	.section	.nv.shared._ZN7cutlass13device_kernelIN5flash19FlashAttnFwdCombineIN4cute5tupleIJNS3_1CILi16EEENS5_ILi64EEEEEELi7ELi256ELi1ELb0ELb0EffNS_4arch4Sm80EEEEEvNT_6ParamsE,"aw",@nobits
	.sectionflags	@""
	.align	16
	.zero		1024


//--------------------- .nv.shared._ZN7cutlass13device_kernelIN5flash19FlashAttnFwdCombineIN4cute5tupleIJNS3_1CILi16EEENS5_ILi64EEEEEELi6ELi256ELi1ELb0ELb0EffNS_4arch4Sm80EEEEEvNT_6ParamsE --------------------------
	.section	.nv.shared._ZN7cutlass13device_kernelIN5flash19FlashAttnFwdCombineIN4cute5tupleIJNS3_1CILi16EEENS5_ILi64EEEEEELi6ELi256ELi1ELb0ELb0EffNS_4arch4Sm80EEEEEvNT_6ParamsE,"aw",@nobits
	.sectionflags	@""
	.align	16
	.zero		1024


//--------------------- .nv.shared._ZN7cutlass13device_kernelIN5flash19FlashAttnFwdCombineIN4cute5tupleIJNS3_1CILi16EEENS5_ILi64EEEEEELi5ELi256ELi1ELb0ELb0EffNS_4arch4Sm80EEEEEvNT_6ParamsE --------------------------
	.section	.nv.shared._ZN7cutlass13device_kernelIN5flash19FlashAttnFwdCombineIN4cute5tupleIJNS3_1CILi16EEENS5_ILi64EEEEEELi5ELi256ELi1ELb0ELb0EffNS_4arch4Sm80EEEEEvNT_6ParamsE,"aw",@nobits
	.sectionflags	@""
	.align	16
	.zero		1024


//--------------------- .nv.shared._ZN7cutlass13device_kernelIN5flash19FlashAttnFwdCombineIN4cute5tupleIJNS3_1CILi16EEENS5_ILi64EEEEEELi4ELi256ELi1ELb0ELb0EffNS_4arch4Sm80EEEEEvNT_6ParamsE --------------------------
	.section	.nv.shared._ZN7cutlass13device_kernelIN5flash19FlashAttnFwdCombineIN4cute5tupleIJNS3_1CILi16EEENS5_ILi64EEEEEELi4ELi256ELi1ELb0ELb0EffNS_4arch4Sm80EEEEEvNT_6ParamsE,"aw",@nobits
	.sectionflags	@""
	.align	16
	.zero		1024


//--------------------- .nv.shared._ZN7cutlass13device_kernelIN5flash19FlashAttnFwdCombineIN4cute5tupleIJNS3_1CILi16EEENS5_ILi64EEEEEELi8ELi256ELi1ELb0ELb1EffNS_4arch4Sm80EEEEEvNT_6ParamsE --------------------------
	.section	.nv.shared._ZN7cutlass13device_kernelIN5flash19FlashAttnFwdCombineIN4cute5tupleIJNS3_1CILi16EEENS5_ILi64EEEEEELi8ELi256ELi1ELb0ELb1EffNS_4arch4Sm80EEEEEvNT_6ParamsE,"aw",@nobits
	.sectionflags	@""
	.align	16
	.zero		1024


//--------------------- .nv.shared._ZN7cutlass13device_kernelIN5flash19FlashAttnFwdCombineIN4cute5tupleIJNS3_1CILi16EEENS5_ILi64EEEEEELi7ELi256ELi1ELb0ELb1EffNS_4arch4Sm80EEEEEvNT_6ParamsE --------------------------
	.section	.nv.shared._ZN7cutlass13device_kernelIN5flash19FlashAttnFwdCombineIN4cute5tupleIJNS3_1CILi16EEENS5_ILi64EEEEEELi7ELi256ELi1ELb0ELb1EffNS_4arch4Sm80EEEEEvNT_6ParamsE,"aw",@nobits
	.sectionflags	@""
	.align	16
	.zero		1024


//--------------------- .nv.shared._ZN7cutlass13device_kernelIN5flash19FlashAttnFwdCombineIN4cute5tupleIJNS3_1CILi16EEENS5_ILi64EEEEEELi6ELi256ELi1ELb0ELb1EffNS_4arch4Sm80EEEEEvNT_6ParamsE --------------------------
	.section	.nv.shared._ZN7cutlass13device_kernelIN5flash19FlashAttnFwdCombineIN4cute5tupleIJNS3_1CILi16EEENS5_ILi64EEEEEELi6ELi256ELi1ELb0ELb1EffNS_4arch4Sm80EEEEEvNT_6ParamsE,"aw",@nobits
	.sectionflags	@""
	.align	16
	.zero		1024


//--------------------- .nv.shared._ZN7cutlass13device_kernelIN5flash19FlashAttnFwdCombineIN4cute5tupleIJNS3_1CILi16EEENS5_ILi64EEEEEELi5ELi256ELi1ELb0ELb1EffNS_4arch4Sm80EEEEEvNT_6ParamsE --------------------------
	.section	.nv.shared._ZN7cutlass13device_kernelIN5flash19FlashAttnFwdCombineIN4cute5tupleIJNS3_1CILi16EEENS5_ILi64EEEEEELi5ELi256ELi1ELb0ELb1EffNS_4arch4Sm80EEEEEvNT_6ParamsE,"aw",@nobits
	.sectionflags	@""
	.align	16
	.zero		1024


//--------------------- .nv.shared._ZN7cutlass13device_kernelIN5flash19FlashAttnFwdCombineIN4cute5tupleIJNS3_1CILi16EEENS5_ILi64EEEEEELi4ELi256ELi1ELb0ELb1EffNS_4arch4Sm80EEEEEvNT_6ParamsE --------------------------
	.section	.nv.shared._ZN7cutlass13device_kernelIN5flash19FlashAttnFwdCombineIN4cute5tupleIJNS3_1CILi16EEENS5_ILi64EEEEEELi4ELi256ELi1ELb0ELb1EffNS_4arch4Sm80EEEEEvNT_6ParamsE,"aw",@nobits
	.sectionflags	@""
	.align	16
	.zero		1024


//--------------------- .nv.constant0._ZN7cutlass13device_kernelIN5flash19FlashAttnFwdCombineIN4cute5tupleIJNS3_1CILi8EEENS5_ILi128EEEEEELi8ELi256ELi1ELb0ELb0ENS_10bfloat16_tEfNS_4arch4Sm90EEEEEvNT_6ParamsE --------------------------
	.section	.nv.constant0._ZN7cutlass13device_kernelIN5flash19FlashAttnFwdCombineIN4cute5tupleIJNS3_1CILi8EEENS5_ILi128EEEEEELi8ELi256ELi1ELb0ELb0ENS_10bfloat16_tEfNS_4arch4Sm90EEEEEvNT_6ParamsE,"a",@progbits
	.sectionflags	@""
	.align	4
.nv.constant0._ZN7cutlass13device_kernelIN5flash19FlashAttnFwdCombineIN4cute5tupleIJNS3_1CILi8EEENS5_ILi128EEEEEELi8ELi256ELi1ELb0ELb0ENS_10bfloat16_tEfNS_4arch4Sm90EEEEEvNT_6ParamsE:
	.zero		760


//--------------------- .nv.constant0._ZN7cutlass13device_kernelIN5flash19FlashAttnFwdCombineIN4cute5tupleIJNS3_1CILi8EEENS5_ILi128EEEEEELi7ELi256ELi1ELb0ELb0ENS_10bfloat16_tEfNS_4arch4Sm90EEEEEvNT_6ParamsE --------------------------
	.section	.nv.constant0._ZN7cutlass13device_kernelIN5flash19FlashAttnFwdCombineIN4cute5tupleIJNS3_1CILi8EEENS5_ILi128EEEEEELi7ELi256ELi1ELb0ELb0ENS_10bfloat16_tEfNS_4arch4Sm90EEEEEvNT_6ParamsE,"a",@progbits
	.sectionflags	@""
	.align	4
.nv.constant0._ZN7cutlass13device_kernelIN5flash19FlashAttnFwdCombineIN4cute5tupleIJNS3_1CILi8EEENS5_ILi128EEEEEELi7ELi256ELi1ELb0ELb0ENS_10bfloat16_tEfNS_4arch4Sm90EEEEEvNT_6ParamsE:
	.zero		760


//--------------------- .nv.constant0._ZN7cutlass13device_kernelIN5flash19FlashAttnFwdCombineIN4cute5tupleIJNS3_1CILi8EEENS5_ILi128EEEEEELi6ELi256ELi1ELb0ELb0ENS_10bfloat16_tEfNS_4arch4Sm90EEEEEvNT_6ParamsE --------------------------
	.section	.nv.constant0._ZN7cutlass13device_kernelIN5flash19FlashAttnFwdCombineIN4cute5tupleIJNS3_1CILi8EEENS5_ILi128EEEEEELi6ELi256ELi1ELb0ELb0ENS_10bfloat16_tEfNS_4arch4Sm90EEEEEvNT_6ParamsE,"a",@progbits
	.sectionflags	@""
	.align	4
.nv.constant0._ZN7cutlass13device_kernelIN5flash19FlashAttnFwdCombineIN4cute5tupleIJNS3_1CILi8EEENS5_ILi128EEEEEELi6ELi256ELi1ELb0ELb0ENS_10bfloat16_tEfNS_4arch4Sm90EEEEEvNT_6ParamsE:
	.zero		760


//--------------------- .nv.constant0._ZN7cutlass13device_kernelIN5flash19FlashAttnFwdCombineIN4cute5tupleIJNS3_1CILi8EEENS5_ILi128EEEEEELi5ELi256ELi1ELb0ELb0ENS_10bfloat16_tEfNS_4arch4Sm90EEEEEvNT_6ParamsE --------------------------
	.section	.nv.constant0._ZN7cutlass13device_kernelIN5flash19FlashAttnFwdCombineIN4cute5tupleIJNS3_1CILi8EEENS5_ILi128EEEEEELi5ELi256ELi1ELb0ELb0ENS_10bfloat16_tEfNS_4arch4Sm90EEEEEvNT_6ParamsE,"a",@progbits
	.sectionflags	@""
	.align	4
.nv.constant0._ZN7cutlass13device_kernelIN5flash19FlashAttnFwdCombineIN4cute5tupleIJNS3_1CILi8EEENS5_ILi128EEEEEELi5ELi256ELi1ELb0ELb0ENS_10bfloat16_tEfNS_4arch4Sm90EEEEEvNT_6ParamsE:
	.zero		760


//--------------------- .nv.constant0._ZN7cutlass13device_kernelIN5flash19FlashAttnFwdCombineIN4cute5tupleIJNS3_1CILi8EEENS5_ILi128EEEEEELi8ELi256ELi1ELb0ELb1ENS_10bfloat16_tEfNS_4arch4Sm90EEEEEvNT_6ParamsE --------------------------
	.section	.nv.constant0._ZN7cutlass13device_kernelIN5flash19FlashAttnFwdCombineIN4cute5tupleIJNS3_1CILi8EEENS5_ILi128EEEEEELi8ELi256ELi1ELb0ELb1ENS_10bfloat16_tEfNS_4arch4Sm90EEEEEvNT_6ParamsE,"a",@progbits
	.sectionflags	@""
	.align	4
.nv.constant0._ZN7cutlass13device_kernelIN5flash19FlashAttnFwdCombineIN4cute5tupleIJNS3_1CILi8EEENS5_ILi128EEEEEELi8ELi256ELi1ELb0ELb1ENS_10bfloat16_tEfNS_4arch4Sm90EEEEEvNT_6ParamsE:
	.zero		760


//--------------------- .nv.constant0._ZN7cutlass13device_kernelIN5flash19FlashAttnFwdCombineIN4cute5tupleIJNS3_1CILi8EEENS5_ILi128EEEEEELi7ELi256ELi1ELb0ELb1ENS_10bfloat16_tEfNS_4arch4Sm90EEEEEvNT_6ParamsE --------------------------
	.section	.nv.constant0._ZN7cutlass13device_kernelIN5flash19FlashAttnFwdCombineIN4cute5tupleIJNS3_1CILi8EEENS5_ILi128EEEEEELi7ELi256ELi1ELb0ELb1ENS_10bfloat16_tEfNS_4arch4Sm90EEEEEvNT_6ParamsE,"a",@progbits
	.sectionflags	@""
	.align	4
.nv.constant0._ZN7cutlass13device_kernelIN5flash19FlashAttnFwdCombineIN4cute5tupleIJNS3_1CILi8EEENS5_ILi128EEEEEELi7ELi256ELi1ELb0ELb1ENS_10bfloat16_tEfNS_4arch4Sm90EEEEEvNT_6ParamsE:
	.zero		760


//--------------------- .nv.constant0._ZN7cutlass13device_kernelIN5flash19FlashAttnFwdCombineIN4cute5tupleIJNS3_1CILi8EEENS5_ILi128EEEEEELi6ELi256ELi1ELb0ELb1ENS_10bfloat16_tEfNS_4arch4Sm90EEEEEvNT_6ParamsE --------------------------
	.section	.nv.constant0._ZN7cutlass13device_kernelIN5flash19FlashAttnFwdCombineIN4cute5tupleIJNS3_1CILi8EEENS5_ILi128EEEEEELi6ELi256ELi1ELb0ELb1ENS_10bfloat16_tEfNS_4arch4Sm90EEEEEvNT_6ParamsE,"a",@progbits
	.sectionflags	@""
	.align	4
.nv.constant0._ZN7cutlass13device_kernelIN5flash19FlashAttnFwdCombineIN4cute5tupleIJNS3_1CILi8EEENS5_ILi128EEEEEELi6ELi256ELi1ELb0ELb1ENS_10bfloat16_tEfNS_4arch4Sm90EEEEEvNT_6ParamsE:
	.zero		760


//--------------------- .nv.constant0._ZN7cutlass13device_kernelIN5flash19FlashAttnFwdCombineIN4cute5tupleIJNS3_1CILi8EEENS5_ILi128EEEEEELi5ELi256ELi1ELb0ELb1ENS_10bfloat16_tEfNS_4arch4Sm90EEEEEvNT_6ParamsE --------------------------
	.section	.nv.constant0._ZN7cutlass13device_kernelIN5flash19FlashAttnFwdCombineIN4cute5tupleIJNS3_1CILi8EEENS5_ILi128EEEEEELi5ELi256ELi1ELb0ELb1ENS_10bfloat16_tEfNS_4arch4Sm90EEEEEvNT_6ParamsE,"a",@progbits
	.sectionflags	@""
	.align	4
.nv.constant0._ZN7cutlass13device_kernelIN5flash19FlashAttnFwdCombineIN4cute5tupleIJNS3_1CILi8EEENS5_ILi128EEEEEELi5ELi256ELi1ELb0ELb1ENS_10bfloat16_tEfNS_4arch4Sm90EEEEEvNT_6ParamsE:
	.zero		760


//--------------------- .nv.constant0._ZN7cutlass13device_kernelIN5flash19FlashAttnFwdCombineIN4cute5tupleIJNS3_1CILi8EEENS5_ILi128EEEEEELi8ELi256ELi1ELb0ELb0ENS_10bfloat16_tEfNS_4arch4Sm80EEEEEvNT_6ParamsE --------------------------
	.section	.nv.constant0._ZN7cutlass13device_kernelIN5flash19FlashAttnFwdCombineIN4cute5tupleIJNS3_1CILi8EEENS5_ILi128EEEEEELi8ELi256ELi1ELb0ELb0ENS_10bfloat16_tEfNS_4arch4Sm80EEEEEvNT_6ParamsE,"a",@progbits
	.sectionflags	@""
	.align	4
.nv.constant0._ZN7cutlass13device_kernelIN5flash19FlashAttnFwdCombineIN4cute5tupleIJNS3_1CILi8EEENS5_ILi128EEEEEELi8ELi256ELi1ELb0ELb0ENS_10bfloat16_tEfNS_4arch4Sm80EEEEEvNT_6ParamsE:
	.zero		760


//--------------------- .nv.constant0._ZN7cutlass13device_kernelIN5flash19FlashAttnFwdCombineIN4cute5tupleIJNS3_1CILi8EEENS5_ILi128EEEEEELi7ELi256ELi1ELb0ELb0ENS_10bfloat16_tEfNS_4arch4Sm80EEEEEvNT_6ParamsE --------------------------
	.section	.nv.constant0._ZN7cutlass13device_kernelIN5flash19FlashAttnFwdCombineIN4cute5tupleIJNS3_1CILi8EEENS5_ILi128EEEEEELi7ELi256ELi1ELb0ELb0ENS_10bfloat16_tEfNS_4arch4Sm80EEEEEvNT_6ParamsE,"a",@progbits
	.sectionflags	@""
	.align	4
.nv.constant0._ZN7cutlass13device_kernelIN5flash19FlashAttnFwdCombineIN4cute5tupleIJNS3_1CILi8EEENS5_ILi128EEEEEELi7ELi256ELi1ELb0ELb0ENS_10bfloat16_tEfNS_4arch4Sm80EEEEEvNT_6ParamsE:
	.zero		760


//--------------------- .nv.constant0._ZN7cutlass13device_kernelIN5flash19FlashAttnFwdCombineIN4cute5tupleIJNS3_1CILi8EEENS5_ILi128EEEEEELi6ELi256ELi1ELb0ELb0ENS_10bfloat16_tEfNS_4arch4Sm80EEEEEvNT_6ParamsE --------------------------
	.section	.nv.constant0._ZN7cutlass13device_kernelIN5flash19FlashAttnFwdCombineIN4cute5tupleIJNS3_1CILi8EEENS5_ILi128EEEEEELi6ELi256ELi1ELb0ELb0ENS_10bfloat16_tEfNS_4arch4Sm80EEEEEvNT_6ParamsE,"a",@progbits
	.sectionflags	@""
	.align	4
.nv.constant0._ZN7cutlass13device_kernelIN5flash19FlashAttnFwdCombineIN4cute5tupleIJNS3_1CILi8EEENS5_ILi128EEEEEELi6ELi256ELi1ELb0ELb0ENS_10bfloat16_tEfNS_4arch4Sm80EEEEEvNT_6ParamsE:
	.zero		760


//--------------------- .nv.constant0._ZN7cutlass13device_kernelIN5flash19FlashAttnFwdCombineIN4cute5tupleIJNS3_1CILi8EEENS5_ILi128EEEEEELi5ELi256ELi1ELb0ELb0ENS_10bfloat16_tEfNS_4arch4Sm80EEEEEvNT_6ParamsE --------------------------
	.section	.nv.constant0._ZN7cutlass13device_kernelIN5flash19FlashAttnFwdCombineIN4cute5tupleIJNS3_1CILi8EEENS5_ILi128EEEEEELi5ELi256ELi1ELb0ELb0ENS_10bfloat16_tEfNS_4arch4Sm80EEEEEvNT_6ParamsE,"a",@progbits
	.sectionflags	@""
	.align	4
.nv.constant0._ZN7cutlass13device_kernelIN5flash19FlashAttnFwdCombineIN4cute5tupleIJNS3_1CILi8EEENS5_ILi128EEEEEELi5ELi256ELi1ELb0ELb0ENS_10bfloat16_tEfNS_4arch4Sm80EEEEEvNT_6ParamsE:
	.zero		760


//--------------------- .nv.constant0._ZN7cutlass13device_kernelIN5flash19FlashAttnFwdCombineIN4cute5tupleIJNS3_1CILi8EEENS5_ILi128EEEEEELi8ELi256ELi1ELb0ELb1ENS_10bfloat16_tEfNS_4arch4Sm80EEEEEvNT_6ParamsE --------------------------
	.section	.nv.constant0._ZN7cutlass13device_kernelIN5flash19FlashAttnFwdCombineIN4cute5tupleIJNS3_1CILi8EEENS5_ILi128EEEEEELi8ELi256ELi1ELb0ELb1ENS_10bfloat16_tEfNS_4arch4Sm80EEEEEvNT_6ParamsE,"a",@progbits
	.sectionflags	@""
	.align	4
.nv.constant0._ZN7cutlass13device_kernelIN5flash19FlashAttnFwdCombineIN4cute5tupleIJNS3_1CILi8EEENS5_ILi128EEEEEELi8ELi256ELi1ELb0ELb1ENS_10bfloat16_tEfNS_4arch4Sm80EEEEEvNT_6ParamsE:
	.zero		760


//--------------------- .nv.constant0._ZN7cutlass13device_kernelIN5flash19FlashAttnFwdCombineIN4cute5tupleIJNS3_1CILi8EEENS5_ILi128EEEEEELi7ELi256ELi1ELb0ELb1ENS_10bfloat16_tEfNS_4arch4Sm80EEEEEvNT_6ParamsE --------------------------
	.section	.nv.constant0._ZN7cutlass13device_kernelIN5flash19FlashAttnFwdCombineIN4cute5tupleIJNS3_1CILi8EEENS5_ILi128EEEEEELi7ELi256ELi1ELb0ELb1ENS_10bfloat16_tEfNS_4arch4Sm80EEEEEvNT_6ParamsE,"a",@progbits
	.sectionflags	@""
	.align	4
.nv.constant0._ZN7cutlass13device_kernelIN5flash19FlashAttnFwdCombineIN4cute5tupleIJNS3_1CILi8EEENS5_ILi128EEEEEELi7ELi256ELi1ELb0ELb1ENS_10bfloat16_tEfNS_4arch4Sm80EEEEEvNT_6ParamsE:
	.zero		760


//--------------------- .nv.constant0._ZN7cutlass13device_kernelIN5flash19FlashAttnFwdCombineIN4cute5tupleIJNS3_1CILi8EEENS5_ILi128EEEEEELi6ELi256ELi1ELb0ELb1ENS_10bfloat16_tEfNS_4arch4Sm80EEEEEvNT_6ParamsE --------------------------
	.section	.nv.constant0._ZN7cutlass13device_kernelIN5flash19FlashAttnFwdCombineIN4cute5tupleIJNS3_1CILi8EEENS5_ILi128EEEEEELi6ELi256ELi1ELb0ELb1ENS_10bfloat16_tEfNS_4arch4Sm80EEEEEvNT_6ParamsE,"a",@progbits
	.sectionflags	@""
	.align	4
.nv.constant0._ZN7cutlass13device_kernelIN5flash19FlashAttnFwdCombineIN4cute5tupleIJNS3_1CILi8EEENS5_ILi128EEEEEELi6ELi256ELi1ELb0ELb1ENS_10bfloat16_tEfNS_4arch4Sm80EEEEEvNT_6ParamsE:
	.zero		760


//--------------------- .nv.constant0._ZN7cutlass13device_kernelIN5flash19FlashAttnFwdCombineIN4cute5tupleIJNS3_1CILi8EEENS5_ILi128EEEEEELi5ELi256ELi1ELb0ELb1ENS_10bfloat16_tEfNS_4arch4Sm80EEEEEvNT_6ParamsE --------------------------
	.section	.nv.constant0._ZN7cutlass13device_kernelIN5flash19FlashAttnFwdCombineIN4cute5tupleIJNS3_1CILi8EEENS5_ILi128EEEEEELi5ELi256ELi1ELb0ELb1ENS_10bfloat16_tEfNS_4arch4Sm80EEEEEvNT_6ParamsE,"a",@progbits
	.sectionflags	@""
	.align	4
.nv.constant0._ZN7cutlass13device_kernelIN5flash19FlashAttnFwdCombineIN4cute5tupleIJNS3_1CILi8EEENS5_ILi128EEEEEELi5ELi256ELi1ELb0ELb1ENS_10bfloat16_tEfNS_4arch4Sm80EEEEEvNT_6ParamsE:
	.zero		760


//--------------------- .nv.constant0._ZN7cutlass13device_kernelIN5flash19FlashAttnFwdCombineIN4cute5tupleIJNS3_1CILi16EEENS5_ILi64EEEEEELi8ELi256ELi1ELb0ELb0ENS_10bfloat16_tEfNS_4arch4Sm90EEEEEvNT_6ParamsE --------------------------
	.section	.nv.constant0._ZN7cutlass13device_kernelIN5flash19FlashAttnFwdCombineIN4cute5tupleIJNS3_1CILi16EEENS5_ILi64EEEEEELi8ELi256ELi1ELb0ELb0ENS_10bfloat16_tEfNS_4arch4Sm90EEEEEvNT_6ParamsE,"a",@progbits
	.sectionflags	@""
	.align	4
.nv.constant0._ZN7cutlass13device_kernelIN5flash19FlashAttnFwdCombineIN4cute5tupleIJNS3_1CILi16EEENS5_ILi64EEEEEELi8ELi256ELi1ELb0ELb0ENS_10bfloat16_tEfNS_4arch4Sm90EEEEEvNT_6ParamsE:
	.zero		760


//--------------------- .nv.constant0._ZN7cutlass13device_kernelIN5flash19FlashAttnFwdCombineIN4cute5tupleIJNS3_1CILi16EEENS5_ILi64EEEEEELi7ELi256ELi1ELb0ELb0ENS_10bfloat16_tEfNS_4arch4Sm90EEEEEvNT_6ParamsE --------------------------
	.section	.nv.constant0._ZN7cutlass13device_kernelIN5flash19FlashAttnFwdCombineIN4cute5tupleIJNS3_1CILi16EEENS5_ILi64EEEEEELi7ELi256ELi1ELb0ELb0ENS_10bfloat16_tEfNS_4arch4Sm90EEEEEvNT_6ParamsE,"a",@progbits
	.sectionflags	@""
	.align	4
.nv.constant0._ZN7cutlass13device_kernelIN5flash19FlashAttnFwdCombineIN4cute5tupleIJNS3_1CILi16EEENS5_ILi64EEEEEELi7ELi256ELi1ELb0ELb0ENS_10bfloat16_tEfNS_4arch4Sm90EEEEEvNT_6ParamsE:
	.zero		760


//--------------------- .nv.constant0._ZN7cutlass13device_kernelIN5flash19FlashAttnFwdCombineIN4cute5tupleIJNS3_1CILi16EEENS5_ILi64EEEEEELi6ELi256ELi1ELb0ELb0ENS_10bfloat16_tEfNS_4arch4Sm90EEEEEvNT_6ParamsE --------------------------
	.section	.nv.constant0._ZN7cutlass13device_kernelIN5flash19FlashAttnFwdCombineIN4cute5tupleIJNS3_1CILi16EEENS5_ILi64EEEEEELi6ELi256ELi1ELb0ELb0ENS_10bfloat16_tEfNS_4arch4Sm90EEEEEvNT_6ParamsE,"a",@progbits
	.sectionflags	@""
	.align	4
.nv.constant0._ZN7cutlass13device_kernelIN5flash19FlashAttnFwdCombineIN4cute5tupleIJNS3_1CILi16EEENS5_ILi64EEEEEELi6ELi256ELi1ELb0ELb0ENS_10bfloat16_tEfNS_4arch4Sm90EEEEEvNT_6ParamsE:
	.zero		760


//--------------------- .nv.constant0._ZN7cutlass13device_kernelIN5flash19FlashAttnFwdCombineIN4cute5tupleIJNS3_1CILi16EEENS5_ILi64EEEEEELi5ELi256ELi1ELb0ELb0ENS_10bfloat16_tEfNS_4arch4Sm90EEEEEvNT_6ParamsE --------------------------
	.section	.nv.constant0._ZN7cutlass13device_kernelIN5flash19FlashAttnFwdCombineIN4cute5tupleIJNS3_1CILi16EEENS5_ILi64EEEEEELi5ELi256ELi1ELb0ELb0ENS_10bfloat16_tEfNS_4arch4Sm90EEEEEvNT_6ParamsE,"a",@progbits
	.sectionflags	@""
	.align	4
.nv.constant0._ZN7cutlass13device_kernelIN5flash19FlashAttnFwdCombineIN4cute5tupleIJNS3_1CILi16EEENS5_ILi64EEEEEELi5ELi256ELi1ELb0ELb0ENS_10bfloat16_tEfNS_4arch4Sm90EEEEEvNT_6ParamsE:
	.zero		760


//--------------------- .nv.constant0._ZN7cutlass13device_kernelIN5flash19FlashAttnFwdCombineIN4cute5tupleIJNS3_1CILi16EEENS5_ILi64EEEEEELi4ELi256ELi1ELb0ELb0ENS_10bfloat16_tEfNS_4arch4Sm90EEEEEvNT_6ParamsE --------------------------
	.section	.nv.constant0._ZN7cutlass13device_kernelIN5flash19FlashAttnFwdCombineIN4cute5tupleIJNS3_1CILi16EEENS5_ILi64EEEEEELi4ELi256ELi1ELb0ELb0ENS_10bfloat16_tEfNS_4arch4Sm90EEEEEvNT_6ParamsE,"a",@progbits
	.sectionflags	@""
	.align	4
.nv.constant0._ZN7cutlass13device_kernelIN5flash19FlashAttnFwdCombineIN4cute5tupleIJNS3_1CILi16EEENS5_ILi64EEEEEELi4ELi256ELi1ELb0ELb0ENS_10bfloat16_tEfNS_4arch4Sm90EEEEEvNT_6ParamsE:
	.zero		760


//--------------------- .nv.constant0._ZN7cutlass13device_kernelIN5flash19FlashAttnFwdCombineIN4cute5tupleIJNS3_1CILi16EEENS5_ILi64EEEEEELi8ELi256ELi1ELb0ELb1ENS_10bfloat16_tEfNS_4arch4Sm90EEEEEvNT_6ParamsE --------------------------
	.section	.nv.constant0._ZN7cutlass13device_kernelIN5flash19FlashAttnFwdCombineIN4cute5tupleIJNS3_1CILi16EEENS5_ILi64EEEEEELi8ELi256ELi1ELb0ELb1ENS_10bfloat16_tEfNS_4arch4Sm90EEEEEvNT_6ParamsE,"a",@progbits
	.sectionflags	@""
	.align	4
.nv.constant0._ZN7cutlass13device_kernelIN5flash19FlashAttnFwdCombineIN4cute5tupleIJNS3_1CILi16EEENS5_ILi64EEEEEELi8ELi256ELi1ELb0ELb1ENS_10bfloat16_tEfNS_4arch4Sm90EEEEEvNT_6ParamsE:
	.zero		760


//--------------------- .nv.constant0._ZN7cutlass13device_kernelIN5flash19FlashAttnFwdCombineIN4cute5tupleIJNS3_1CILi16EEENS5_ILi64EEEEEELi7ELi256ELi1ELb0ELb1ENS_10bfloat16_tEfNS_4arch4Sm90EEEEEvNT_6ParamsE --------------------------
	.section	.nv.constant0._ZN7cutlass13device_kernelIN5flash19FlashAttnFwdCombineIN4cute5tupleIJNS3_1CILi16EEENS5_ILi64EEEEEELi7ELi256ELi1ELb0ELb1ENS_10bfloat16_tEfNS_4arch4Sm90EEEEEvNT_6ParamsE,"a",@progbits
	.sectionflags	@""
	.align	4
.nv.constant0._ZN7cutlass13device_kernelIN5flash19FlashAttnFwdCombineIN4cute5tupleIJNS3_1CILi16EEENS5_ILi64EEEEEELi7ELi256ELi1ELb0ELb1ENS_10bfloat16_tEfNS_4arch4Sm90EEEEEvNT_6ParamsE:
	.zero		760


//--------------------- .nv.constant0._ZN7cutlass13device_kernelIN5flash19FlashAttnFwdCombineIN4cute5tupleIJNS3_1CILi16EEENS5_ILi64EEEEEELi6ELi256ELi1ELb0ELb1ENS_10bfloat16_tEfNS_4arch4Sm90EEEEEvNT_6ParamsE --------------------------
	.section	.nv.constant0._ZN7cutlass13device_kernelIN5flash19FlashAttnFwdCombineIN4cute5tupleIJNS3_1CILi16EEENS5_ILi64EEEEEELi6ELi256ELi1ELb0ELb1ENS_10bfloat16_tEfNS_4arch4Sm90EEEEEvNT_6ParamsE,"a",@progbits
	.sectionflags	@""
	.align	4
.nv.constant0._ZN7cutlass13device_kernelIN5flash19FlashAttnFwdCombineIN4cute5tupleIJNS3_1CILi16EEENS5_ILi64EEEEEELi6ELi256ELi1ELb0ELb1ENS_10bfloat16_tEfNS_4arch4Sm90EEEEEvNT_6ParamsE:
	.zero		760


//--------------------- .nv.constant0._ZN7cutlass13device_kernelIN5flash19FlashAttnFwdCombineIN4cute5tupleIJNS3_1CILi16EEENS5_ILi64EEEEEELi5ELi256ELi1ELb0ELb1ENS_10bfloat16_tEfNS_4arch4Sm90EEEEEvNT_6ParamsE --------------------------
	.section	.nv.constant0._ZN7cutlass13device_kernelIN5flash19FlashAttnFwdCombineIN4cute5tupleIJNS3_1CILi16EEENS5_ILi64EEEEEELi5ELi256ELi1ELb0ELb1ENS_10bfloat16_tEfNS_4arch4Sm90EEEEEvNT_6ParamsE,"a",@progbits
	.sectionflags	@""
	.align	4
.nv.constant0._ZN7cutlass13device_kernelIN5flash19FlashAttnFwdCombineIN4cute5tupleIJNS3_1CILi16EEENS5_ILi64EEEEEELi5ELi256ELi1ELb0ELb1ENS_10bfloat16_tEfNS_4arch4Sm90EEEEEvNT_6ParamsE:
	.zero		760


//--------------------- .nv.constant0._ZN7cutlass13device_kernelIN5flash19FlashAttnFwdCombineIN4cute5tupleIJNS3_1CILi16EEENS5_ILi64EEEEEELi4ELi256ELi1ELb0ELb1ENS_10bfloat16_tEfNS_4arch4Sm90EEEEEvNT_6ParamsE --------------------------
	.section	.nv.constant0._ZN7cutlass13device_kernelIN5flash19FlashAttnFwdCombineIN4cute5tupleIJNS3_1CILi16EEENS5_ILi64EEEEEELi4ELi256ELi1ELb0ELb1ENS_10bfloat16_tEfNS_4arch4Sm90EEEEEvNT_6ParamsE,"a",@progbits
	.sectionflags	@""
	.align	4
.nv.constant0._ZN7cutlass13device_kernelIN5flash19FlashAttnFwdCombineIN4cute5tupleIJNS3_1CILi16EEENS5_ILi64EEEEEELi4ELi256ELi1ELb0ELb1ENS_10bfloat16_tEfNS_4arch4Sm90EEEEEvNT_6ParamsE:
	.zero		760


//--------------------- .nv.constant0._ZN7cutlass13device_kernelIN5flash19FlashAttnFwdCombineIN4cute5tupleIJNS3_1CILi16EEENS5_ILi64EEEEEELi8ELi256ELi1ELb0ELb0ENS_10bfloat16_tEfNS_4arch4Sm80EEEEEvNT_6ParamsE --------------------------
	.section	.nv.constant0._ZN7cutlass13device_kernelIN5flash19FlashAttnFwdCombineIN4cute5tupleIJNS3_1CILi16EEENS5_ILi64EEEEEELi8ELi256ELi1ELb0ELb0ENS_10bfloat16_tEfNS_4arch4Sm80EEEEEvNT_6ParamsE,"a",@progbits
	.sectionflags	@""
	.align	4
.nv.constant0._ZN7cutlass13device_kernelIN5flash19FlashAttnFwdCombineIN4cute5tupleIJNS3_1CILi16EEENS5_ILi64EEEEEELi8ELi256ELi1ELb0ELb0ENS_10bfloat16_tEfNS_4arch4Sm80EEEEEvNT_6ParamsE:
	.zero		760


//--------------------- .nv.constant0._ZN7cutlass13device_kernelIN5flash19FlashAttnFwdCombineIN4cute5tupleIJNS3_1CILi16EEENS5_ILi64EEEEEELi7ELi256ELi1ELb0ELb0ENS_10bfloat16_tEfNS_4arch4Sm80EEEEEvNT_6ParamsE --------------------------
	.section	.nv.constant0._ZN7cutlass13device_kernelIN5flash19FlashAttnFwdCombineIN4cute5tupleIJNS3_1CILi16EEENS5_ILi64EEEEEELi7ELi256ELi1ELb0ELb0ENS_10bfloat16_tEfNS_4arch4Sm80EEEEEvNT_6ParamsE,"a",@progbits
	.sectionflags	@""
	.align	4
.nv.constant0._ZN7cutlass13device_kernelIN5flash19FlashAttnFwdCombineIN4cute5tupleIJNS3_1CILi16EEENS5_ILi64EEEEEELi7ELi256ELi1ELb0ELb0ENS_10bfloat16_tEfNS_4arch4Sm80EEEEEvNT_6ParamsE:
	.zero		760


//--------------------- .nv.constant0._ZN7cutlass13device_kernelIN5flash19FlashAttnFwdCombineIN4cute5tupleIJNS3_1CILi16EEENS5_ILi64EEEEEELi6ELi256ELi1ELb0ELb0ENS_10bfloat16_tEfNS_4arch4Sm80EEEEEvNT_6ParamsE --------------------------
	.section	.nv.constant0._ZN7cutlass13device_kernelIN5flash19FlashAttnFwdCombineIN4cute5tupleIJNS3_1CILi16EEENS5_ILi64EEEEEELi6ELi256ELi1ELb0ELb0ENS_10bfloat16_tEfNS_4arch4Sm80EEEEEvNT_6ParamsE,"a",@progbits
	.sectionflags	@""
	.align	4
.nv.constant0._ZN7cutlass13device_kernelIN5flash19FlashAttnFwdCombineIN4cute5tupleIJNS3_1CILi16EEENS5_ILi64EEEEEELi6ELi256ELi1ELb0ELb0ENS_10bfloat16_tEfNS_4arch4Sm80EEEEEvNT_6ParamsE:
	.zero		760


//--------------------- .nv.constant0._ZN7cutlass13device_kernelIN5flash19FlashAttnFwdCombineIN4cute5tupleIJNS3_1CILi16EEENS5_ILi64EEEEEELi5ELi256ELi1ELb0ELb0ENS_10bfloat16_tEfNS_4arch4Sm80EEEEEvNT_6ParamsE --------------------------
	.section	.nv.constant0._ZN7cutlass13device_kernelIN5flash19FlashAttnFwdCombineIN4cute5tupleIJNS3_1CILi16EEENS5_ILi64EEEEEELi5ELi256ELi1ELb0ELb0ENS_10bfloat16_tEfNS_4arch4Sm80EEEEEvNT_6ParamsE,"a",@progbits
	.sectionflags	@""
	.align	4
.nv.constant0._ZN7cutlass13device_kernelIN5flash19FlashAttnFwdCombineIN4cute5tupleIJNS3_1CILi16EEENS5_ILi64EEEEEELi5ELi256ELi1ELb0ELb0ENS_10bfloat16_tEfNS_4arch4Sm80EEEEEvNT_6ParamsE:
	.zero		760


//--------------------- .nv.constant0._ZN7cutlass13device_kernelIN5flash19FlashAttnFwdCombineIN4cute5tupleIJNS3_1CILi16EEENS5_ILi64EEEEEELi4ELi256ELi1ELb0ELb0ENS_10bfloat16_tEfNS_4arch4Sm80EEEEEvNT_6ParamsE --------------------------
	.section	.nv.constant0._ZN7cutlass13device_kernelIN5flash19FlashAttnFwdCombineIN4cute5tupleIJNS3_1CILi16EEENS5_ILi64EEEEEELi4ELi256ELi1ELb0ELb0ENS_10bfloat16_tEfNS_4arch4Sm80EEEEEvNT_6ParamsE,"a",@progbits
	.sectionflags	@""
	.align	4
.nv.constant0._ZN7cutlass13device_kernelIN5flash19FlashAttnFwdCombineIN4cute5tupleIJNS3_1CILi16EEENS5_ILi64EEEEEELi4ELi256ELi1ELb0ELb0ENS_10bfloat16_tEfNS_4arch4Sm80EEEEEvNT_6ParamsE:
	.zero		760


//--------------------- .nv.constant0._ZN7cutlass13device_kernelIN5flash19FlashAttnFwdCombineIN4cute5tupleIJNS3_1CILi16EEENS5_ILi64EEEEEELi8ELi256ELi1ELb0ELb1ENS_10bfloat16_tEfNS_4arch4Sm80EEEEEvNT_6ParamsE --------------------------
	.section	.nv.constant0._ZN7cutlass13device_kernelIN5flash19FlashAttnFwdCombineIN4cute5tupleIJNS3_1CILi16EEENS5_ILi64EEEEEELi8ELi256ELi1ELb0ELb1ENS_10bfloat16_tEfNS_4arch4Sm80EEEEEvNT_6ParamsE,"a",@progbits
	.sectionflags	@""
	.align	4
.nv.constant0._ZN7cutlass13device_kernelIN5flash19FlashAttnFwdCombineIN4cute5tupleIJNS3_1CILi16EEENS5_ILi64EEEEEELi8ELi256ELi1ELb0ELb1ENS_10bfloat16_tEfNS_4arch4Sm80EEEEEvNT_6ParamsE:
	.zero		760


//--------------------- .nv.constant0._ZN7cutlass13device_kernelIN5flash19FlashAttnFwdCombineIN4cute5tupleIJNS3_1CILi16EEENS5_ILi64EEEEEELi7ELi256ELi1ELb0ELb1ENS_10bfloat16_tEfNS_4arch4Sm80EEEEEvNT_6ParamsE --------------------------
	.section	.nv.constant0._ZN7cutlass13device_kernelIN5flash19FlashAttnFwdCombineIN4cute5tupleIJNS3_1CILi16EEENS5_ILi64EEEEEELi7ELi256ELi1ELb0ELb1ENS_10bfloat16_tEfNS_4arch4Sm80EEEEEvNT_6ParamsE,"a",@progbits
	.sectionflags	@""
	.align	4
.nv.constant0._ZN7cutlass13device_kernelIN5flash19FlashAttnFwdCombineIN4cute5tupleIJNS3_1CILi16EEENS5_ILi64EEEEEELi7ELi256ELi1ELb0ELb1ENS_10bfloat16_tEfNS_4arch4Sm80EEEEEvNT_6ParamsE:
	.zero		760


//--------------------- .nv.constant0._ZN7cutlass13device_kernelIN5flash19FlashAttnFwdCombineIN4cute5tupleIJNS3_1CILi16EEENS5_ILi64EEEEEELi6ELi256ELi1ELb0ELb1ENS_10bfloat16_tEfNS_4arch4Sm80EEEEEvNT_6ParamsE --------------------------
	.section	.nv.constant0._ZN7cutlass13device_kernelIN5flash19FlashAttnFwdCombineIN4cute5tupleIJNS3_1CILi16EEENS5_ILi64EEEEEELi6ELi256ELi1ELb0ELb1ENS_10bfloat16_tEfNS_4arch4Sm80EEEEEvNT_6ParamsE,"a",@progbits
	.sectionflags	@""
	.align	4
.nv.constant0._ZN7cutlass13device_kernelIN5flash19FlashAttnFwdCombineIN4cute5tupleIJNS3_1CILi16EEENS5_ILi64EEEEEELi6ELi256ELi1ELb0ELb1ENS_10bfloat16_tEfNS_4arch4Sm80EEEEEvNT_6ParamsE:
	.zero		760


//--------------------- .nv.constant0._ZN7cutlass13device_kernelIN5flash19FlashAttnFwdCombineIN4cute5tupleIJNS3_1CILi16EEENS5_ILi64EEEEEELi5ELi256ELi1ELb0ELb1ENS_10bfloat16_tEfNS_4arch4Sm80EEEEEvNT_6ParamsE --------------------------
	.section	.nv.constant0._ZN7cutlass13device_kernelIN5flash19FlashAttnFwdCombineIN4cute5tupleIJNS3_1CILi16EEENS5_ILi64EEEEEELi5ELi256ELi1ELb0ELb1ENS_10bfloat16_tEfNS_4arch4Sm80EEEEEvNT_6ParamsE,"a",@progbits
	.sectionflags	@""
	.align	4
.nv.constant0._ZN7cutlass13device_kernelIN5flash19FlashAttnFwdCombineIN4cute5tupleIJNS3_1CILi16EEENS5_ILi64EEEEEELi5ELi256ELi1ELb0ELb1ENS_10bfloat16_tEfNS_4arch4Sm80EEEEEvNT_6ParamsE:
	.zero		760


//--------------------- .nv.constant0._ZN7cutlass13device_kernelIN5flash19FlashAttnFwdCombineIN4cute5tupleIJNS3_1CILi16EEENS5_ILi64EEEEEELi4ELi256ELi1ELb0ELb1ENS_10bfloat16_tEfNS_4arch4Sm80EEEEEvNT_6ParamsE --------------------------
	.section	.nv.constant0._ZN7cutlass13device_kernelIN5flash19FlashAttnFwdCombineIN4cute5tupleIJNS3_1CILi16EEENS5_ILi64EEEEEELi4ELi256ELi1ELb0ELb1ENS_10bfloat16_tEfNS_4arch4Sm80EEEEEvNT_6ParamsE,"a",@progbits
	.sectionflags	@""
	.align	4
.nv.constant0._ZN7cutlass13device_kernelIN5flash19FlashAttnFwdCombineIN4cute5tupleIJNS3_1CILi16EEENS5_ILi64EEEEEELi4ELi256ELi1ELb0ELb1ENS_10bfloat16_tEfNS_4arch4Sm80EEEEEvNT_6ParamsE:
	.zero		760


//--------------------- .nv.constant0._ZN7cutlass13device_kernelIN5flash19FlashAttnFwdCombineIN4cute5tupleIJNS3_1CILi8EEENS5_ILi128EEEEEELi8ELi256ELi1ELb0ELb0ENS_6half_tEfNS_4arch4Sm90EEEEEvNT_6ParamsE --------------------------
	.section	.nv.constant0._ZN7cutlass13device_kernelIN5flash19FlashAttnFwdCombineIN4cute5tupleIJNS3_1CILi8EEENS5_ILi128EEEEEELi8ELi256ELi1ELb0ELb0ENS_6half_tEfNS_4arch4Sm90EEEEEvNT_6ParamsE,"a",@progbits
	.sectionflags	@""
	.align	4
.nv.constant0._ZN7cutlass13device_kernelIN5flash19FlashAttnFwdCombineIN4cute5tupleIJNS3_1CILi8EEENS5_ILi128EEEEEELi8ELi256ELi1ELb0ELb0ENS_6half_tEfNS_4arch4Sm90EEEEEvNT_6ParamsE:
	.zero		760


//--------------------- .nv.constant0._ZN7cutlass13device_kernelIN5flash19FlashAttnFwdCombineIN4cute5tupleIJNS3_1CILi8EEENS5_ILi128EEEEEELi7ELi256ELi1ELb0ELb0ENS_6half_tEfNS_4arch4Sm90EEEEEvNT_6ParamsE --------------------------
	.section	.nv.constant0._ZN7cutlass13device_kernelIN5flash19FlashAttnFwdCombineIN4cute5tupleIJNS3_1CILi8EEENS5_ILi128EEEEEELi7ELi256ELi1ELb0ELb0ENS_6half_tEfNS_4arch4Sm90EEEEEvNT_6ParamsE,"a",@progbits
	.sectionflags	@""
	.align	4
.nv.constant0._ZN7cutlass13device_kernelIN5flash19FlashAttnFwdCombineIN4cute5tupleIJNS3_1CILi8EEENS5_ILi128EEEEEELi7ELi256ELi1ELb0ELb0ENS_6half_tEfNS_4arch4Sm90EEEEEvNT_6ParamsE:
	.zero		760


//--------------------- .nv.constant0._ZN7cutlass13device_kernelIN5flash19FlashAttnFwdCombineIN4cute5tupleIJNS3_1CILi8EEENS5_ILi128EEEEEELi6ELi256ELi1ELb0ELb0ENS_6half_tEfNS_4arch4Sm90EEEEEvNT_6ParamsE --------------------------
	.section	.nv.constant0._ZN7cutlass13device_kernelIN5flash19FlashAttnFwdCombineIN4cute5tupleIJNS3_1CILi8EEENS5_ILi128EEEEEELi6ELi256ELi1ELb0ELb0ENS_6half_tEfNS_4arch4Sm90EEEEEvNT_6ParamsE,"a",@progbits
	.sectionflags	@""
	.align	4
.nv.constant0._ZN7cutlass13device_kernelIN5flash19FlashAttnFwdCombineIN4cute5tupleIJNS3_1CILi8EEENS5_ILi128EEEEEELi6ELi256ELi1ELb0ELb0ENS_6half_tEfNS_4arch4Sm90EEEEEvNT_6ParamsE:
	.zero		760


//--------------------- .nv.constant0._ZN7cutlass13device_kernelIN5flash19FlashAttnFwdCombineIN4cute5tupleIJNS3_1CILi8EEENS5_ILi128EEEEEELi5ELi256ELi1ELb0ELb0ENS_6half_tEfNS_4arch4Sm90EEEEEvNT_6ParamsE --------------------------
	.section	.nv.constant0._ZN7cutlass13device_kernelIN5flash19FlashAttnFwdCombineIN4cute5tupleIJNS3_1CILi8EEENS5_ILi128EEEEEELi5ELi256ELi1ELb0ELb0ENS_6half_tEfNS_4arch4Sm90EEEEEvNT_6ParamsE,"a",@progbits
	.sectionflags	@""
	.align	4
.nv.constant0._ZN7cutlass13device_kernelIN5flash19FlashAttnFwdCombineIN4cute5tupleIJNS3_1CILi8EEENS5_ILi128EEEEEELi5ELi256ELi1ELb0ELb0ENS_6half_tEfNS_4arch4Sm90EEEEEvNT_6ParamsE:
	.zero		760


//--------------------- .nv.constant0._ZN7cutlass13device_kernelIN5flash19FlashAttnFwdCombineIN4cute5tupleIJNS3_1CILi8EEENS5_ILi128EEEEEELi8ELi256ELi1ELb0ELb1ENS_6half_tEfNS_4arch4Sm90EEEEEvNT_6ParamsE --------------------------
	.section	.nv.constant0._ZN7cutlass13device_kernelIN5flash19FlashAttnFwdCombineIN4cute5tupleIJNS3_1CILi8EEENS5_ILi128EEEEEELi8ELi256ELi1ELb0ELb1ENS_6half_tEfNS_4arch4Sm90EEEEEvNT_6ParamsE,"a",@progbits
	.sectionflags	@""
	.align	4
.nv.constant0._ZN7cutlass13device_kernelIN5flash19FlashAttnFwdCombineIN4cute5tupleIJNS3_1CILi8EEENS5_ILi128EEEEEELi8ELi256ELi1ELb0ELb1ENS_6half_tEfNS_4arch4Sm90EEEEEvNT_6ParamsE:
	.zero		760


//--------------------- .nv.constant0._ZN7cutlass13device_kernelIN5flash19FlashAttnFwdCombineIN4cute5tupleIJNS3_1CILi8EEENS5_ILi128EEEEEELi7ELi256ELi1ELb0ELb1ENS_6half_tEfNS_4arch4Sm90EEEEEvNT_6ParamsE --------------------------
	.section	.nv.constant0._ZN7cutlass13device_kernelIN5flash19FlashAttnFwdCombineIN4cute5tupleIJNS3_1CILi8EEENS5_ILi128EEEEEELi7ELi256ELi1ELb0ELb1ENS_6half_tEfNS_4arch4Sm90EEEEEvNT_6ParamsE,"a",@progbits
	.sectionflags	@""
	.align	4
.nv.constant0._ZN7cutlass13device_kernelIN5flash19FlashAttnFwdCombineIN4cute5tupleIJNS3_1CILi8EEENS5_ILi128EEEEEELi7ELi256ELi1ELb0ELb1ENS_6half_tEfNS_4arch4Sm90EEEEEvNT_6ParamsE:
	.zero		760


//--------------------- .nv.constant0._ZN7cutlass13device_kernelIN5flash19FlashAttnFwdCombineIN4cute5tupleIJNS3_1CILi8EEENS5_ILi128EEEEEELi6ELi256ELi1ELb0ELb1ENS_6half_tEfNS_4arch4Sm90EEEEEvNT_6ParamsE --------------------------
	.section	.nv.constant0._ZN7cutlass13device_kernelIN5flash19FlashAttnFwdCombineIN4cute5tupleIJNS3_1CILi8EEENS5_ILi128EEEEEELi6ELi256ELi1ELb0ELb1ENS_6half_tEfNS_4arch4Sm90EEEEEvNT_6ParamsE,"a",@progbits
	.sectionflags	@""
	.align	4
.nv.constant0._ZN7cutlass13device_kernelIN5flash19FlashAttnFwdCombineIN4cute5tupleIJNS3_1CILi8EEENS5_ILi128EEEEEELi6ELi256ELi1ELb0ELb1ENS_6half_tEfNS_4arch4Sm90EEEEEvNT_6ParamsE:
	.zero		760


//--------------------- .nv.constant0._ZN7cutlass13device_kernelIN5flash19FlashAttnFwdCombineIN4cute5tupleIJNS3_1CILi8EEENS5_ILi128EEEEEELi5ELi256ELi1ELb0ELb1ENS_6half_tEfNS_4arch4Sm90EEEEEvNT_6ParamsE --------------------------
	.section	.nv.constant0._ZN7cutlass13device_kernelIN5flash19FlashAttnFwdCombineIN4cute5tupleIJNS3_1CILi8EEENS5_ILi128EEEEEELi5ELi256ELi1ELb0ELb1ENS_6half_tEfNS_4arch4Sm90EEEEEvNT_6ParamsE,"a",@progbits
	.sectionflags	@""
	.align	4
.nv.constant0._ZN7cutlass13device_kernelIN5flash19FlashAttnFwdCombineIN4cute5tupleIJNS3_1CILi8EEENS5_ILi128EEEEEELi5ELi256ELi1ELb0ELb1ENS_6half_tEfNS_4arch4Sm90EEEEEvNT_6ParamsE:
	.zero		760


//--------------------- .nv.constant0._ZN7cutlass13device_kernelIN5flash19FlashAttnFwdCombineIN4cute5tupleIJNS3_1CILi8EEENS5_ILi128EEEEEELi8ELi256ELi1ELb0ELb0ENS_6half_tEfNS_4arch4Sm80EEEEEvNT_6ParamsE --------------------------
	.section	.nv.constant0._ZN7cutlass13device_kernelIN5flash19FlashAttnFwdCombineIN4cute5tupleIJNS3_1CILi8EEENS5_ILi128EEEEEELi8ELi256ELi1ELb0ELb0ENS_6half_tEfNS_4arch4Sm80EEEEEvNT_6ParamsE,"a",@progbits
	.sectionflags	@""
	.align	4
.nv.constant0._ZN7cutlass13device_kernelIN5flash19FlashAttnFwdCombineIN4cute5tupleIJNS3_1CILi8EEENS5_ILi128EEEEEELi8ELi256ELi1ELb0ELb0ENS_6half_tEfNS_4arch4Sm80EEEEEvNT_6ParamsE:
	.zero		760


//--------------------- .nv.constant0._ZN7cutlass13device_kernelIN5flash19FlashAttnFwdCombineIN4cute5tupleIJNS3_1CILi8EEENS5_ILi128EEEEEELi7ELi256ELi1ELb0ELb0ENS_6half_tEfNS_4arch4Sm80EEEEEvNT_6ParamsE --------------------------
	.section	.nv.constant0._ZN7cutlass13device_kernelIN5flash19FlashAttnFwdCombineIN4cute5tupleIJNS3_1CILi8EEENS5_ILi128EEEEEELi7ELi256ELi1ELb0ELb0ENS_6half_tEfNS_4arch4Sm80EEEEEvNT_6ParamsE,"a",@progbits
	.sectionflags	@""
	.align	4
.nv.constant0._ZN7cutlass13device_kernelIN5flash19FlashAttnFwdCombineIN4cute5tupleIJNS3_1CILi8EEENS5_ILi128EEEEEELi7ELi256ELi1ELb0ELb0ENS_6half_tEfNS_4arch4Sm80EEEEEvNT_6ParamsE:
	.zero		760


//--------------------- .nv.constant0._ZN7cutlass13device_kernelIN5flash19FlashAttnFwdCombineIN4cute5tupleIJNS3_1CILi8EEENS5_ILi128EEEEEELi6ELi256ELi1ELb0ELb0ENS_6half_tEfNS_4arch4Sm80EEEEEvNT_6ParamsE --------------------------
	.section	.nv.constant0._ZN7cutlass13device_kernelIN5flash19FlashAttnFwdCombineIN4cute5tupleIJNS3_1CILi8EEENS5_ILi128EEEEEELi6ELi256ELi1ELb0ELb0ENS_6half_tEfNS_4arch4Sm80EEEEEvNT_6ParamsE,"a",@progbits
	.sectionflags	@""
	.align	4
.nv.constant0._ZN7cutlass13device_kernelIN5flash19FlashAttnFwdCombineIN4cute5tupleIJNS3_1CILi8EEENS5_ILi128EEEEEELi6ELi256ELi1ELb0ELb0ENS_6half_tEfNS_4arch4Sm80EEEEEvNT_6ParamsE:
	.zero		760


//--------------------- .nv.constant0._ZN7cutlass13device_kernelIN5flash19FlashAttnFwdCombineIN4cute5tupleIJNS3_1CILi8EEENS5_ILi128EEEEEELi5ELi256ELi1ELb0ELb0ENS_6half_tEfNS_4arch4Sm80EEEEEvNT_6ParamsE --------------------------
	.section	.nv.constant0._ZN7cutlass13device_kernelIN5flash19FlashAttnFwdCombineIN4cute5tupleIJNS3_1CILi8EEENS5_ILi128EEEEEELi5ELi256ELi1ELb0ELb0ENS_6half_tEfNS_4arch4Sm80EEEEEvNT_6ParamsE,"a",@progbits
	.sectionflags	@""
	.align	4
.nv.constant0._ZN7cutlass13device_kernelIN5flash19FlashAttnFwdCombineIN4cute5tupleIJNS3_1CILi8EEENS5_ILi128EEEEEELi5ELi256ELi1ELb0ELb0ENS_6half_tEfNS_4arch4Sm80EEEEEvNT_6ParamsE:
	.zero		760


//--------------------- .nv.constant0._ZN7cutlass13device_kernelIN5flash19FlashAttnFwdCombineIN4cute5tupleIJNS3_1CILi8EEENS5_ILi128EEEEEELi8ELi256ELi1ELb0ELb1ENS_6half_tEfNS_4arch4Sm80EEEEEvNT_6ParamsE --------------------------
	.section	.nv.constant0._ZN7cutlass13device_kernelIN5flash19FlashAttnFwdCombineIN4cute5tupleIJNS3_1CILi8EEENS5_ILi128EEEEEELi8ELi256ELi1ELb0ELb1ENS_6half_tEfNS_4arch4Sm80EEEEEvNT_6ParamsE,"a",@progbits
	.sectionflags	@""
	.align	4
.nv.constant0._ZN7cutlass13device_kernelIN5flash19FlashAttnFwdCombineIN4cute5tupleIJNS3_1CILi8EEENS5_ILi128EEEEEELi8ELi256ELi1ELb0ELb1ENS_6half_tEfNS_4arch4Sm80EEEEEvNT_6ParamsE:
	.zero		760


//--------------------- .nv.constant0._ZN7cutlass13device_kernelIN5flash19FlashAttnFwdCombineIN4cute5tupleIJNS3_1CILi8EEENS5_ILi128EEEEEELi7ELi256ELi1ELb0ELb1ENS_6half_tEfNS_4arch4Sm80EEEEEvNT_6ParamsE --------------------------
	.section	.nv.constant0._ZN7cutlass13device_kernelIN5flash19FlashAttnFwdCombineIN4cute5tupleIJNS3_1CILi8EEENS5_ILi128EEEEEELi7ELi256ELi1ELb0ELb1ENS_6half_tEfNS_4arch4Sm80EEEEEvNT_6ParamsE,"a",@progbits
	.sectionflags	@""
	.align	4
.nv.constant0._ZN7cutlass13device_kernelIN5flash19FlashAttnFwdCombineIN4cute5tupleIJNS3_1CILi8EEENS5_ILi128EEEEEELi7ELi256ELi1ELb0ELb1ENS_6half_tEfNS_4arch4Sm80EEEEEvNT_6ParamsE:
	.zero		760


//--------------------- .nv.constant0._ZN7cutlass13device_kernelIN5flash19FlashAttnFwdCombineIN4cute5tupleIJNS3_1CILi8EEENS5_ILi128EEEEEELi6ELi256ELi1ELb0ELb1ENS_6half_tEfNS_4arch4Sm80EEEEEvNT_6ParamsE --------------------------
	.section	.nv.constant0._ZN7cutlass13device_kernelIN5flash19FlashAttnFwdCombineIN4cute5tupleIJNS3_1CILi8EEENS5_ILi128EEEEEELi6ELi256ELi1ELb0ELb1ENS_6half_tEfNS_4arch4Sm80EEEEEvNT_6ParamsE,"a",@progbits
	.sectionflags	@""
	.align	4
.nv.constant0._ZN7cutlass13device_kernelIN5flash19FlashAttnFwdCombineIN4cute5tupleIJNS3_1CILi8EEENS5_ILi128EEEEEELi6ELi256ELi1ELb0ELb1ENS_6half_tEfNS_4arch4Sm80EEEEEvNT_6ParamsE:
	.zero		760


//--------------------- .nv.constant0._ZN7cutlass13device_kernelIN5flash19FlashAttnFwdCombineIN4cute5tupleIJNS3_1CILi8EEENS5_ILi128EEEEEELi5ELi256ELi1ELb0ELb1ENS_6half_tEfNS_4arch4Sm80EEEEEvNT_6ParamsE --------------------------
	.section	.nv.constant0._ZN7cutlass13device_kernelIN5flash19FlashAttnFwdCombineIN4cute5tupleIJNS3_1CILi8EEENS5_ILi128EEEEEELi5ELi256ELi1ELb0ELb1ENS_6half_tEfNS_4arch4Sm80EEEEEvNT_6ParamsE,"a",@progbits
	.sectionflags	@""
	.align	4
.nv.constant0._ZN7cutlass13device_kernelIN5flash19FlashAttnFwdCombineIN4cute5tupleIJNS3_1CILi8EEENS5_ILi128EEEEEELi5ELi256ELi1ELb0ELb1ENS_6half_tEfNS_4arch4Sm80EEEEEvNT_6ParamsE:
	.zero		760


//--------------------- .nv.constant0._ZN7cutlass13device_kernelIN5flash19FlashAttnFwdCombineIN4cute5tupleIJNS3_1CILi16EEENS5_ILi64EEEEEELi8ELi256ELi1ELb0ELb0ENS_6half_tEfNS_4arch4Sm90EEEEEvNT_6ParamsE --------------------------
	.section	.nv.constant0._ZN7cutlass13device_kernelIN5flash19FlashAttnFwdCombineIN4cute5tupleIJNS3_1CILi16EEENS5_ILi64EEEEEELi8ELi256ELi1ELb0ELb0ENS_6half_tEfNS_4arch4Sm90EEEEEvNT_6ParamsE,"a",@progbits
	.sectionflags	@""
	.align	4
.nv.constant0._ZN7cutlass13device_kernelIN5flash19FlashAttnFwdCombineIN4cute5tupleIJNS3_1CILi16EEENS5_ILi64EEEEEELi8ELi256ELi1ELb0ELb0ENS_6half_tEfNS_4arch4Sm90EEEEEvNT_6ParamsE:
	.zero		760


//--------------------- .nv.constant0._ZN7cutlass13device_kernelIN5flash19FlashAttnFwdCombineIN4cute5tupleIJNS3_1CILi16EEENS5_ILi64EEEEEELi7ELi256ELi1ELb0ELb0ENS_6half_tEfNS_4arch4Sm90EEEEEvNT_6ParamsE --------------------------
	.section	.nv.constant0._ZN7cutlass13device_kernelIN5flash19FlashAttnFwdCombineIN4cute5tupleIJNS3_1CILi16EEENS5_ILi64EEEEEELi7ELi256ELi1ELb0ELb0ENS_6half_tEfNS_4arch4Sm90EEEEEvNT_6ParamsE,"a",@progbits
	.sectionflags	@""
	.align	4
.nv.constant0._ZN7cutlass13device_kernelIN5flash19FlashAttnFwdCombineIN4cute5tupleIJNS3_1CILi16EEENS5_ILi64EEEEEELi7ELi256ELi1ELb0ELb0ENS_6half_tEfNS_4arch4Sm90EEEEEvNT_6ParamsE:
	.zero		760


//--------------------- .nv.constant0._ZN7cutlass13device_kernelIN5flash19FlashAttnFwdCombineIN4cute5tupleIJNS3_1CILi16EEENS5_ILi64EEEEEELi6ELi256ELi1ELb0ELb0ENS_6half_tEfNS_4arch4Sm90EEEEEvNT_6ParamsE --------------------------
	.section	.nv.constant0._ZN7cutlass13device_kernelIN5flash19FlashAttnFwdCombineIN4cute5tupleIJNS3_1CILi16EEENS5_ILi64EEEEEELi6ELi256ELi1ELb0ELb0ENS_6half_tEfNS_4arch4Sm90EEEEEvNT_6ParamsE,"a",@progbits
	.sectionflags	@""
	.align	4
.nv.constant0._ZN7cutlass13device_kernelIN5flash19FlashAttnFwdCombineIN4cute5tupleIJNS3_1CILi16EEENS5_ILi64EEEEEELi6ELi256ELi1ELb0ELb0ENS_6half_tEfNS_4arch4Sm90EEEEEvNT_6ParamsE:
	.zero		760


//--------------------- .nv.constant0._ZN7cutlass13device_kernelIN5flash19FlashAttnFwdCombineIN4cute5tupleIJNS3_1CILi16EEENS5_ILi64EEEEEELi5ELi256ELi1ELb0ELb0ENS_6half_tEfNS_4arch4Sm90EEEEEvNT_6ParamsE --------------------------
	.section	.nv.constant0._ZN7cutlass13device_kernelIN5flash19FlashAttnFwdCombineIN4cute5tupleIJNS3_1CILi16EEENS5_ILi64EEEEEELi5ELi256ELi1ELb0ELb0ENS_6half_tEfNS_4arch4Sm90EEEEEvNT_6ParamsE,"a",@progbits
	.sectionflags	@""
	.align	4
.nv.constant0._ZN7cutlass13device_kernelIN5flash19FlashAttnFwdCombineIN4cute5tupleIJNS3_1CILi16EEENS5_ILi64EEEEEELi5ELi256ELi1ELb0ELb0ENS_6half_tEfNS_4arch4Sm90EEEEEvNT_6ParamsE:
	.zero		760


//--------------------- .nv.constant0._ZN7cutlass13device_kernelIN5flash19FlashAttnFwdCombineIN4cute5tupleIJNS3_1CILi16EEENS5_ILi64EEEEEELi4ELi256ELi1ELb0ELb0ENS_6half_tEfNS_4arch4Sm90EEEEEvNT_6ParamsE --------------------------
	.section	.nv.constant0._ZN7cutlass13device_kernelIN5flash19FlashAttnFwdCombineIN4cute5tupleIJNS3_1CILi16EEENS5_ILi64EEEEEELi4ELi256ELi1ELb0ELb0ENS_6half_tEfNS_4arch4Sm90EEEEEvNT_6ParamsE,"a",@progbits
	.sectionflags	@""
	.align	4
.nv.constant0._ZN7cutlass13device_kernelIN5flash19FlashAttnFwdCombineIN4cute5tupleIJNS3_1CILi16EEENS5_ILi64EEEEEELi4ELi256ELi1ELb0ELb0ENS_6half_tEfNS_4arch4Sm90EEEEEvNT_6ParamsE:
	.zero		760


//--------------------- .nv.constant0._ZN7cutlass13device_kernelIN5flash19FlashAttnFwdCombineIN4cute5tupleIJNS3_1CILi16EEENS5_ILi64EEEEEELi8ELi256ELi1ELb0ELb1ENS_6half_tEfNS_4arch4Sm90EEEEEvNT_6ParamsE --------------------------
	.section	.nv.constant0._ZN7cutlass13device_kernelIN5flash19FlashAttnFwdCombineIN4cute5tupleIJNS3_1CILi16EEENS5_ILi64EEEEEELi8ELi256ELi1ELb0ELb1ENS_6half_tEfNS_4arch4Sm90EEEEEvNT_6ParamsE,"a",@progbits
	.sectionflags	@""
	.align	4
.nv.constant0._ZN7cutlass13device_kernelIN5flash19FlashAttnFwdCombineIN4cute5tupleIJNS3_1CILi16EEENS5_ILi64EEEEEELi8ELi256ELi1ELb0ELb1ENS_6half_tEfNS_4arch4Sm90EEEEEvNT_6ParamsE:
	.zero		760


//--------------------- .nv.constant0._ZN7cutlass13device_kernelIN5flash19FlashAttnFwdCombineIN4cute5tupleIJNS3_1CILi16EEENS5_ILi64EEEEEELi7ELi256ELi1ELb0ELb1ENS_6half_tEfNS_4arch4Sm90EEEEEvNT_6ParamsE --------------------------
	.section	.nv.constant0._ZN7cutlass13device_kernelIN5flash19FlashAttnFwdCombineIN4cute5tupleIJNS3_1CILi16EEENS5_ILi64EEEEEELi7ELi256ELi1ELb0ELb1ENS_6half_tEfNS_4arch4Sm90EEEEEvNT_6ParamsE,"a",@progbits
	.sectionflags	@""
	.align	4
.nv.constant0._ZN7cutlass13device_kernelIN5flash19FlashAttnFwdCombineIN4cute5tupleIJNS3_1CILi16EEENS5_ILi64EEEEEELi7ELi256ELi1ELb0ELb1ENS_6half_tEfNS_4arch4Sm90EEEEEvNT_6ParamsE:
	.zero		760


//--------------------- .nv.constant0._ZN7cutlass13device_kernelIN5flash19FlashAttnFwdCombineIN4cute5tupleIJNS3_1CILi16EEENS5_ILi64EEEEEELi6ELi256ELi1ELb0ELb1ENS_6half_tEfNS_4arch4Sm90EEEEEvNT_6ParamsE --------------------------
	.section	.nv.constant0._ZN7cutlass13device_kernelIN5flash19FlashAttnFwdCombineIN4cute5tupleIJNS3_1CILi16EEENS5_ILi64EEEEEELi6ELi256ELi1ELb0ELb1ENS_6half_tEfNS_4arch4Sm90EEEEEvNT_6ParamsE,"a",@progbits
	.sectionflags	@""
	.align	4
.nv.constant0._ZN7cutlass13device_kernelIN5flash19FlashAttnFwdCombineIN4cute5tupleIJNS3_1CILi16EEENS5_ILi64EEEEEELi6ELi256ELi1ELb0ELb1ENS_6half_tEfNS_4arch4Sm90EEEEEvNT_6ParamsE:
	.zero		760


//--------------------- .nv.constant0._ZN7cutlass13device_kernelIN5flash19FlashAttnFwdCombineIN4cute5tupleIJNS3_1CILi16EEENS5_ILi64EEEEEELi5ELi256ELi1ELb0ELb1ENS_6half_tEfNS_4arch4Sm90EEEEEvNT_6ParamsE --------------------------
	.section	.nv.constant0._ZN7cutlass13device_kernelIN5flash19FlashAttnFwdCombineIN4cute5tupleIJNS3_1CILi16EEENS5_ILi64EEEEEELi5ELi256ELi1ELb0ELb1ENS_6half_tEfNS_4arch4Sm90EEEEEvNT_6ParamsE,"a",@progbits
	.sectionflags	@""
	.align	4
.nv.constant0._ZN7cutlass13device_kernelIN5flash19FlashAttnFwdCombineIN4cute5tupleIJNS3_1CILi16EEENS5_ILi64EEEEEELi5ELi256ELi1ELb0ELb1ENS_6half_tEfNS_4arch4Sm90EEEEEvNT_6ParamsE:
	.zero		760


//--------------------- .nv.constant0._ZN7cutlass13device_kernelIN5flash19FlashAttnFwdCombineIN4cute5tupleIJNS3_1CILi16EEENS5_ILi64EEEEEELi4ELi256ELi1ELb0ELb1ENS_6half_tEfNS_4arch4Sm90EEEEEvNT_6ParamsE --------------------------
	.section	.nv.constant0._ZN7cutlass13device_kernelIN5flash19FlashAttnFwdCombineIN4cute5tupleIJNS3_1CILi16EEENS5_ILi64EEEEEELi4ELi256ELi1ELb0ELb1ENS_6half_tEfNS_4arch4Sm90EEEEEvNT_6ParamsE,"a",@progbits
	.sectionflags	@""
	.align	4
.nv.constant0._ZN7cutlass13device_kernelIN5flash19FlashAttnFwdCombineIN4cute5tupleIJNS3_1CILi16EEENS5_ILi64EEEEEELi4ELi256ELi1ELb0ELb1ENS_6half_tEfNS_4arch4Sm90EEEEEvNT_6ParamsE:
	.zero		760


//--------------------- .nv.constant0._ZN7cutlass13device_kernelIN5flash19FlashAttnFwdCombineIN4cute5tupleIJNS3_1CILi16EEENS5_ILi64EEEEEELi8ELi256ELi1ELb0ELb0ENS_6half_tEfNS_4arch4Sm80EEEEEvNT_6ParamsE --------------------------
	.section	.nv.constant0._ZN7cutlass13device_kernelIN5flash19FlashAttnFwdCombineIN4cute5tupleIJNS3_1CILi16EEENS5_ILi64EEEEEELi8ELi256ELi1ELb0ELb0ENS_6half_tEfNS_4arch4Sm80EEEEEvNT_6ParamsE,"a",@progbits
	.sectionflags	@""
	.align	4
.nv.constant0._ZN7cutlass13device_kernelIN5flash19FlashAttnFwdCombineIN4cute5tupleIJNS3_1CILi16EEENS5_ILi64EEEEEELi8ELi256ELi1ELb0ELb0ENS_6half_tEfNS_4arch4Sm80EEEEEvNT_6ParamsE:
	.zero		760


//--------------------- .nv.constant0._ZN7cutlass13device_kernelIN5flash19FlashAttnFwdCombineIN4cute5tupleIJNS3_1CILi16EEENS5_ILi64EEEEEELi7ELi256ELi1ELb0ELb0ENS_6half_tEfNS_4arch4Sm80EEEEEvNT_6ParamsE --------------------------
	.section	.nv.constant0._ZN7cutlass13device_kernelIN5flash19FlashAttnFwdCombineIN4cute5tupleIJNS3_1CILi16EEENS5_ILi64EEEEEELi7ELi256ELi1ELb0ELb0ENS_6half_tEfNS_4arch4Sm80EEEEEvNT_6ParamsE,"a",@progbits
	.sectionflags	@""
	.align	4
.nv.constant0._ZN7cutlass13device_kernelIN5flash19FlashAttnFwdCombineIN4cute5tupleIJNS3_1CILi16EEENS5_ILi64EEEEEELi7ELi256ELi1ELb0ELb0ENS_6half_tEfNS_4arch4Sm80EEEEEvNT_6ParamsE:
	.zero		760


//--------------------- .nv.constant0._ZN7cutlass13device_kernelIN5flash19FlashAttnFwdCombineIN4cute5tupleIJNS3_1CILi16EEENS5_ILi64EEEEEELi6ELi256ELi1ELb0ELb0ENS_6half_tEfNS_4arch4Sm80EEEEEvNT_6ParamsE --------------------------
	.section	.nv.constant0._ZN7cutlass13device_kernelIN5flash19FlashAttnFwdCombineIN4cute5tupleIJNS3_1CILi16EEENS5_ILi64EEEEEELi6ELi256ELi1ELb0ELb0ENS_6half_tEfNS_4arch4Sm80EEEEEvNT_6ParamsE,"a",@progbits
	.sectionflags	@""
	.align	4
.nv.constant0._ZN7cutlass13device_kernelIN5flash19FlashAttnFwdCombineIN4cute5tupleIJNS3_1CILi16EEENS5_ILi64EEEEEELi6ELi256ELi1ELb0ELb0ENS_6half_tEfNS_4arch4Sm80EEEEEvNT_6ParamsE:
	.zero		760


//--------------------- .nv.constant0._ZN7cutlass13device_kernelIN5flash19FlashAttnFwdCombineIN4cute5tupleIJNS3_1CILi16EEENS5_ILi64EEEEEELi5ELi256ELi1ELb0ELb0ENS_6half_tEfNS_4arch4Sm80EEEEEvNT_6ParamsE --------------------------
	.section	.nv.constant0._ZN7cutlass13device_kernelIN5flash19FlashAttnFwdCombineIN4cute5tupleIJNS3_1CILi16EEENS5_ILi64EEEEEELi5ELi256ELi1ELb0ELb0ENS_6half_tEfNS_4arch4Sm80EEEEEvNT_6ParamsE,"a",@progbits
	.sectionflags	@""
	.align	4
.nv.constant0._ZN7cutlass13device_kernelIN5flash19FlashAttnFwdCombineIN4cute5tupleIJNS3_1CILi16EEENS5_ILi64EEEEEELi5ELi256ELi1ELb0ELb0ENS_6half_tEfNS_4arch4Sm80EEEEEvNT_6ParamsE:
	.zero		760


//--------------------- .nv.constant0._ZN7cutlass13device_kernelIN5flash19FlashAttnFwdCombineIN4cute5tupleIJNS3_1CILi16EEENS5_ILi64EEEEEELi4ELi256ELi1ELb0ELb0ENS_6half_tEfNS_4arch4Sm80EEEEEvNT_6ParamsE --------------------------
	.section	.nv.constant0._ZN7cutlass13device_kernelIN5flash19FlashAttnFwdCombineIN4cute5tupleIJNS3_1CILi16EEENS5_ILi64EEEEEELi4ELi256ELi1ELb0ELb0ENS_6half_tEfNS_4arch4Sm80EEEEEvNT_6ParamsE,"a",@progbits
	.sectionflags	@""
	.align	4
.nv.constant0._ZN7cutlass13device_kernelIN5flash19FlashAttnFwdCombineIN4cute5tupleIJNS3_1CILi16EEENS5_ILi64EEEEEELi4ELi256ELi1ELb0ELb0ENS_6half_tEfNS_4arch4Sm80EEEEEvNT_6ParamsE:
	.zero		760


//--------------------- .nv.constant0._ZN7cutlass13device_kernelIN5flash19FlashAttnFwdCombineIN4cute5tupleIJNS3_1CILi16EEENS5_ILi64EEEEEELi8ELi256ELi1ELb0ELb1ENS_6half_tEfNS_4arch4Sm80EEEEEvNT_6ParamsE --------------------------
	.section	.nv.constant0._ZN7cutlass13device_kernelIN5flash19FlashAttnFwdCombineIN4cute5tupleIJNS3_1CILi16EEENS5_ILi64EEEEEELi8ELi256ELi1ELb0ELb1ENS_6half_tEfNS_4arch4Sm80EEEEEvNT_6ParamsE,"a",@progbits
	.sectionflags	@""
	.align	4
.nv.constant0._ZN7cutlass13device_kernelIN5flash19FlashAttnFwdCombineIN4cute5tupleIJNS3_1CILi16EEENS5_ILi64EEEEEELi8ELi256ELi1ELb0ELb1ENS_6half_tEfNS_4arch4Sm80EEEEEvNT_6ParamsE:
	.zero		760


//--------------------- .nv.constant0._ZN7cutlass13device_kernelIN5flash19FlashAttnFwdCombineIN4cute5tupleIJNS3_1CILi16EEENS5_ILi64EEEEEELi7ELi256ELi1ELb0ELb1ENS_6half_tEfNS_4arch4Sm80EEEEEvNT_6ParamsE --------------------------
	.section	.nv.constant0._ZN7cutlass13device_kernelIN5flash19FlashAttnFwdCombineIN4cute5tupleIJNS3_1CILi16EEENS5_ILi64EEEEEELi7ELi256ELi1ELb0ELb1ENS_6half_tEfNS_4arch4Sm80EEEEEvNT_6ParamsE,"a",@progbits
	.sectionflags	@""
	.align	4
.nv.constant0._ZN7cutlass13device_kernelIN5flash19FlashAttnFwdCombineIN4cute5tupleIJNS3_1CILi16EEENS5_ILi64EEEEEELi7ELi256ELi1ELb0ELb1ENS_6half_tEfNS_4arch4Sm80EEEEEvNT_6ParamsE:
	.zero		760


//--------------------- .nv.constant0._ZN7cutlass13device_kernelIN5flash19FlashAttnFwdCombineIN4cute5tupleIJNS3_1CILi16EEENS5_ILi64EEEEEELi6ELi256ELi1ELb0ELb1ENS_6half_tEfNS_4arch4Sm80EEEEEvNT_6ParamsE --------------------------
	.section	.nv.constant0._ZN7cutlass13device_kernelIN5flash19FlashAttnFwdCombineIN4cute5tupleIJNS3_1CILi16EEENS5_ILi64EEEEEELi6ELi256ELi1ELb0ELb1ENS_6half_tEfNS_4arch4Sm80EEEEEvNT_6ParamsE,"a",@progbits
	.sectionflags	@""
	.align	4
.nv.constant0._ZN7cutlass13device_kernelIN5flash19FlashAttnFwdCombineIN4cute5tupleIJNS3_1CILi16EEENS5_ILi64EEEEEELi6ELi256ELi1ELb0ELb1ENS_6half_tEfNS_4arch4Sm80EEEEEvNT_6ParamsE:
	.zero		760


//--------------------- .nv.constant0._ZN7cutlass13device_kernelIN5flash19FlashAttnFwdCombineIN4cute5tupleIJNS3_1CILi16EEENS5_ILi64EEEEEELi5ELi256ELi1ELb0ELb1ENS_6half_tEfNS_4arch4Sm80EEEEEvNT_6ParamsE --------------------------
	.section	.nv.constant0._ZN7cutlass13device_kernelIN5flash19FlashAttnFwdCombineIN4cute5tupleIJNS3_1CILi16EEENS5_ILi64EEEEEELi5ELi256ELi1ELb0ELb1ENS_6half_tEfNS_4arch4Sm80EEEEEvNT_6ParamsE,"a",@progbits
	.sectionflags	@""
	.align	4
.nv.constant0._ZN7cutlass13device_kernelIN5flash19FlashAttnFwdCombineIN4cute5tupleIJNS3_1CILi16EEENS5_ILi64EEEEEELi5ELi256ELi1ELb0ELb1ENS_6half_tEfNS_4arch4Sm80EEEEEvNT_6ParamsE:
	.zero		760


//--------------------- .nv.constant0._ZN7cutlass13device_kernelIN5flash19FlashAttnFwdCombineIN4cute5tupleIJNS3_1CILi16EEENS5_ILi64EEEEEELi4ELi256ELi1ELb0ELb1ENS_6half_tEfNS_4arch4Sm80EEEEEvNT_6ParamsE --------------------------
	.section	.nv.constant0._ZN7cutlass13device_kernelIN5flash19FlashAttnFwdCombineIN4cute5tupleIJNS3_1CILi16EEENS5_ILi64EEEEEELi4ELi256ELi1ELb0ELb1ENS_6half_tEfNS_4arch4Sm80EEEEEvNT_6ParamsE,"a",@progbits
	.sectionflags	@""
	.align	4
.nv.constant0._ZN7cutlass13device_kernelIN5flash19FlashAttnFwdCombineIN4cute5tupleIJNS3_1CILi16EEENS5_ILi64EEEEEELi4ELi256ELi1ELb0ELb1ENS_6half_tEfNS_4arch4Sm80EEEEEvNT_6ParamsE:
	.zero		760


//--------------------- .nv.constant0._ZN7cutlass13device_kernelIN5flash19FlashAttnFwdCombineIN4cute5tupleIJNS3_1CILi8EEENS5_ILi128EEEEEELi8ELi256ELi1ELb0ELb0EffNS_4arch4Sm90EEEEEvNT_6ParamsE --------------------------
	.section	.nv.constant0._ZN7cutlass13device_kernelIN5flash19FlashAttnFwdCombineIN4cute5tupleIJNS3_1CILi8EEENS5_ILi128EEEEEELi8ELi256ELi1ELb0ELb0EffNS_4arch4Sm90EEEEEvNT_6ParamsE,"a",@progbits
	.sectionflags	@""
	.align	4
.nv.constant0._ZN7cutlass13device_kernelIN5flash19FlashAttnFwdCombineIN4cute5tupleIJNS3_1CILi8EEENS5_ILi128EEEEEELi8ELi256ELi1ELb0ELb0EffNS_4arch4Sm90EEEEEvNT_6ParamsE:
	.zero		760


//--------------------- .nv.constant0._ZN7cutlass13device_kernelIN5flash19FlashAttnFwdCombineIN4cute5tupleIJNS3_1CILi8EEENS5_ILi128EEEEEELi7ELi256ELi1ELb0ELb0EffNS_4arch4Sm90EEEEEvNT_6ParamsE --------------------------
	.section	.nv.constant0._ZN7cutlass13device_kernelIN5flash19FlashAttnFwdCombineIN4cute5tupleIJNS3_1CILi8EEENS5_ILi128EEEEEELi7ELi256ELi1ELb0ELb0EffNS_4arch4Sm90EEEEEvNT_6ParamsE,"a",@progbits
	.sectionflags	@""
	.align	4
.nv.constant0._ZN7cutlass13device_kernelIN5flash19FlashAttnFwdCombineIN4cute5tupleIJNS3_1CILi8EEENS5_ILi128EEEEEELi7ELi256ELi1ELb0ELb0EffNS_4arch4Sm90EEEEEvNT_6ParamsE:
	.zero		760


//--------------------- .nv.constant0._ZN7cutlass13device_kernelIN5flash19FlashAttnFwdCombineIN4cute5tupleIJNS3_1CILi8EEENS5_ILi128EEEEEELi6ELi256ELi1ELb0ELb0EffNS_4arch4Sm90EEEEEvNT_6ParamsE --------------------------
	.section	.nv.constant0._ZN7cutlass13device_kernelIN5flash19FlashAttnFwdCombineIN4cute5tupleIJNS3_1CILi8EEENS5_ILi128EEEEEELi6ELi256ELi1ELb0ELb0EffNS_4arch4Sm90EEEEEvNT_6ParamsE,"a",@progbits
	.sectionflags	@""
	.align	4
.nv.constant0._ZN7cutlass13device_kernelIN5flash19FlashAttnFwdCombineIN4cute5tupleIJNS3_1CILi8EEENS5_ILi128EEEEEELi6ELi256ELi1ELb0ELb0EffNS_4arch4Sm90EEEEEvNT_6ParamsE:
	.zero		760


//--------------------- .nv.constant0._ZN7cutlass13device_kernelIN5flash19FlashAttnFwdCombineIN4cute5tupleIJNS3_1CILi8EEENS5_ILi128EEEEEELi5ELi256ELi1ELb0ELb0EffNS_4arch4Sm90EEEEEvNT_6ParamsE --------------------------
	.section	.nv.constant0._ZN7cutlass13device_kernelIN5flash19FlashAttnFwdCombineIN4cute5tupleIJNS3_1CILi8EEENS5_ILi128EEEEEELi5ELi256ELi1ELb0ELb0EffNS_4arch4Sm90EEEEEvNT_6ParamsE,"a",@progbits
	.sectionflags	@""
	.align	4
.nv.constant0._ZN7cutlass13device_kernelIN5flash19FlashAttnFwdCombineIN4cute5tupleIJNS3_1CILi8EEENS5_ILi128EEEEEELi5ELi256ELi1ELb0ELb0EffNS_4arch4Sm90EEEEEvNT_6ParamsE:
	.zero		760


//--------------------- .nv.constant0._ZN7cutlass13device_kernelIN5flash19FlashAttnFwdCombineIN4cute5tupleIJNS3_1CILi8EEENS5_ILi128EEEEEELi8ELi256ELi1ELb0ELb1EffNS_4arch4Sm90EEEEEvNT_6ParamsE --------------------------
	.section	.nv.constant0._ZN7cutlass13device_kernelIN5flash19FlashAttnFwdCombineIN4cute5tupleIJNS3_1CILi8EEENS5_ILi128EEEEEELi8ELi256ELi1ELb0ELb1EffNS_4arch4Sm90EEEEEvNT_6ParamsE,"a",@progbits
	.sectionflags	@""
	.align	4
.nv.constant0._ZN7cutlass13device_kernelIN5flash19FlashAttnFwdCombineIN4cute5tupleIJNS3_1CILi8EEENS5_ILi128EEEEEELi8ELi256ELi1ELb0ELb1EffNS_4arch4Sm90EEEEEvNT_6ParamsE:
	.zero		760


//--------------------- .nv.constant0._ZN7cutlass13device_kernelIN5flash19FlashAttnFwdCombineIN4cute5tupleIJNS3_1CILi8EEENS5_ILi128EEEEEELi7ELi256ELi1ELb0ELb1EffNS_4arch4Sm90EEEEEvNT_6ParamsE --------------------------
	.section	.nv.constant0._ZN7cutlass13device_kernelIN5flash19FlashAttnFwdCombineIN4cute5tupleIJNS3_1CILi8EEENS5_ILi128EEEEEELi7ELi256ELi1ELb0ELb1EffNS_4arch4Sm90EEEEEvNT_6ParamsE,"a",@progbits
	.sectionflags	@""
	.align	4
.nv.constant0._ZN7cutlass13device_kernelIN5flash19FlashAttnFwdCombineIN4cute5tupleIJNS3_1CILi8EEENS5_ILi128EEEEEELi7ELi256ELi1ELb0ELb1EffNS_4arch4Sm90EEEEEvNT_6ParamsE:
	.zero		760


//--------------------- .nv.constant0._ZN7cutlass13device_kernelIN5flash19FlashAttnFwdCombineIN4cute5tupleIJNS3_1CILi8EEENS5_ILi128EEEEEELi6ELi256ELi1ELb0ELb1EffNS_4arch4Sm90EEEEEvNT_6ParamsE --------------------------
	.section	.nv.constant0._ZN7cutlass13device_kernelIN5flash19FlashAttnFwdCombineIN4cute5tupleIJNS3_1CILi8EEENS5_ILi128EEEEEELi6ELi256ELi1ELb0ELb1EffNS_4arch4Sm90EEEEEvNT_6ParamsE,"a",@progbits
	.sectionflags	@""
	.align	4
.nv.constant0._ZN7cutlass13device_kernelIN5flash19FlashAttnFwdCombineIN4cute5tupleIJNS3_1CILi8EEENS5_ILi128EEEEEELi6ELi256ELi1ELb0ELb1EffNS_4arch4Sm90EEEEEvNT_6ParamsE:
	.zero		760


//--------------------- .nv.constant0._ZN7cutlass13device_kernelIN5flash19FlashAttnFwdCombineIN4cute5tupleIJNS3_1CILi8EEENS5_ILi128EEEEEELi5ELi256ELi1ELb0ELb1EffNS_4arch4Sm90EEEEEvNT_6ParamsE --------------------------
	.section	.nv.constant0._ZN7cutlass13device_kernelIN5flash19FlashAttnFwdCombineIN4cute5tupleIJNS3_1CILi8EEENS5_ILi128EEEEEELi5ELi256ELi1ELb0ELb1EffNS_4arch4Sm90EEEEEvNT_6ParamsE,"a",@progbits
	.sectionflags	@""
	.align	4
.nv.constant0._ZN7cutlass13device_kernelIN5flash19FlashAttnFwdCombineIN4cute5tupleIJNS3_1CILi8EEENS5_ILi128EEEEEELi5ELi256ELi1ELb0ELb1EffNS_4arch4Sm90EEEEEvNT_6ParamsE:
	.zero		760


//--------------------- .nv.constant0._ZN7cutlass13device_kernelIN5flash19FlashAttnFwdCombineIN4cute5tupleIJNS3_1CILi8EEENS5_ILi128EEEEEELi8ELi256ELi1ELb0ELb0EffNS_4arch4Sm80EEEEEvNT_6ParamsE --------------------------
	.section	.nv.constant0._ZN7cutlass13device_kernelIN5flash19FlashAttnFwdCombineIN4cute5tupleIJNS3_1CILi8EEENS5_ILi128EEEEEELi8ELi256ELi1ELb0ELb0EffNS_4arch4Sm80EEEEEvNT_6ParamsE,"a",@progbits
	.sectionflags	@""
	.align	4
.nv.constant0._ZN7cutlass13device_kernelIN5flash19FlashAttnFwdCombineIN4cute5tupleIJNS3_1CILi8EEENS5_ILi128EEEEEELi8ELi256ELi1ELb0ELb0EffNS_4arch4Sm80EEEEEvNT_6ParamsE:
	.zero		760


//--------------------- .nv.constant0._ZN7cutlass13device_kernelIN5flash19FlashAttnFwdCombineIN4cute5tupleIJNS3_1CILi8EEENS5_ILi128EEEEEELi7ELi256ELi1ELb0ELb0EffNS_4arch4Sm80EEEEEvNT_6ParamsE --------------------------
	.section	.nv.constant0._ZN7cutlass13device_kernelIN5flash19FlashAttnFwdCombineIN4cute5tupleIJNS3_1CILi8EEENS5_ILi128EEEEEELi7ELi256ELi1ELb0ELb0EffNS_4arch4Sm80EEEEEvNT_6ParamsE,"a",@progbits
	.sectionflags	@""
	.align	4
.nv.constant0._ZN7cutlass13device_kernelIN5flash19FlashAttnFwdCombineIN4cute5tupleIJNS3_1CILi8EEENS5_ILi128EEEEEELi7ELi256ELi1ELb0ELb0EffNS_4arch4Sm80EEEEEvNT_6ParamsE:
	.zero		760


//--------------------- .nv.constant0._ZN7cutlass13device_kernelIN5flash19FlashAttnFwdCombineIN4cute5tupleIJNS3_1CILi8EEENS5_ILi128EEEEEELi6ELi256ELi1ELb0ELb0EffNS_4arch4Sm80EEEEEvNT_6ParamsE --------------------------
	.section	.nv.constant0._ZN7cutlass13device_kernelIN5flash19FlashAttnFwdCombineIN4cute5tupleIJNS3_1CILi8EEENS5_ILi128EEEEEELi6ELi256ELi1ELb0ELb0EffNS_4arch4Sm80EEEEEvNT_6ParamsE,"a",@progbits
	.sectionflags	@""
	.align	4
.nv.constant0._ZN7cutlass13device_kernelIN5flash19FlashAttnFwdCombineIN4cute5tupleIJNS3_1CILi8EEENS5_ILi128EEEEEELi6ELi256ELi1ELb0ELb0EffNS_4arch4Sm80EEEEEvNT_6ParamsE:
	.zero		760


//--------------------- .nv.constant0._ZN7cutlass13device_kernelIN5flash19FlashAttnFwdCombineIN4cute5tupleIJNS3_1CILi8EEENS5_ILi128EEEEEELi5ELi256ELi1ELb0ELb0EffNS_4arch4Sm80EEEEEvNT_6ParamsE --------------------------
	.section	.nv.constant0._ZN7cutlass13device_kernelIN5flash19FlashAttnFwdCombineIN4cute5tupleIJNS3_1CILi8EEENS5_ILi128EEEEEELi5ELi256ELi1ELb0ELb0EffNS_4arch4Sm80EEEEEvNT_6ParamsE,"a",@progbits
	.sectionflags	@""
	.align	4
.nv.constant0._ZN7cutlass13device_kernelIN5flash19FlashAttnFwdCombineIN4cute5tupleIJNS3_1CILi8EEENS5_ILi128EEEEEELi5ELi256ELi1ELb0ELb0EffNS_4arch4Sm80EEEEEvNT_6ParamsE:
	.zero		760


//--------------------- .nv.constant0._ZN7cutlass13device_kernelIN5flash19FlashAttnFwdCombineIN4cute5tupleIJNS3_1CILi8EEENS5_ILi128EEEEEELi8ELi256ELi1ELb0ELb1EffNS_4arch4Sm80EEEEEvNT_6ParamsE --------------------------
	.section	.nv.constant0._ZN7cutlass13device_kernelIN5flash19FlashAttnFwdCombineIN4cute5tupleIJNS3_1CILi8EEENS5_ILi128EEEEEELi8ELi256ELi1ELb0ELb1EffNS_4arch4Sm80EEEEEvNT_6ParamsE,"a",@progbits
	.sectionflags	@""
	.align	4
.nv.constant0._ZN7cutlass13device_kernelIN5flash19FlashAttnFwdCombineIN4cute5tupleIJNS3_1CILi8EEENS5_ILi128EEEEEELi8ELi256ELi1ELb0ELb1EffNS_4arch4Sm80EEEEEvNT_6ParamsE:
	.zero		760


//--------------------- .nv.constant0._ZN7cutlass13device_kernelIN5flash19FlashAttnFwdCombineIN4cute5tupleIJNS3_1CILi8EEENS5_ILi128EEEEEELi7ELi256ELi1ELb0ELb1EffNS_4arch4Sm80EEEEEvNT_6ParamsE --------------------------
	.section	.nv.constant0._ZN7cutlass13device_kernelIN5flash19FlashAttnFwdCombineIN4cute5tupleIJNS3_1CILi8EEENS5_ILi128EEEEEELi7ELi256ELi1ELb0ELb1EffNS_4arch4Sm80EEEEEvNT_6ParamsE,"a",@progbits
	.sectionflags	@""
	.align	4
.nv.constant0._ZN7cutlass13device_kernelIN5flash19FlashAttnFwdCombineIN4cute5tupleIJNS3_1CILi8EEENS5_ILi128EEEEEELi7ELi256ELi1ELb0ELb1EffNS_4arch4Sm80EEEEEvNT_6ParamsE:
	.zero		760


//--------------------- .nv.constant0._ZN7cutlass13device_kernelIN5flash19FlashAttnFwdCombineIN4cute5tupleIJNS3_1CILi8EEENS5_ILi128EEEEEELi6ELi256ELi1ELb0ELb1EffNS_4arch4Sm80EEEEEvNT_6ParamsE --------------------------
	.section	.nv.constant0._ZN7cutlass13device_kernelIN5flash19FlashAttnFwdCombineIN4cute5tupleIJNS3_1CILi8EEENS5_ILi128EEEEEELi6ELi256ELi1ELb0ELb1EffNS_4arch4Sm80EEEEEvNT_6ParamsE,"a",@progbits
	.sectionflags	@""
	.align	4
.nv.constant0._ZN7cutlass13device_kernelIN5flash19FlashAttnFwdCombineIN4cute5tupleIJNS3_1CILi8EEENS5_ILi128EEEEEELi6ELi256ELi1ELb0ELb1EffNS_4arch4Sm80EEEEEvNT_6ParamsE:
	.zero		760


//--------------------- .nv.constant0._ZN7cutlass13device_kernelIN5flash19FlashAttnFwdCombineIN4cute5tupleIJNS3_1CILi8EEENS5_ILi128EEEEEELi5ELi256ELi1ELb0ELb1EffNS_4arch4Sm80EEEEEvNT_6ParamsE --------------------------
	.section	.nv.constant0._ZN7cutlass13device_kernelIN5flash19FlashAttnFwdCombineIN4cute5tupleIJNS3_1CILi8EEENS5_ILi128EEEEEELi5ELi256ELi1ELb0ELb1EffNS_4arch4Sm80EEEEEvNT_6ParamsE,"a",@progbits
	.sectionflags	@""
	.align	4
.nv.constant0._ZN7cutlass13device_kernelIN5flash19FlashAttnFwdCombineIN4cute5tupleIJNS3_1CILi8EEENS5_ILi128EEEEEELi5ELi256ELi1ELb0ELb1EffNS_4arch4Sm80EEEEEvNT_6ParamsE:
	.zero		760


//--------------------- .nv.constant0._ZN7cutlass13device_kernelIN5flash19FlashAttnFwdCombineIN4cute5tupleIJNS3_1CILi16EEENS5_ILi64EEEEEELi8ELi256ELi1ELb0ELb0EffNS_4arch4Sm90EEEEEvNT_6ParamsE --------------------------
	.section	.nv.constant0._ZN7cutlass13device_kernelIN5flash19FlashAttnFwdCombineIN4cute5tupleIJNS3_1CILi16EEENS5_ILi64EEEEEELi8ELi256ELi1ELb0ELb0EffNS_4arch4Sm90EEEEEvNT_6ParamsE,"a",@progbits
	.sectionflags	@""
	.align	4
.nv.constant0._ZN7cutlass13device_kernelIN5flash19FlashAttnFwdCombineIN4cute5tupleIJNS3_1CILi16EEENS5_ILi64EEEEEELi8ELi256ELi1ELb0ELb0EffNS_4arch4Sm90EEEEEvNT_6ParamsE:
	.zero		760


//--------------------- .nv.constant0._ZN7cutlass13device_kernelIN5flash19FlashAttnFwdCombineIN4cute5tupleIJNS3_1CILi16EEENS5_ILi64EEEEEELi7ELi256ELi1ELb0ELb0EffNS_4arch4Sm90EEEEEvNT_6ParamsE --------------------------
	.section	.nv.constant0._ZN7cutlass13device_kernelIN5flash19FlashAttnFwdCombineIN4cute5tupleIJNS3_1CILi16EEENS5_ILi64EEEEEELi7ELi256ELi1ELb0ELb0EffNS_4arch4Sm90EEEEEvNT_6ParamsE,"a",@progbits
	.sectionflags	@""
	.align	4
.nv.constant0._ZN7cutlass13device_kernelIN5flash19FlashAttnFwdCombineIN4cute5tupleIJNS3_1CILi16EEENS5_ILi64EEEEEELi7ELi256ELi1ELb0ELb0EffNS_4arch4Sm90EEEEEvNT_6ParamsE:
	.zero		760


//--------------------- .nv.constant0._ZN7cutlass13device_kernelIN5flash19FlashAttnFwdCombineIN4cute5tupleIJNS3_1CILi16EEENS5_ILi64EEEEEELi6ELi256ELi1ELb0ELb0EffNS_4arch4Sm90EEEEEvNT_6ParamsE --------------------------
	.section	.nv.constant0._ZN7cutlass13device_kernelIN5flash19FlashAttnFwdCombineIN4cute5tupleIJNS3_1CILi16EEENS5_ILi64EEEEEELi6ELi256ELi1ELb0ELb0EffNS_4arch4Sm90EEEEEvNT_6ParamsE,"a",@progbits
	.sectionflags	@""
	.align	4
.nv.constant0._ZN7cutlass13device_kernelIN5flash19FlashAttnFwdCombineIN4cute5tupleIJNS3_1CILi16EEENS5_ILi64EEEEEELi6ELi256ELi1ELb0ELb0EffNS_4arch4Sm90EEEEEvNT_6ParamsE:
	.zero		760


//--------------------- .nv.constant0._ZN7cutlass13device_kernelIN5flash19FlashAttnFwdCombineIN4cute5tupleIJNS3_1CILi16EEENS5_ILi64EEEEEELi5ELi256ELi1ELb0ELb0EffNS_4arch4Sm90EEEEEvNT_6ParamsE --------------------------
	.section	.nv.constant0._ZN7cutlass13device_kernelIN5flash19FlashAttnFwdCombineIN4cute5tupleIJNS3_1CILi16EEENS5_ILi64EEEEEELi5ELi256ELi1ELb0ELb0EffNS_4arch4Sm90EEEEEvNT_6ParamsE,"a",@progbits
	.sectionflags	@""
	.align	4
.nv.constant0._ZN7cutlass13device_kernelIN5flash19FlashAttnFwdCombineIN4cute5tupleIJNS3_1CILi16EEENS5_ILi64EEEEEELi5ELi256ELi1ELb0ELb0EffNS_4arch4Sm90EEEEEvNT_6ParamsE:
	.zero		760


//--------------------- .nv.constant0._ZN7cutlass13device_kernelIN5flash19FlashAttnFwdCombineIN4cute5tupleIJNS3_1CILi16EEENS5_ILi64EEEEEELi4ELi256ELi1ELb0ELb0EffNS_4arch4Sm90EEEEEvNT_6ParamsE --------------------------
	.section	.nv.constant0._ZN7cutlass13device_kernelIN5flash19FlashAttnFwdCombineIN4cute5tupleIJNS3_1CILi16EEENS5_ILi64EEEEEELi4ELi256ELi1ELb0ELb0EffNS_4arch4Sm90EEEEEvNT_6ParamsE,"a",@progbits
	.sectionflags	@""
	.align	4
.nv.constant0._ZN7cutlass13device_kernelIN5flash19FlashAttnFwdCombineIN4cute5tupleIJNS3_1CILi16EEENS5_ILi64EEEEEELi4ELi256ELi1ELb0ELb0EffNS_4arch4Sm90EEEEEvNT_6ParamsE:
	.zero		760


//--------------------- .nv.constant0._ZN7cutlass13device_kernelIN5flash19FlashAttnFwdCombineIN4cute5tupleIJNS3_1CILi16EEENS5_ILi64EEEEEELi8ELi256ELi1ELb0ELb1EffNS_4arch4Sm90EEEEEvNT_6ParamsE --------------------------
	.section	.nv.constant0._ZN7cutlass13device_kernelIN5flash19FlashAttnFwdCombineIN4cute5tupleIJNS3_1CILi16EEENS5_ILi64EEEEEELi8ELi256ELi1ELb0ELb1EffNS_4arch4Sm90EEEEEvNT_6ParamsE,"a",@progbits
	.sectionflags	@""
	.align	4
.nv.constant0._ZN7cutlass13device_kernelIN5flash19FlashAttnFwdCombineIN4cute5tupleIJNS3_1CILi16EEENS5_ILi64EEEEEELi8ELi256ELi1ELb0ELb1EffNS_4arch4Sm90EEEEEvNT_6ParamsE:
	.zero		760


//--------------------- .nv.constant0._ZN7cutlass13device_kernelIN5flash19FlashAttnFwdCombineIN4cute5tupleIJNS3_1CILi16EEENS5_ILi64EEEEEELi7ELi256ELi1ELb0ELb1EffNS_4arch4Sm90EEEEEvNT_6ParamsE --------------------------
	.section	.nv.constant0._ZN7cutlass13device_kernelIN5flash19FlashAttnFwdCombineIN4cute5tupleIJNS3_1CILi16EEENS5_ILi64EEEEEELi7ELi256ELi1ELb0ELb1EffNS_4arch4Sm90EEEEEvNT_6ParamsE,"a",@progbits
	.sectionflags	@""
	.align	4
.nv.constant0._ZN7cutlass13device_kernelIN5flash19FlashAttnFwdCombineIN4cute5tupleIJNS3_1CILi16EEENS5_ILi64EEEEEELi7ELi256ELi1ELb0ELb1EffNS_4arch4Sm90EEEEEvNT_6ParamsE:
	.zero		760


//--------------------- .nv.constant0._ZN7cutlass13device_kernelIN5flash19FlashAttnFwdCombineIN4cute5tupleIJNS3_1CILi16EEENS5_ILi64EEEEEELi6ELi256ELi1ELb0ELb1EffNS_4arch4Sm90EEEEEvNT_6ParamsE --------------------------
	.section	.nv.constant0._ZN7cutlass13device_kernelIN5flash19FlashAttnFwdCombineIN4cute5tupleIJNS3_1CILi16EEENS5_ILi64EEEEEELi6ELi256ELi1ELb0ELb1EffNS_4arch4Sm90EEEEEvNT_6ParamsE,"a",@progbits
	.sectionflags	@""
	.align	4
.nv.constant0._ZN7cutlass13device_kernelIN5flash19FlashAttnFwdCombineIN4cute5tupleIJNS3_1CILi16EEENS5_ILi64EEEEEELi6ELi256ELi1ELb0ELb1EffNS_4arch4Sm90EEEEEvNT_6ParamsE:
	.zero		760


//--------------------- .nv.constant0._ZN7cutlass13device_kernelIN5flash19FlashAttnFwdCombineIN4cute5tupleIJNS3_1CILi16EEENS5_ILi64EEEEEELi5ELi256ELi1ELb0ELb1EffNS_4arch4Sm90EEEEEvNT_6ParamsE --------------------------
	.section	.nv.constant0._ZN7cutlass13device_kernelIN5flash19FlashAttnFwdCombineIN4cute5tupleIJNS3_1CILi16EEENS5_ILi64EEEEEELi5ELi256ELi1ELb0ELb1EffNS_4arch4Sm90EEEEEvNT_6ParamsE,"a",@progbits
	.sectionflags	@""
	.align	4
.nv.constant0._ZN7cutlass13device_kernelIN5flash19FlashAttnFwdCombineIN4cute5tupleIJNS3_1CILi16EEENS5_ILi64EEEEEELi5ELi256ELi1ELb0ELb1EffNS_4arch4Sm90EEEEEvNT_6ParamsE:
	.zero		760


//--------------------- .nv.constant0._ZN7cutlass13device_kernelIN5flash19FlashAttnFwdCombineIN4cute5tupleIJNS3_1CILi16EEENS5_ILi64EEEEEELi4ELi256ELi1ELb0ELb1EffNS_4arch4Sm90EEEEEvNT_6ParamsE --------------------------
	.section	.nv.constant0._ZN7cutlass13device_kernelIN5flash19FlashAttnFwdCombineIN4cute5tupleIJNS3_1CILi16EEENS5_ILi64EEEEEELi4ELi256ELi1ELb0ELb1EffNS_4arch4Sm90EEEEEvNT_6ParamsE,"a",@progbits
	.sectionflags	@""
	.align	4
.nv.constant0._ZN7cutlass13device_kernelIN5flash19FlashAttnFwdCombineIN4cute5tupleIJNS3_1CILi16EEENS5_ILi64EEEEEELi4ELi256ELi1ELb0ELb1EffNS_4arch4Sm90EEEEEvNT_6ParamsE:
	.zero		760


//--------------------- .nv.constant0._ZN7cutlass13device_kernelIN5flash19FlashAttnFwdCombineIN4cute5tupleIJNS3_1CILi16EEENS5_ILi64EEEEEELi8ELi256ELi1ELb0ELb0EffNS_4arch4Sm80EEEEEvNT_6ParamsE --------------------------
	.section	.nv.constant0._ZN7cutlass13device_kernelIN5flash19FlashAttnFwdCombineIN4cute5tupleIJNS3_1CILi16EEENS5_ILi64EEEEEELi8ELi256ELi1ELb0ELb0EffNS_4arch4Sm80EEEEEvNT_6ParamsE,"a",@progbits
	.sectionflags	@""
	.align	4
.nv.constant0._ZN7cutlass13device_kernelIN5flash19FlashAttnFwdCombineIN4cute5tupleIJNS3_1CILi16EEENS5_ILi64EEEEEELi8ELi256ELi1ELb0ELb0EffNS_4arch4Sm80EEEEEvNT_6ParamsE:
	.zero		760


//--------------------- .nv.constant0._ZN7cutlass13device_kernelIN5flash19FlashAttnFwdCombineIN4cute5tupleIJNS3_1CILi16EEENS5_ILi64EEEEEELi7ELi256ELi1ELb0ELb0EffNS_4arch4Sm80EEEEEvNT_6ParamsE --------------------------
	.section	.nv.constant0._ZN7cutlass13device_kernelIN5flash19FlashAttnFwdCombineIN4cute5tupleIJNS3_1CILi16EEENS5_ILi64EEEEEELi7ELi256ELi1ELb0ELb0EffNS_4arch4Sm80EEEEEvNT_6ParamsE,"a",@progbits
	.sectionflags	@""
	.align	4
.nv.constant0._ZN7cutlass13device_kernelIN5flash19FlashAttnFwdCombineIN4cute5tupleIJNS3_1CILi16EEENS5_ILi64EEEEEELi7ELi256ELi1ELb0ELb0EffNS_4arch4Sm80EEEEEvNT_6ParamsE:
	.zero		760


//--------------------- .nv.constant0._ZN7cutlass13device_kernelIN5flash19FlashAttnFwdCombineIN4cute5tupleIJNS3_1CILi16EEENS5_ILi64EEEEEELi6ELi256ELi1ELb0ELb0EffNS_4arch4Sm80EEEEEvNT_6ParamsE --------------------------
	.section	.nv.constant0._ZN7cutlass13device_kernelIN5flash19FlashAttnFwdCombineIN4cute5tupleIJNS3_1CILi16EEENS5_ILi64EEEEEELi6ELi256ELi1ELb0ELb0EffNS_4arch4Sm80EEEEEvNT_6ParamsE,"a",@progbits
	.sectionflags	@""
	.align	4
.nv.constant0._ZN7cutlass13device_kernelIN5flash19FlashAttnFwdCombineIN4cute5tupleIJNS3_1CILi16EEENS5_ILi64EEEEEELi6ELi256ELi1ELb0ELb0EffNS_4arch4Sm80EEEEEvNT_6ParamsE:
	.zero		760


//--------------------- .nv.constant0._ZN7cutlass13device_kernelIN5flash19FlashAttnFwdCombineIN4cute5tupleIJNS3_1CILi16EEENS5_ILi64EEEEEELi5ELi256ELi1ELb0ELb0EffNS_4arch4Sm80EEEEEvNT_6ParamsE --------------------------
	.section	.nv.constant0._ZN7cutlass13device_kernelIN5flash19FlashAttnFwdCombineIN4cute5tupleIJNS3_1CILi16EEENS5_ILi64EEEEEELi5ELi256ELi1ELb0ELb0EffNS_4arch4Sm80EEEEEvNT_6ParamsE,"a",@progbits
	.sectionflags	@""
	.align	4
.nv.constant0._ZN7cutlass13device_kernelIN5flash19FlashAttnFwdCombineIN4cute5tupleIJNS3_1CILi16EEENS5_ILi64EEEEEELi5ELi256ELi1ELb0ELb0EffNS_4arch4Sm80EEEEEvNT_6ParamsE:
	.zero		760


//--------------------- .nv.constant0._ZN7cutlass13device_kernelIN5flash19FlashAttnFwdCombineIN4cute5tupleIJNS3_1CILi16EEENS5_ILi64EEEEEELi4ELi256ELi1ELb0ELb0EffNS_4arch4Sm80EEEEEvNT_6ParamsE --------------------------
	.section	.nv.constant0._ZN7cutlass13device_kernelIN5flash19FlashAttnFwdCombineIN4cute5tupleIJNS3_1CILi16EEENS5_ILi64EEEEEELi4ELi256ELi1ELb0ELb0EffNS_4arch4Sm80EEEEEvNT_6ParamsE,"a",@progbits
	.sectionflags	@""
	.align	4
.nv.constant0._ZN7cutlass13device_kernelIN5flash19FlashAttnFwdCombineIN4cute5tupleIJNS3_1CILi16EEENS5_ILi64EEEEEELi4ELi256ELi1ELb0ELb0EffNS_4arch4Sm80EEEEEvNT_6ParamsE:
	.zero		760


//--------------------- .nv.constant0._ZN7cutlass13device_kernelIN5flash19FlashAttnFwdCombineIN4cute5tupleIJNS3_1CILi16EEENS5_ILi64EEEEEELi8ELi256ELi1ELb0ELb1EffNS_4arch4Sm80EEEEEvNT_6ParamsE --------------------------
	.section	.nv.constant0._ZN7cutlass13device_kernelIN5flash19FlashAttnFwdCombineIN4cute5tupleIJNS3_1CILi16EEENS5_ILi64EEEEEELi8ELi256ELi1ELb0ELb1EffNS_4arch4Sm80EEEEEvNT_6ParamsE,"a",@progbits
	.sectionflags	@""
	.align	4
.nv.constant0._ZN7cutlass13device_kernelIN5flash19FlashAttnFwdCombineIN4cute5tupleIJNS3_1CILi16EEENS5_ILi64EEEEEELi8ELi256ELi1ELb0ELb1EffNS_4arch4Sm80EEEEEvNT_6ParamsE:
	.zero		760


//--------------------- .nv.constant0._ZN7cutlass13device_kernelIN5flash19FlashAttnFwdCombineIN4cute5tupleIJNS3_1CILi16EEENS5_ILi64EEEEEELi7ELi256ELi1ELb0ELb1EffNS_4arch4Sm80EEEEEvNT_6ParamsE --------------------------
	.section	.nv.constant0._ZN7cutlass13device_kernelIN5flash19FlashAttnFwdCombineIN4cute5tupleIJNS3_1CILi16EEENS5_ILi64EEEEEELi7ELi256ELi1ELb0ELb1EffNS_4arch4Sm80EEEEEvNT_6ParamsE,"a",@progbits
	.sectionflags	@""
	.align	4
.nv.constant0._ZN7cutlass13device_kernelIN5flash19FlashAttnFwdCombineIN4cute5tupleIJNS3_1CILi16EEENS5_ILi64EEEEEELi7ELi256ELi1ELb0ELb1EffNS_4arch4Sm80EEEEEvNT_6ParamsE:
	.zero		760


//--------------------- .nv.constant0._ZN7cutlass13device_kernelIN5flash19FlashAttnFwdCombineIN4cute5tupleIJNS3_1CILi16EEENS5_ILi64EEEEEELi6ELi256ELi1ELb0ELb1EffNS_4arch4Sm80EEEEEvNT_6ParamsE --------------------------
	.section	.nv.constant0._ZN7cutlass13device_kernelIN5flash19FlashAttnFwdCombineIN4cute5tupleIJNS3_1CILi16EEENS5_ILi64EEEEEELi6ELi256ELi1ELb0ELb1EffNS_4arch4Sm80EEEEEvNT_6ParamsE,"a",@progbits
	.sectionflags	@""
	.align	4
.nv.constant0._ZN7cutlass13device_kernelIN5flash19FlashAttnFwdCombineIN4cute5tupleIJNS3_1CILi16EEENS5_ILi64EEEEEELi6ELi256ELi1ELb0ELb1EffNS_4arch4Sm80EEEEEvNT_6ParamsE:
	.zero		760


//--------------------- .nv.constant0._ZN7cutlass13device_kernelIN5flash19FlashAttnFwdCombineIN4cute5tupleIJNS3_1CILi16EEENS5_ILi64EEEEEELi5ELi256ELi1ELb0ELb1EffNS_4arch4Sm80EEEEEvNT_6ParamsE --------------------------
	.section	.nv.constant0._ZN7cutlass13device_kernelIN5flash19FlashAttnFwdCombineIN4cute5tupleIJNS3_1CILi16EEENS5_ILi64EEEEEELi5ELi256ELi1ELb0ELb1EffNS_4arch4Sm80EEEEEvNT_6ParamsE,"a",@progbits
	.sectionflags	@""
	.align	4
.nv.constant0._ZN7cutlass13device_kernelIN5flash19FlashAttnFwdCombineIN4cute5tupleIJNS3_1CILi16EEENS5_ILi64EEEEEELi5ELi256ELi1ELb0ELb1EffNS_4arch4Sm80EEEEEvNT_6ParamsE:
	.zero		760


//--------------------- .nv.constant0._ZN7cutlass13device_kernelIN5flash19FlashAttnFwdCombineIN4cute5tupleIJNS3_1CILi16EEENS5_ILi64EEEEEELi4ELi256ELi1ELb0ELb1EffNS_4arch4Sm80EEEEEvNT_6ParamsE --------------------------
	.section	.nv.constant0._ZN7cutlass13device_kernelIN5flash19FlashAttnFwdCombineIN4cute5tupleIJNS3_1CILi16EEENS5_ILi64EEEEEELi4ELi256ELi1ELb0ELb1EffNS_4arch4Sm80EEEEEvNT_6ParamsE,"a",@progbits
	.sectionflags	@""
	.align	4
.nv.constant0._ZN7cutlass13device_kernelIN5flash19FlashAttnFwdCombineIN4cute5tupleIJNS3_1CILi16EEENS5_ILi64EEEEEELi4ELi256ELi1ELb0ELb1EffNS_4arch4Sm80EEEEEvNT_6ParamsE:
	.zero		760


//--------------------- SYMBOLS --------------------------

	.type		.nv.reservedSmem.offset0,@object
	.size		.nv.reservedSmem.offset0,0x4
	.type		__assertfail,@function
